def matmul_kernel(
    a_ptr,
    b_ptr,
    c_ptr,
    M,
    N,
    K,
    stride_am,
    stride_ak,
    stride_bk,
    stride_bn,
    stride_cm,
    stride_cn,
    BLOCK_M: tl.constexpr,
    BLOCK_N: tl.constexpr,
    BLOCK_K: tl.constexpr,
    GROUP_M: tl.constexpr,
):
    pid = tl.program_id(axis=0)
    num_pid_m = tl.cdiv(M, BLOCK_M)
    num_pid_n = tl.cdiv(N, BLOCK_N)
    num_pid_in_group = GROUP_M * num_pid_n
    group_id = pid // num_pid_in_group
    first_pid_m = group_id * GROUP_M
    group_size_m = min(num_pid_m - first_pid_m, GROUP_M)
    pid_m = first_pid_m + ((pid % num_pid_in_group) % group_size_m)
    pid_n = (pid % num_pid_in_group) // group_size_m

    offs_am = (pid_m * BLOCK_M + tl.arange(0, BLOCK_M)) % M
    offs_bn = (pid_n * BLOCK_N + tl.arange(0, BLOCK_N)) % N
    offs_k = tl.arange(0, BLOCK_K)
    a_ptrs = a_ptr + offs_am[:, None] * stride_am + offs_k[None, :] * stride_ak
    b_ptrs = b_ptr + offs_k[:, None] * stride_bk + offs_bn[None, :] * stride_bn

    acc = tl.zeros((BLOCK_M, BLOCK_N), dtype=tl.float32)
    for kk in range(0, tl.cdiv(K, BLOCK_K)):
        a = tl.load(a_ptrs, mask=offs_k[None, :] < K - kk * BLOCK_K, other=0.0)
        b = tl.load(b_ptrs, mask=offs_k[:, None] < K - kk * BLOCK_K, other=0.0)
        acc = tl.dot(a, b, acc)
        a_ptrs += BLOCK_K * stride_ak
        b_ptrs += BLOCK_K * stride_bk

    c = acc.to(c_ptr.dtype.element_ty)
    offs_cm = pid_m * BLOCK_M + tl.arange(0, BLOCK_M)
    offs_cn = pid_n * BLOCK_N + tl.arange(0, BLOCK_N)
    c_ptrs = c_ptr + offs_cm[:, None] * stride_cm + offs_cn[None, :] * stride_cn
    mask = (offs_cm[:, None] < M) & (offs_cn[None, :] < N)
    tl.store(c_ptrs, c, mask=mask)

# config = {"BLOCK_K": 64, "BLOCK_M": 128, "BLOCK_N": 128, "GROUP_M": 8, "arch": "sm_100", "dtype": "fp16", "num_ctas": 2, "num_stages": 6, "num_warps": 1}
# arch = sm_100


// ===== COMPILED SASS (sm_100a) =====

	.target	sm_100a

	.elftype	@"ET_EXEC"


//--------------------- .note.nv.tkinfo           --------------------------
	.section	.note.nv.tkinfo,"",@"SHT_NOTE"
	.sectionflags	@"SHF_NOTE_NV_TKINFO"
	.tkinfo
        /*0018*/ 	.word	0x00000081
        /*0030*/ 	.string	""
        /*0030*/ 	.string	"ptxas-blackwell"
        /*0030*/ 	.string	"Cuda compilation tools, release 12.9, V12.9.86"
        /*0030*/ 	.string	"Build cuda_12.9.r12.9/compiler.36037853_0"
        /*0030*/ 	.string	"-v  -suppress-debug-info  -lineinfo  -arch sm_100a "



//--------------------- .note.nv.cuver            --------------------------
	.section	.note.nv.cuver,"",@"SHT_NOTE"
	.sectionflags	@"SHF_NOTE_NV_CUVER"
        /*0018*/ 	.short	0x0001
        /*001a*/ 	.short	0x0064
        /*001c*/ 	.short	0x0001
        /*001e*/ 	.short	0x0000
        /*0020*/ 	.short	0x0001
        /*0022*/ 	.short	0x0000


//--------------------- .nv.info                  --------------------------
	.section	.nv.info,"",@"SHT_CUDA_INFO"
	.align	4


	//----- nvinfo : EIATTR_REGCOUNT
	.align		4
        /*0000*/ 	.byte	0x04, 0x2f
        /*0002*/ 	.short	(.L_1 - .L_0)
	.align		4
.L_0:
        /*0004*/ 	.word	index@(matmul_kernel)
        /*0008*/ 	.word	0x00000040


	//----- nvinfo : EIATTR_FRAME_SIZE
	.align		4
.L_1:
        /*000c*/ 	.byte	0x04, 0x11
        /*000e*/ 	.short	(.L_3 - .L_2)
	.align		4
.L_2:
        /*0010*/ 	.word	index@(matmul_kernel)
        /*0014*/ 	.word	0x00002108


	//----- nvinfo : EIATTR_MIN_STACK_SIZE
	.align		4
.L_3:
        /*0018*/ 	.byte	0x04, 0x12
        /*001a*/ 	.short	(.L_5 - .L_4)
	.align		4
.L_4:
        /*001c*/ 	.word	index@(matmul_kernel)
        /*0020*/ 	.word	0x00002108
.L_5:


//--------------------- .nv.info.matmul_kernel    --------------------------
	.section	.nv.info.matmul_kernel,"",@"SHT_CUDA_INFO"
	.sectionflags	@""
	.align	4


	//----- nvinfo : EIATTR_CUDA_API_VERSION
	.align		4
        /*0000*/ 	.byte	0x04, 0x37
        /*0002*/ 	.short	(.L_7 - .L_6)
.L_6:
        /*0004*/ 	.word	0x00000081


	//----- nvinfo : EIATTR_KPARAM_INFO
	.align		4
.L_7:
        /*0008*/ 	.byte	0x04, 0x17
        /*000a*/ 	.short	(.L_9 - .L_8)
.L_8:
        /*000c*/ 	.word	0x00000000
        /*0010*/ 	.short	0x000d
        /*0012*/ 	.short	0x0048
        /*0014*/ 	.byte	0x00, 0xf4, 0x21, 0x00


	//----- nvinfo : EIATTR_KPARAM_INFO
	.align		4
.L_9:
        /*0018*/ 	.byte	0x04, 0x17
        /*001a*/ 	.short	(.L_11 - .L_10)
.L_10:
        /*001c*/ 	.word	0x00000000
        /*0020*/ 	.short	0x000c
        /*0022*/ 	.short	0x0040
        /*0024*/ 	.byte	0x00, 0xf4, 0x21, 0x00


	//----- nvinfo : EIATTR_KPARAM_INFO
	.align		4
.L_11:
        /*0028*/ 	.byte	0x04, 0x17
        /*002a*/ 	.short	(.L_13 - .L_12)
.L_12:
        /*002c*/ 	.word	0x00000000
        /*0030*/ 	.short	0x000b
        /*0032*/ 	.short	0x0038
        /*0034*/ 	.byte	0x00, 0xf0, 0x11, 0x00


	//----- nvinfo : EIATTR_KPARAM_INFO
	.align		4
.L_13:
        /*0038*/ 	.byte	0x04, 0x17
        /*003a*/ 	.short	(.L_15 - .L_14)
.L_14:
        /*003c*/ 	.word	0x00000000
        /*0040*/ 	.short	0x000a
        /*0042*/ 	.short	0x0034
        /*0044*/ 	.byte	0x00, 0xf0, 0x11, 0x00


	//----- nvinfo : EIATTR_KPARAM_INFO
	.align		4
.L_15:
        /*0048*/ 	.byte	0x04, 0x17
        /*004a*/ 	.short	(.L_17 - .L_16)
.L_16:
        /*004c*/ 	.word	0x00000000
        /*0050*/ 	.short	0x0009
        /*0052*/ 	.short	0x0030
        /*0054*/ 	.byte	0x00, 0xf0, 0x11, 0x00


	//----- nvinfo : EIATTR_KPARAM_INFO
	.align		4
.L_17:
        /*0058*/ 	.byte	0x04, 0x17
        /*005a*/ 	.short	(.L_19 - .L_18)
.L_18:
        /*005c*/ 	.word	0x00000000
        /*0060*/ 	.short	0x0008
        /*0062*/ 	.short	0x002c
        /*0064*/ 	.byte	0x00, 0xf0, 0x11, 0x00


	//----- nvinfo : EIATTR_KPARAM_INFO
	.align		4
.L_19:
        /*0068*/ 	.byte	0x04, 0x17
        /*006a*/ 	.short	(.L_21 - .L_20)
.L_20:
        /*006c*/ 	.word	0x00000000
        /*0070*/ 	.short	0x0007
        /*0072*/ 	.short	0x0028
        /*0074*/ 	.byte	0x00, 0xf0, 0x11, 0x00


	//----- nvinfo : EIATTR_KPARAM_INFO
	.align		4
.L_21:
        /*0078*/ 	.byte	0x04, 0x17
        /*007a*/ 	.short	(.L_23 - .L_22)
.L_22:
        /*007c*/ 	.word	0x00000000
        /*0080*/ 	.short	0x0006
        /*0082*/ 	.short	0x0024
        /*0084*/ 	.byte	0x00, 0xf0, 0x11, 0x00


	//----- nvinfo : EIATTR_KPARAM_INFO
	.align		4
.L_23:
        /*0088*/ 	.byte	0x04, 0x17
        /*008a*/ 	.short	(.L_25 - .L_24)
.L_24:
        /*008c*/ 	.word	0x00000000
        /*0090*/ 	.short	0x0005
        /*0092*/ 	.short	0x0020
        /*0094*/ 	.byte	0x00, 0xf0, 0x11, 0x00


	//----- nvinfo : EIATTR_KPARAM_INFO
	.align		4
.L_25:
        /*0098*/ 	.byte	0x04, 0x17
        /*009a*/ 	.short	(.L_27 - .L_26)
.L_26:
        /*009c*/ 	.word	0x00000000
        /*00a0*/ 	.short	0x0004
        /*00a2*/ 	.short	0x001c
        /*00a4*/ 	.byte	0x00, 0xf0, 0x11, 0x00


	//----- nvinfo : EIATTR_KPARAM_INFO
	.align		4
.L_27:
        /*00a8*/ 	.byte	0x04, 0x17
        /*00aa*/ 	.short	(.L_29 - .L_28)
.L_28:
        /*00ac*/ 	.word	0x00000000
        /*00b0*/ 	.short	0x0003
        /*00b2*/ 	.short	0x0018
        /*00b4*/ 	.byte	0x00, 0xf0, 0x11, 0x00


	//----- nvinfo : EIATTR_KPARAM_INFO
	.align		4
.L_29:
        /*00b8*/ 	.byte	0x04, 0x17
        /*00ba*/ 	.short	(.L_31 - .L_30)
.L_30:
        /*00bc*/ 	.word	0x00000000
        /*00c0*/ 	.short	0x0002
        /*00c2*/ 	.short	0x0010
        /*00c4*/ 	.byte	0x00, 0xf4, 0x21, 0x00


	//----- nvinfo : EIATTR_KPARAM_INFO
	.align		4
.L_31:
        /*00c8*/ 	.byte	0x04, 0x17
        /*00ca*/ 	.short	(.L_33 - .L_32)
.L_32:
        /*00cc*/ 	.word	0x00000000
        /*00d0*/ 	.short	0x0001
        /*00d2*/ 	.short	0x0008
        /*00d4*/ 	.byte	0x00, 0xf4, 0x21, 0x00


	//----- nvinfo : EIATTR_KPARAM_INFO
	.align		4
.L_33:
        /*00d8*/ 	.byte	0x04, 0x17
        /*00da*/ 	.short	(.L_35 - .L_34)
.L_34:
        /*00dc*/ 	.word	0x00000000
        /*00e0*/ 	.short	0x0000
        /*00e2*/ 	.short	0x0000
        /*00e4*/ 	.byte	0x00, 0xf4, 0x21, 0x00


	//----- nvinfo : EIATTR_EXPLICIT_CLUSTER
	.align		4
.L_35:
        /*00e8*/ 	.byte	0x01, 0x3e
	.zero		2


	//----- nvinfo : EIATTR_CTA_PER_CLUSTER
	.align		4
        /*00ec*/ 	.byte	0x04, 0x3d
        /*00ee*/ 	.short	(.L_37 - .L_36)
.L_36:
        /*00f0*/ 	.word	0x00000002
        /*00f4*/ 	.word	0x00000001
        /*00f8*/ 	.word	0x00000001


	//----- nvinfo : EIATTR_SPARSE_MMA_MASK
	.align		4
.L_37:
        /*00fc*/ 	.byte	0x03, 0x50
        /*00fe*/ 	.short	0x0000


	//----- nvinfo : EIATTR_MAXREG_COUNT
	.align		4
        /*0100*/ 	.byte	0x03, 0x1b
        /*0102*/ 	.short	0x00ff


	//----- nvinfo : EIATTR_NUM_BARRIERS
	.align		4
        /*0104*/ 	.byte	0x02, 0x4c
        /*0106*/ 	.byte	0x01
	.zero		1


	//----- nvinfo : EIATTR_ANNOTATIONS
	.align		4
        /*0108*/ 	.byte	0x04, 0x55
        /*010a*/ 	.short	(.L_39 - .L_38)


	//   ....[0]....
.L_38:
        /*010c*/ 	.word	0x00000001
        /*0110*/ 	.byte	0xa0, 0x00, 0x00, 0x00, 0x01, 0x00, 0x00, 0x00, 0xe0, 0x00, 0x00, 0x00, 0x01, 0x00, 0x00, 0x00
        /* <DEDUP_REMOVED lines=3839> */
        /*f110*/ 	.byte	0xa0, 0x98, 0x03, 0x00


	//----- nvinfo : EIATTR_COOP_GROUP_MASK_REGIDS
	.align		4
.L_39:
        /*f114*/ 	.byte	0x04, 0x29
        /*f116*/ 	.short	(.L_41 - .L_40)


	//   ....[0]....
.L_40:
        /*f118*/ 	.word	0xffffffff


	//   ....[1]....
        /*f11c*/ 	.word	0xffffffff


	//   ....[2]....
        /*f120*/ 	.word	0xffffffff


	//   ....[3]....
        /*f124*/ 	.word	0xffffffff


	//   ....[4]....
        /*f128*/ 	.word	0xffffffff


	//   ....[5]....
        /*f12c*/ 	.word	0xffffffff


	//   ....[6]....
        /*f130*/ 	.word	0xffffffff


	//   ....[7]....
        /*f134*/ 	.word	0xffffffff


	//   ....[8]....
        /*f138*/ 	.word	0xffffffff


	//   ....[9]....
        /*f13c*/ 	.word	0xffffffff


	//   ....[10]....
        /*f140*/ 	.word	0xffffffff


	//   ....[11]....
        /*f144*/ 	.word	0xffffffff


	//   ....[12]....
        /*f148*/ 	.word	0xffffffff


	//   ....[13]....
        /*f14c*/ 	.word	0xffffffff


	//   ....[14]....
        /*f150*/ 	.word	0xffffffff


	//   ....[15]....
        /*f154*/ 	.word	0xffffffff


	//   ....[16]....
        /*f158*/ 	.word	0xffffffff


	//   ....[17]....
        /*f15c*/ 	.word	0xffffffff


	//   ....[18]....
        /*f160*/ 	.word	0xffffffff


	//   ....[19]....
        /*f164*/ 	.word	0xffffffff


	//   ....[20]....
        /*f168*/ 	.word	0xffffffff


	//   ....[21]....
        /*f16c*/ 	.word	0xffffffff


	//   ....[22]....
        /*f170*/ 	.word	0xffffffff


	//   ....[23]....
        /*f174*/ 	.word	0xffffffff


	//   ....[24]....
        /*f178*/ 	.word	0xffffffff


	//   ....[25]....
        /*f17c*/ 	.word	0xffffffff


	//   ....[26]....
        /*f180*/ 	.word	0xffffffff


	//   ....[27]....
        /*f184*/ 	.word	0xffffffff


	//   ....[28]....
        /*f188*/ 	.word	0xffffffff


	//   ....[29]....
        /*f18c*/ 	.word	0xffffffff


	//   ....[30]....
        /*f190*/ 	.word	0xffffffff


	//   ....[31]....
        /*f194*/ 	.word	0xffffffff


	//   ....[32]....
        /*f198*/ 	.word	0xffffffff


	//   ....[33]....
        /*f19c*/ 	.word	0xffffffff


	//   ....[34]....
        /*f1a0*/ 	.word	0xffffffff


	//   ....[35]....
        /*f1a4*/ 	.word	0xffffffff


	//   ....[36]....
        /*f1a8*/ 	.word	0xffffffff


	//   ....[37]....
        /*f1ac*/ 	.word	0xffffffff


	//   ....[38]....
        /*f1b0*/ 	.word	0xffffffff


	//   ....[39]....
        /*f1b4*/ 	.word	0xffffffff


	//   ....[40]....
        /*f1b8*/ 	.word	0xffffffff


	//   ....[41]....
        /*f1bc*/ 	.word	0xffffffff


	//   ....[42]....
        /*f1c0*/ 	.word	0xffffffff


	//   ....[43]....
        /*f1c4*/ 	.word	0xffffffff


	//   ....[44]....
        /*f1c8*/ 	.word	0xffffffff


	//   ....[45]....
        /*f1cc*/ 	.word	0xffffffff


	//   ....[46]....
        /*f1d0*/ 	.word	0xffffffff


	//   ....[47]....
        /*f1d4*/ 	.word	0xffffffff


	//   ....[48]....
        /*f1d8*/ 	.word	0xffffffff


	//   ....[49]....
        /*f1dc*/ 	.word	0xffffffff


	//   ....[50]....
        /*f1e0*/ 	.word	0xffffffff


	//   ....[51]....
        /*f1e4*/ 	.word	0xffffffff


	//   ....[52]....
        /*f1e8*/ 	.word	0xffffffff


	//   ....[53]....
        /*f1ec*/ 	.word	0xffffffff


	//   ....[54]....
        /*f1f0*/ 	.word	0xffffffff


	//   ....[55]....
        /*f1f4*/ 	.word	0xffffffff


	//   ....[56]....
        /*f1f8*/ 	.word	0xffffffff


	//   ....[57]....
        /*f1fc*/ 	.word	0xffffffff


	//   ....[58]....
        /*f200*/ 	.word	0xffffffff


	//   ....[59]....
        /*f204*/ 	.word	0xffffffff


	//   ....[60]....
        /*f208*/ 	.word	0xffffffff


	//   ....[61]....
        /*f20c*/ 	.word	0xffffffff


	//   ....[62]....
        /*f210*/ 	.word	0xffffffff


	//----- nvinfo : EIATTR_COOP_GROUP_INSTR_OFFSETS
	.align		4
.L_41:
        /*f214*/ 	.byte	0x04, 0x28
        /*f216*/ 	.short	(.L_43 - .L_42)


	//   ....[0]....
.L_42:
        /*f218*/ 	.word	0x00032fd0


	//   ....[1]....
        /*f21c*/ 	.word	0x00032ff0


	//   ....[2]....
        /*f220*/ 	.word	0x00033010


	//   ....[3]....
        /*f224*/ 	.word	0x00033030


	//   ....[4]....
        /*f228*/ 	.word	0x00033050


	//   ....[5]....
        /*f22c*/ 	.word	0x000330f0


	//   ....[6]....
        /*f230*/ 	.word	0x00033310


	//   ....[7]....
        /*f234*/ 	.word	0x00033330


	//   ....[8]....
        /*f238*/ 	.word	0x00033350


	//   ....[9]....
        /*f23c*/ 	.word	0x00033370


	//   ....[10]....
        /*f240*/ 	.word	0x000333d0


	//   ....[11]....
        /*f244*/ 	.word	0x000333f0


	//   ....[12]....
        /*f248*/ 	.word	0x00033410


	//   ....[13]....
        /*f24c*/ 	.word	0x00033430


	//   ....[14]....
        /*f250*/ 	.word	0x00033450


	//   ....[15]....
        /*f254*/ 	.word	0x00033470


	//   ....[16]....
        /*f258*/ 	.word	0x00033490


	//   ....[17]....
        /*f25c*/ 	.word	0x000334b0


	//   ....[18]....
        /*f260*/ 	.word	0x000334f0


	//   ....[19]....
        /*f264*/ 	.word	0x00033510


	//   ....[20]....
        /*f268*/ 	.word	0x00033550


	//   ....[21]....
        /*f26c*/ 	.word	0x00033570


	//   ....[22]....
        /*f270*/ 	.word	0x00033590


	//   ....[23]....
        /*f274*/ 	.word	0x000335b0


	//   ....[24]....
        /*f278*/ 	.word	0x00033710


	//   ....[25]....
        /*f27c*/ 	.word	0x00033790


	//   ....[26]....
        /*f280*/ 	.word	0x000337d0


	//   ....[27]....
        /*f284*/ 	.word	0x000337f0


	//   ....[28]....
        /*f288*/ 	.word	0x00033830


	//   ....[29]....
        /*f28c*/ 	.word	0x00033850


	//   ....[30]....
        /*f290*/ 	.word	0x00033890


	//   ....[31]....
        /*f294*/ 	.word	0x000338b0


	//   ....[32]....
        /*f298*/ 	.word	0x000338f0


	//   ....[33]....
        /*f29c*/ 	.word	0x00033910


	//   ....[34]....
        /*f2a0*/ 	.word	0x00033930


	//   ....[35]....
        /*f2a4*/ 	.word	0x00033970


	//   ....[36]....
        /*f2a8*/ 	.word	0x000339d0


	//   ....[37]....
        /*f2ac*/ 	.word	0x000339f0


	//   ....[38]....
        /*f2b0*/ 	.word	0x00033a30


	//   ....[39]....
        /*f2b4*/ 	.word	0x00033a50


	//   ....[40]....
        /*f2b8*/ 	.word	0x00033a90


	//   ....[41]....
        /*f2bc*/ 	.word	0x00033ab0


	//   ....[42]....
        /*f2c0*/ 	.word	0x00033b30


	//   ....[43]....
        /*f2c4*/ 	.word	0x00033b50


	//   ....[44]....
        /*f2c8*/ 	.word	0x00033bf0


	//   ....[45]....
        /*f2cc*/ 	.word	0x00033c10


	//   ....[46]....
        /*f2d0*/ 	.word	0x00033ce0


	//   ....[47]....
        /*f2d4*/ 	.word	0x00033d00


	//   ....[48]....
        /*f2d8*/ 	.word	0x00033d20


	//   ....[49]....
        /*f2dc*/ 	.word	0x00033d40


	//   ....[50]....
        /*f2e0*/ 	.word	0x00033e10


	//   ....[51]....
        /*f2e4*/ 	.word	0x00033e30


	//   ....[52]....
        /*f2e8*/ 	.word	0x00033e70


	//   ....[53]....
        /*f2ec*/ 	.word	0x00033e90


	//   ....[54]....
        /*f2f0*/ 	.word	0x00033f20


	//   ....[55]....
        /*f2f4*/ 	.word	0x00033f40


	//   ....[56]....
        /*f2f8*/ 	.word	0x00033f70


	//   ....[57]....
        /*f2fc*/ 	.word	0x00033f90


	//   ....[58]....
        /*f300*/ 	.word	0x00033fe0


	//   ....[59]....
        /*f304*/ 	.word	0x00034000


	//   ....[60]....
        /*f308*/ 	.word	0x00034100


	//   ....[61]....
        /*f30c*/ 	.word	0x00034120


	//   ....[62]....
        /*f310*/ 	.word	0x00034310


	//----- nvinfo : EIATTR_VRC_CTA_INIT_COUNT
	.align		4
.L_43:
        /*f314*/ 	.byte	0x02, 0x4a
	.zero		1
	.zero		1


	//----- nvinfo : EIATTR_EXIT_INSTR_OFFSETS
	.align		4
        /*f318*/ 	.byte	0x04, 0x1c
        /*f31a*/ 	.short	(.L_45 - .L_44)


	//   ....[0]....
.L_44:
        /*f31c*/ 	.word	0x00039a40


	//   ....[1]....
        /*f320*/ 	.word	0x00039a70


	//----- nvinfo : EIATTR_REQNTID
	.align		4
.L_45:
        /*f324*/ 	.byte	0x04, 0x10
        /*f326*/ 	.short	(.L_47 - .L_46)
.L_46:
        /*f328*/ 	.word	0x00000020
        /*f32c*/ 	.word	0x00000001
        /*f330*/ 	.word	0x00000001


	//----- nvinfo : EIATTR_CBANK_PARAM_SIZE
	.align		4
.L_47:
        /*f334*/ 	.byte	0x03, 0x19
        /*f336*/ 	.short	0x0050


	//----- nvinfo : EIATTR_PARAM_CBANK
	.align		4
        /*f338*/ 	.byte	0x04, 0x0a
        /*f33a*/ 	.short	(.L_49 - .L_48)
	.align		4
.L_48:
        /*f33c*/ 	.word	index@(.nv.constant0.matmul_kernel)
        /*f340*/ 	.short	0x0380
        /*f342*/ 	.short	0x0050


	//----- nvinfo : EIATTR_SW_WAR
	.align		4
.L_49:
        /*f344*/ 	.byte	0x04, 0x36
        /*f346*/ 	.short	(.L_51 - .L_50)
.L_50:
        /*f348*/ 	.word	0x00000008
.L_51:


//--------------------- .nv.compat                --------------------------
	.section	.nv.compat,"",@"SHT_CUDA_COMPAT_INFO"
	.align	4
        /*0000*/ 	.byte	0x02, 0x02, 0x01, 0x00, 0x02, 0x05, 0x05, 0x00, 0x02, 0x03, 0x00, 0x00, 0x02, 0x06, 0x01, 0x00


//--------------------- .nv.callgraph             --------------------------
	.section	.nv.callgraph,"",@"SHT_CUDA_CALLGRAPH"
	.align	4
	.sectionentsize	8
	.align		4
        /*0000*/ 	.word	0x00000000
	.align		4
        /*0004*/ 	.word	0xffffffff
	.align		4
        /*0008*/ 	.word	0x00000000
	.align		4
        /*000c*/ 	.word	0xfffffffe
	.align		4
        /*0010*/ 	.word	0x00000000
	.align		4
        /*0014*/ 	.word	0xfffffffd
	.align		4
        /*0018*/ 	.word	0x00000000
	.align		4
        /*001c*/ 	.word	0xfffffffc


//--------------------- .text.matmul_kernel       --------------------------
	.section	.text.matmul_kernel,"ax",@progbits
	.align	128
        .global         matmul_kernel
        .type           matmul_kernel,@function
        .size           matmul_kernel,(.L_x_3 - matmul_kernel)
        .other          matmul_kernel,@"STO_CUDA_ENTRY STV_DEFAULT"
matmul_kernel:
.text.matmul_kernel:
[----:B------:R-:W0:Y:S08]  /*0000*/  LDC R1, c[0x0][0x37c] ;  /* 0x0000df00ff017b82 */ /* 0x000e300000000800 */
[----:B------:R-:W1:Y:S08]  /*0010*/  LDC.64 R2, c[0x0][0x398] ;  /* 0x0000e600ff027b82 */ /* 0x000e700000000a00 */
[----:B------:R-:W2:Y:S02]  /*0020*/  S2UR UR5, SR_CgaSize ;  /* 0x00000000000579c3 */ /* 0x000ea40000008a00 */
[----:B--2---:R-:W-:-:S12]  /*0030*/  UIMAD UR5, UR5, -0xa0, URZ ;  /* 0xffffff60050578a4 */ /* 0x004fd8000f8e02ff */
[----:B------:R-:W2:Y:S01]  /*0040*/  LDCU UR5, c[0x0][UR5+0x2b0] ;  /* 0x00005600050577ac */ /* 0x000ea20008000800 */
[----:B0-----:R-:W-:Y:S01]  /*0050*/  VIADD R1, R1, 0xffffdef8 ;  /* 0xffffdef801017836 */ /* 0x001fe20000000000 */
[----:B------:R-:W0:Y:S01]  /*0060*/  S2R R61, SR_TID.X ;  /* 0x00000000003d7919 */ /* 0x000e220000002100 */
[----:B------:R-:W-:Y:S01]  /*0070*/  CS2R R14, SRZ ;  /* 0x00000000000e7805 */ /* 0x000fe2000001ff00 */
[----:B------:R-:W3:Y:S01]  /*0080*/  LDCU UR9, c[0x0][0x3a0] ;  /* 0x00007400ff0977ac */ /* 0x000ee20008000800 */
[----:B------:R-:W-:Y:S01]  /*0090*/  CS2R R16, SRZ ;  /* 0x0000000000107805 */ /* 0x000fe2000001ff00 */
[----:B------:R-:W-:Y:S01]  /*00a0*/  STL [R1+0xa0], RZ ;  /* 0x0000a0ff01007387 */ /* 0x000fe20000100800 */
[----:B------:R-:W4:Y:S01]  /*00b0*/  S2UR UR4, SR_CTAID.X ;  /* 0x00000000000479c3 */ /* 0x000f220000002500 */
[----:B------:R-:W-:Y:S01]  /*00c0*/  UMOV UR7, 0x400 ;  /* 0x0000040000077882 */ /* 0x000fe20000000000 */
[----:B------:R-:W-:Y:S01]  /*00d0*/  CS2R R18, SRZ ;  /* 0x0000000000127805 */ /* 0x000fe2000001ff00 */
[----:B------:R-:W-:Y:S01]  /*00e0*/  STL [R1+0xa4], RZ ;  /* 0x0000a4ff01007387 */ /* 0x000fe20000100800 */
[----:B------:R-:W-:-:S02]  /*00f0*/  CS2R R20, SRZ ;  /* 0x0000000000147805 */ /* 0x000fc4000001ff00 */
[----:B------:R-:W-:Y:S02]  /*0100*/  CS2R R22, SRZ ;  /* 0x0000000000167805 */ /* 0x000fe4000001ff00 */
[----:B------:R-:W-:Y:S01]  /*0110*/  CS2R R24, SRZ ;  /* 0x0000000000187805 */ /* 0x000fe2000001ff00 */
[----:B------:R-:W-:Y:S01]  /*0120*/  STL [R1+0xa8], RZ ;  /* 0x0000a8ff01007387 */ /* 0x000fe20000100800 */
[----:B------:R-:W5:Y:S01]  /*0130*/  S2UR UR8, SR_CgaCtaId ;  /* 0x00000000000879c3 */ /* 0x000f620000008800 */
[----:B------:R-:W-:Y:S02]  /*0140*/  CS2R R26, SRZ ;  /* 0x00000000001a7805 */ /* 0x000fe4000001ff00 */
[----:B------:R-:W-:Y:S01]  /*0150*/  CS2R R28, SRZ ;  /* 0x00000000001c7805 */ /* 0x000fe2000001ff00 */
[----:B------:R-:W-:Y:S01]  /*0160*/  STL [R1+0xac], RZ ;  /* 0x0000acff01007387 */ /* 0x000fe20000100800 */
[----:B------:R-:W-:Y:S02]  /*0170*/  CS2R R30, SRZ ;  /* 0x00000000001e7805 */ /* 0x000fe4000001ff00 */
[----:B------:R-:W-:-:S02]  /*0180*/  CS2R R32, SRZ ;  /* 0x0000000000207805 */ /* 0x000fc4000001ff00 */
[----:B------:R-:W-:Y:S01]  /*0190*/  CS2R R34, SRZ ;  /* 0x0000000000227805 */ /* 0x000fe2000001ff00 */
[----:B------:R-:W-:Y:S01]  /*01a0*/  STL [R1+0x90], RZ ;  /* 0x000090ff01007387 */ /* 0x000fe20000100800 */
[----:B-1----:R-:W-:Y:S01]  /*01b0*/  VIADD R0, R3, 0x7f ;  /* 0x0000007f03007836 */ /* 0x002fe20000000000 */
[----:B------:R-:W-:Y:S02]  /*01c0*/  CS2R R36, SRZ ;  /* 0x0000000000247805 */ /* 0x000fe4000001ff00 */
[----:B------:R-:W-:Y:S01]  /*01d0*/  CS2R R38, SRZ ;  /* 0x0000000000267805 */ /* 0x000fe2000001ff00 */
[----:B------:R-:W-:Y:S01]  /*01e0*/  STL [R1+0x94], RZ ;  /* 0x000094ff01007387 */ /* 0x000fe20000100800 */
[----:B------:R-:W-:Y:S02]  /*01f0*/  CS2R R40, SRZ ;  /* 0x0000000000287805 */ /* 0x000fe4000001ff00 */
[----:B------:R-:W-:Y:S02]  /*0200*/  SHF.R.S32.HI R5, RZ, 0x1f, R0 ;  /* 0x0000001fff057819 */ /* 0x000fe40000011400 */
[----:B------:R-:W-:Y:S01]  /*0210*/  CS2R R42, SRZ ;  /* 0x00000000002a7805 */ /* 0x000fe2000001ff00 */
[----:B------:R-:W-:Y:S01]  /*0220*/  STL [R1+0x98], RZ ;  /* 0x000098ff01007387 */ /* 0x000fe20000100800 */
[----:B----4-:R-:W-:-:S02]  /*0230*/  I2FP.F32.U32 R7, UR4 ;  /* 0x0000000400077c45 */ /* 0x010fc40008201000 */
[----:B------:R-:W-:Y:S02]  /*0240*/  CS2R R44, SRZ ;  /* 0x00000000002c7805 */ /* 0x000fe4000001ff00 */
[----:B------:R-:W-:Y:S01]  /*0250*/  LEA.HI R5, R5, R0, RZ, 0x7 ;  /* 0x0000000005057211 */ /* 0x000fe200078f38ff */
[----:B------:R-:W-:Y:S01]  /*0260*/  STL [R1+0x9c], RZ ;  /* 0x00009cff01007387 */ /* 0x000fe20000100800 */
[----:B0-----:R-:W-:Y:S01]  /*0270*/  LOP3.LUT R60, R61, 0x1f, RZ, 0xc0, !PT ;  /* 0x0000001f3d3c7812 */ /* 0x001fe200078ec0ff */
[----:B--2---:R-:W-:Y:S01]  /*0280*/  FMUL R7, R7, UR5 ;  /* 0x0000000507077c20 */ /* 0x004fe20008400000 */
[----:B------:R-:W-:Y:S01]  /*0290*/  SHF.R.S32.HI R5, RZ, 0x7, R5 ;  /* 0x00000007ff057819 */ /* 0x000fe20000011405 */
[----:B------:R-:W-:Y:S01]  /*02a0*/  STL [R1+0x80], RZ ;  /* 0x000080ff01007387 */ /* 0x000fe20000100800 */
[----:B------:R-:W-:Y:S02]  /*02b0*/  CS2R R46, SRZ ;  /* 0x00000000002e7805 */ /* 0x000fe4000001ff00 */
[----:B------:R-:W-:-:S02]  /*02c0*/  CS2R R48, SRZ ;  /* 0x0000000000307805 */ /* 0x000fc4000001ff00 */
[----:B------:R-:W-:Y:S01]  /*02d0*/  CS2R R50, SRZ ;  /* 0x0000000000327805 */ /* 0x000fe2000001ff00 */
[----:B------:R-:W-:Y:S01]  /*02e0*/  IMAD.SHL.U32 R6, R5, 0x8, RZ ;  /* 0x0000000805067824 */ /* 0x000fe200078e00ff */
[----:B------:R-:W-:Y:S01]  /*02f0*/  F2I.U32.TRUNC.NTZ R7, R7 ;  /* 0x0000000700077305 */ /* 0x000fe2000020f000 */
[----:B------:R-:W-:Y:S01]  /*0300*/  STL [R1+0x84], RZ ;  /* 0x000084ff01007387 */ /* 0x000fe20000100800 */
[----:B------:R-:W-:Y:S02]  /*0310*/  CS2R R52, SRZ ;  /* 0x0000000000347805 */ /* 0x000fe4000001ff00 */
[----:B------:R-:W-:Y:S02]  /*0320*/  CS2R R54, SRZ ;  /* 0x0000000000367805 */ /* 0x000fe4000001ff00 */
[----:B------:R-:W-:Y:S01]  /*0330*/  IABS R9, R6 ;  /* 0x0000000600097213 */ /* 0x000fe20000000000 */
[----:B------:R-:W-:Y:S01]  /*0340*/  STL [R1+0x88], RZ ;  /* 0x000088ff01007387 */ /* 0x000fe20000100800 */
[----:B------:R-:W-:-:S02]  /*0350*/  CS2R R56, SRZ ;  /* 0x0000000000387805 */ /* 0x000fc4000001ff00 */
[----:B------:R-:W-:Y:S01]  /*0360*/  CS2R R58, SRZ ;  /* 0x00000000003a7805 */ /* 0x000fe2000001ff00 */
[----:B------:R-:W0:Y:S01]  /*0370*/  I2F.RP R0, R9 ;  /* 0x0000000900007306 */ /* 0x000e220000209400 */
[----:B------:R-:W-:Y:S01]  /*0380*/  STL [R1+0x8c], RZ ;  /* 0x00008cff01007387 */ /* 0x000fe20000100800 */
[----:B------:R-:W1:Y:S03]  /*0390*/  LDCU.64 UR10, c[0x0][0x358] ;  /* 0x00006b00ff0a77ac */ /* 0x000e660008000a00 */
[----:B------:R-:W-:Y:S04]  /*03a0*/  STL [R1+0x70], RZ ;  /* 0x000070ff01007387 */ /* 0x000fe80000100800 */
[----:B------:R-:W-:Y:S04]  /*03b0*/  STL [R1+0x74], RZ ;  /* 0x000074ff01007387 */ /* 0x000fe80000100800 */
[----:B------:R-:W-:Y:S01]  /*03c0*/  STL [R1+0x78], RZ ;  /* 0x000078ff01007387 */ /* 0x000fe20000100800 */
[----:B0-----:R-:W0:Y:S03]  /*03d0*/  MUFU.RCP R0, R0 ;  /* 0x0000000000007308 */ /* 0x001e260000001000 */
[----:B------:R-:W-:Y:S04]  /*03e0*/  STL [R1+0x7c], RZ ;  /* 0x00007cff01007387 */ /* 0x000fe80000100800 */
[----:B------:R-:W-:Y:S04]  /*03f0*/  STL [R1+0x60], RZ ;  /* 0x000060ff01007387 */ /* 0x000fe80000100800 */
[----:B------:R-:W-:Y:S04]  /*0400*/  STL [R1+0x64], RZ ;  /* 0x000064ff01007387 */ /* 0x000fe80000100800 */
[----:B------:R-:W-:Y:S01]  /*0410*/  STL [R1+0x68], RZ ;  /* 0x000068ff01007387 */ /* 0x000fe20000100800 */
[----:B0-----:R-:W-:Y:S01]  /*0420*/  VIADD R4, R0, 0xffffffe ;  /* 0x0ffffffe00047836 */ /* 0x001fe20000000000 */
[----:B------:R-:W-:-:S02]  /*0430*/  IABS R0, R7 ;  /* 0x0000000700007213 */ /* 0x000fc40000000000 */
[----:B------:R-:W-:Y:S01]  /*0440*/  STL [R1+0x6c], RZ ;  /* 0x00006cff01007387 */ /* 0x000fe20000100800 */
[----:B------:R0:W2:Y:S03]  /*0450*/  F2I.FTZ.U32.TRUNC.NTZ R5, R4 ;  /* 0x0000000400057305 */ /* 0x0000a6000021f000 */
[----:B------:R-:W-:Y:S04]  /*0460*/  STL [R1+0x50], RZ ;  /* 0x000050ff01007387 */ /* 0x000fe80000100800 */
[----:B------:R-:W-:Y:S01]  /*0470*/  STL [R1+0x54], RZ ;  /* 0x000054ff01007387 */ /* 0x000fe20000100800 */
[----:B0-----:R-:W-:-:S03]  /*0480*/  IMAD.MOV.U32 R4, RZ, RZ, RZ ;  /* 0x000000ffff047224 */ /* 0x001fc600078e00ff */
[----:B------:R-:W-:Y:S04]  /*0490*/  STL [R1+0x58], RZ ;  /* 0x000058ff01007387 */ /* 0x000fe80000100800 */
[----:B------:R-:W-:Y:S01]  /*04a0*/  STL [R1+0x5c], RZ ;  /* 0x00005cff01007387 */ /* 0x000fe20000100800 */
[----:B--2---:R-:W-:-:S03]  /*04b0*/  IMAD.MOV R8, RZ, RZ, -R5 ;  /* 0x000000ffff087224 */ /* 0x004fc600078e0a05 */
[----:B------:R-:W-:Y:S01]  /*04c0*/  STL [R1+0x40], RZ ;  /* 0x000040ff01007387 */ /* 0x000fe20000100800 */
[----:B------:R-:W-:Y:S01]  /*04d0*/  IMAD R11, R8, R9, RZ ;  /* 0x00000009080b7224 */ /* 0x000fe200078e02ff */
[----:B------:R-:W-:Y:S02]  /*04e0*/  IABS R8, R6 ;  /* 0x0000000600087213 */ /* 0x000fe40000000000 */
[----:B------:R-:W-:Y:S01]  /*04f0*/  STL [R1+0x44], RZ ;  /* 0x000044ff01007387 */ /* 0x000fe20000100800 */
[----:B------:R-:W-:-:S03]  /*0500*/  IMAD.HI.U32 R5, R5, R11, R4 ;  /* 0x0000000b05057227 */ /* 0x000fc600078e0004 */
[----:B------:R-:W-:Y:S01]  /*0510*/  STL [R1+0x48], RZ ;  /* 0x000048ff01007387 */ /* 0x000fe20000100800 */
[----:B------:R-:W-:Y:S02]  /*0520*/  IMAD.MOV R4, RZ, RZ, -R8 ;  /* 0x000000ffff047224 */ /* 0x000fe400078e0a08 */
[----:B------:R-:W-:Y:S01]  /*0530*/  IMAD.HI.U32 R5, R5, R0, RZ ;  /* 0x0000000005057227 */ /* 0x000fe200078e00ff */
[----:B------:R-:W-:Y:S03]  /*0540*/  STL [R1+0x4c], RZ ;  /* 0x00004cff01007387 */ /* 0x000fe60000100800 */
[----:B------:R-:W-:Y:S01]  /*0550*/  IMAD R0, R5, R4, R0 ;  /* 0x0000000405007224 */ /* 0x000fe200078e0200 */
[----:B------:R-:W-:Y:S04]  /*0560*/  STL [R1+0x30], RZ ;  /* 0x000030ff01007387 */ /* 0x000fe80000100800 */
[----:B------:R-:W-:Y:S01]  /*0570*/  ISETP.GT.U32.AND P1, PT, R9, R0, PT ;  /* 0x000000000900720c */ /* 0x000fe20003f24070 */
[----:B------:R-:W-:Y:S04]  /*0580*/  STL [R1+0x34], RZ ;  /* 0x000034ff01007387 */ /* 0x000fe80000100800 */
[----:B------:R-:W-:Y:S04]  /*0590*/  STL [R1+0x38], RZ ;  /* 0x000038ff01007387 */ /* 0x000fe80000100800 */
[----:B------:R-:W-:Y:S04]  /*05a0*/  STL [R1+0x3c], RZ ;  /* 0x00003cff01007387 */ /* 0x000fe80000100800 */
[----:B------:R-:W-:Y:S01]  /*05b0*/  @!P1 IMAD.IADD R0, R0, 0x1, -R9 ;  /* 0x0000000100009824 */ /* 0x000fe200078e0a09 */
[----:B------:R-:W-:Y:S01]  /*05c0*/  STL [R1+0x20], RZ ;  /* 0x000020ff01007387 */ /* 0x000fe20000100800 */
[----:B------:R-:W-:Y:S01]  /*05d0*/  @!P1 VIADD R5, R5, 0x1 ;  /* 0x0000000105059836 */ /* 0x000fe20000000000 */
[----:B------:R-:W-:-:S02]  /*05e0*/  ISETP.NE.AND P1, PT, R6, RZ, PT ;  /* 0x000000ff0600720c */ /* 0x000fc40003f25270 */
[----:B------:R-:W-:Y:S01]  /*05f0*/  ISETP.GE.U32.AND P0, PT, R0, R9, PT ;  /* 0x000000090000720c */ /* 0x000fe20003f06070 */
[----:B------:R-:W-:Y:S01]  /*0600*/  STL [R1+0x24], RZ ;  /* 0x000024ff01007387 */ /* 0x000fe20000100800 */
[----:B------:R-:W-:-:S03]  /*0610*/  LOP3.LUT R0, R7, R6, RZ, 0x3c, !PT ;  /* 0x0000000607007212 */ /* 0x000fc600078e3cff */
[----:B------:R-:W-:Y:S01]  /*0620*/  STL [R1+0x28], RZ ;  /* 0x000028ff01007387 */ /* 0x000fe20000100800 */
[----:B------:R-:W-:Y:S01]  /*0630*/  ISETP.GE.AND P2, PT, R0, RZ, PT ;  /* 0x000000ff0000720c */ /* 0x000fe20003f46270 */
[----:B------:R-:W-:Y:S02]  /*0640*/  VIADD R0, R2, 0x7f ;  /* 0x0000007f02007836 */ /* 0x000fe40000000000 */
[----:B------:R-:W-:Y:S04]  /*0650*/  STL [R1+0x2c], RZ ;  /* 0x00002cff01007387 */ /* 0x000fe80000100800 */
[----:B------:R-:W-:Y:S01]  /*0660*/  @P0 VIADD R5, R5, 0x1 ;  /* 0x0000000105050836 */ /* 0x000fe20000000000 */
[----:B------:R-:W-:Y:S03]  /*0670*/  STL [R1+0x10], RZ ;  /* 0x000010ff01007387 */ /* 0x000fe60000100800 */
[----:B------:R-:W-:Y:S01]  /*0680*/  IMAD.MOV.U32 R4, RZ, RZ, R5 ;  /* 0x000000ffff047224 */ /* 0x000fe200078e0005 */
[----:B------:R-:W-:Y:S01]  /*0690*/  SHF.R.S32.HI R5, RZ, 0x1f, R0 ;  /* 0x0000001fff057819 */ /* 0x000fe20000011400 */
[----:B------:R-:W-:Y:S02]  /*06a0*/  STL [R1+0x14], RZ ;  /* 0x000014ff01007387 */ /* 0x000fe40000100800 */
[----:B------:R-:W-:Y:S01]  /*06b0*/  @!P2 IMAD.MOV R4, RZ, RZ, -R4 ;  /* 0x000000ffff04a224 */ /* 0x000fe200078e0a04 */
[----:B------:R-:W-:Y:S01]  /*06c0*/  @!P1 LOP3.LUT R4, RZ, R6, RZ, 0x33, !PT ;  /* 0x00000006ff049212 */ /* 0x000fe200078e33ff */
[----:B------:R-:W-:Y:S01]  /*06d0*/  STL [R1+0x18], RZ ;  /* 0x000018ff01007387 */ /* 0x000fe20000100800 */
[----:B------:R-:W-:-:S03]  /*06e0*/  LEA.HI R5, R5, R0, RZ, 0x7 ;  /* 0x0000000005057211 */ /* 0x000fc600078f38ff */
[----:B------:R-:W-:Y:S01]  /*06f0*/  IMAD.SHL.U32 R8, R4, 0x8, RZ ;  /* 0x0000000804087824 */ /* 0x000fe200078e00ff */
[----:B------:R-:W-:Y:S01]  /*0700*/  STL [R1+0x1c], RZ ;  /* 0x00001cff01007387 */ /* 0x000fe20000100800 */
[----:B------:R-:W-:-:S03]  /*0710*/  IMAD.MOV R4, RZ, RZ, -R4 ;  /* 0x000000ffff047224 */ /* 0x000fc600078e0a04 */
[----:B------:R-:W-:Y:S01]  /*0720*/  LEA.HI.SX32 R5, R5, -R8, 0x19 ;  /* 0x8000000805057211 */ /* 0x000fe200078fcaff */
[----:B------:R-:W-:Y:S01]  /*0730*/  IMAD R13, R6, R4, R7 ;  /* 0x00000004060d7224 */ /* 0x000fe200078e0207 */
[----:B------:R-:W-:Y:S02]  /*0740*/  STL [R1], RZ ;  /* 0x000000ff01007387 */ /* 0x000fe40000100800 */
[----:B------:R-:W-:Y:S02]  /*0750*/  VIMNMX R10, PT, PT, R5, 0x8, PT ;  /* 0x00000008050a7848 */ /* 0x000fe40003fe0100 */
[----:B------:R-:W-:Y:S02]  /*0760*/  STL [R1+0x4], RZ ;  /* 0x000004ff01007387 */ /* 0x000fe40000100800 */
[-C--:B------:R-:W-:Y:S02]  /*0770*/  IABS R9, R10.reuse ;  /* 0x0000000a00097213 */ /* 0x080fe40000000000 */
[----:B------:R-:W-:Y:S01]  /*0780*/  IABS R6, R10 ;  /* 0x0000000a00067213 */ /* 0x000fe20000000000 */
[----:B------:R-:W-:Y:S01]  /*0790*/  STL [R1+0x8], RZ ;  /* 0x000008ff01007387 */ /* 0x000fe20000100800 */
[----:B------:R-:W0:Y:S01]  /*07a0*/  I2F.RP R0, R9 ;  /* 0x0000000900007306 */ /* 0x000e220000209400 */
[----:B------:R-:W-:-:S02]  /*07b0*/  R2UR UR5, R10 ;  /* 0x000000000a0572ca */ /* 0x000fc400000e0000 */
[----:B------:R-:W-:Y:S01]  /*07c0*/  R2UR UR6, R10 ;  /* 0x000000000a0672ca */ /* 0x000fe200000e0000 */
[----:B------:R-:W-:Y:S04]  /*07d0*/  STL [R1+0xc], RZ ;  /* 0x00000cff01007387 */ /* 0x000fe80000100800 */
[----:B------:R-:W-:Y:S04]  /*07e0*/  STL [R1+0xb0], RZ ;  /* 0x0000b0ff01007387 */ /* 0x000fe80000100800 */
[----:B------:R-:W-:Y:S02]  /*07f0*/  STL [R1+0xb4], RZ ;  /* 0x0000b4ff01007387 */ /* 0x000fe40000100800 */
[----:B------:R-:W-:Y:S01]  /*0800*/  UISETP.NE.AND UP0, UPT, UR5, URZ, UPT ;  /* 0x000000ff0500728c */ /* 0x000fe2000bf05270 */
[----:B0-----:R-:W0:Y:S01]  /*0810*/  MUFU.RCP R0, R0 ;  /* 0x0000000000007308 */ /* 0x001e220000001000 */
[----:B------:R-:W-:Y:S04]  /*0820*/  STL [R1+0xb8], RZ ;  /* 0x0000b8ff01007387 */ /* 0x000fe80000100800 */
[----:B------:R-:W-:Y:S04]  /*0830*/  STL [R1+0xbc], RZ ;  /* 0x0000bcff01007387 */ /* 0x000fe80000100800 */
[----:B------:R-:W-:Y:S04]  /*0840*/  STL [R1+0xd0], RZ ;  /* 0x0000d0ff01007387 */ /* 0x000fe80000100800 */
[----:B------:R-:W-:Y:S01]  /*0850*/  STL [R1+0xd4], RZ ;  /* 0x0000d4ff01007387 */ /* 0x000fe20000100800 */
[----:B0-----:R-:W-:-:S03]  /*0860*/  VIADD R5, R0, 0xffffffe ;  /* 0x0ffffffe00057836 */ /* 0x001fc60000000000 */
[----:B------:R-:W-:Y:S01]  /*0870*/  STL [R1+0xd8], RZ ;  /* 0x0000d8ff01007387 */ /* 0x000fe20000100800 */
[----:B------:R-:W-:-:S03]  /*0880*/  IMAD.MOV R0, RZ, RZ, -R6 ;  /* 0x000000ffff007224 */ /* 0x000fc600078e0a06 */
[----:B------:R-:W-:Y:S01]  /*0890*/  STL [R1+0xdc], RZ ;  /* 0x0000dcff01007387 */ /* 0x000fe20000100800 */
[----:B------:R-:W0:Y:S03]  /*08a0*/  F2I.FTZ.U32.TRUNC.NTZ R5, R5 ;  /* 0x0000000500057305 */ /* 0x000e26000021f000 */
[----:B------:R-:W-:Y:S04]  /*08b0*/  STL [R1+0xc0], RZ ;  /* 0x0000c0ff01007387 */ /* 0x000fe80000100800 */
[----:B------:R-:W-:Y:S04]  /*08c0*/  STL [R1+0xc4], RZ ;  /* 0x0000c4ff01007387 */ /* 0x000fe80000100800 */
[----:B------:R-:W-:Y:S01]  /*08d0*/  STL [R1+0xc8], RZ ;  /* 0x0000c8ff01007387 */ /* 0x000fe20000100800 */
[----:B0-----:R-:W-:-:S03]  /*08e0*/  IMAD.MOV R11, RZ, RZ, -R5 ;  /* 0x000000ffff0b7224 */ /* 0x001fc600078e0a05 */
[----:B------:R-:W-:Y:S01]  /*08f0*/  STL [R1+0xcc], RZ ;  /* 0x0000ccff01007387 */ /* 0x000fe20000100800 */
[----:B------:R-:W-:Y:S01]  /*0900*/  IMAD.MOV.U32 R4, RZ, RZ, R11 ;  /* 0x000000ffff047224 */ /* 0x000fe200078e000b */
[----:B------:R-:W-:Y:S02]  /*0910*/  IABS R11, R13 ;  /* 0x0000000d000b7213 */ /* 0x000fe40000000000 */
[----:B------:R-:W-:Y:S01]  /*0920*/  STL [R1+0xe0], RZ ;  /* 0x0000e0ff01007387 */ /* 0x000fe20000100800 */
[----:B------:R-:W-:Y:S02]  /*0930*/  IMAD R7, R4, R9, RZ ;  /* 0x0000000904077224 */ /* 0x000fe400078e02ff */
[----:B------:R-:W-:Y:S01]  /*0940*/  IMAD.MOV.U32 R4, RZ, RZ, RZ ;  /* 0x000000ffff047224 */ /* 0x000fe200078e00ff */
[----:B------:R-:W-:Y:S03]  /*0950*/  STL [R1+0xe4], RZ ;  /* 0x0000e4ff01007387 */ /* 0x000fe60000100800 */
[----:B------:R-:W-:Y:S01]  /*0960*/  IMAD.HI.U32 R4, R5, R7, R4 ;  /* 0x0000000705047227 */ /* 0x000fe200078e0004 */
[----:B------:R-:W-:Y:S01]  /*0970*/  STL [R1+0xe8], RZ ;  /* 0x0000e8ff01007387 */ /* 0x000fe20000100800 */
[----:B------:R-:W-:-:S03]  /*0980*/  CS2R R6, SRZ ;  /* 0x0000000000067805 */ /* 0x000fc6000001ff00 */
[----:B------:R-:W-:Y:S01]  /*0990*/  STL [R1+0xec], RZ ;  /* 0x0000ecff01007387 */ /* 0x000fe20000100800 */
[----:B------:R-:W-:-:S03]  /*09a0*/  IMAD.HI.U32 R4, R4, R11, RZ ;  /* 0x0000000b04047227 */ /* 0x000fc600078e00ff */
[----:B------:R-:W-:Y:S01]  /*09b0*/  STL [R1+0xf0], RZ ;  /* 0x0000f0ff01007387 */ /* 0x000fe20000100800 */
[----:B------:R-:W-:-:S03]  /*09c0*/  IMAD R0, R4, R0, R11 ;  /* 0x0000000004007224 */ /* 0x000fc600078e020b */
[----:B------:R-:W-:Y:S02]  /*09d0*/  STL [R1+0xf4], RZ ;  /* 0x0000f4ff01007387 */ /* 0x000fe40000100800 */
[----:B------:R-:W-:Y:S02]  /*09e0*/  ISETP.GT.U32.AND P1, PT, R9, R0, PT ;  /* 0x000000000900720c */ /* 0x000fe40003f24070 */
[----:B------:R-:W-:Y:S04]  /*09f0*/  STL [R1+0xf8], RZ ;  /* 0x0000f8ff01007387 */ /* 0x000fe80000100800 */
[----:B------:R-:W-:Y:S04]  /*0a00*/  STL [R1+0xfc], RZ ;  /* 0x0000fcff01007387 */ /* 0x000fe80000100800 */
[----:B------:R-:W-:Y:S03]  /*0a10*/  STL [R1+0x150], RZ ;  /* 0x000150ff01007387 */ /* 0x000fe60000100800 */
[----:B------:R-:W-:Y:S01]  /*0a20*/  @!P1 IMAD.IADD R0, R0, 0x1, -R9 ;  /* 0x0000000100009824 */ /* 0x000fe200078e0a09 */
[----:B------:R-:W-:Y:S01]  /*0a30*/  STL [R1+0x154], RZ ;  /* 0x000154ff01007387 */ /* 0x000fe20000100800 */
[----:B------:R-:W-:-:S03]  /*0a40*/  @!P1 VIADD R4, R4, 0x1 ;  /* 0x0000000104049836 */ /* 0x000fc60000000000 */
[----:B------:R-:W-:Y:S01]  /*0a50*/  ISETP.GE.U32.AND P0, PT, R0, R9, PT ;  /* 0x000000090000720c */ /* 0x000fe20003f06070 */
[----:B------:R-:W-:Y:S01]  /*0a60*/  STL [R1+0x158], RZ ;  /* 0x000158ff01007387 */ /* 0x000fe20000100800 */
[----:B------:R-:W-:-:S03]  /*0a70*/  LOP3.LUT R0, R13, R10, RZ, 0x3c, !PT ;  /* 0x0000000a0d007212 */ /* 0x000fc600078e3cff */
[----:B------:R-:W-:Y:S01]  /*0a80*/  STL [R1+0x15c], RZ ;  /* 0x00015cff01007387 */ /* 0x000fe20000100800 */
[----:B------:R-:W-:-:S03]  /*0a90*/  ISETP.GE.AND P2, PT, R0, RZ, PT ;  /* 0x000000ff0000720c */ /* 0x000fc60003f46270 */
[----:B------:R-:W-:Y:S04]  /*0aa0*/  STL [R1+0x100], RZ ;  /* 0x000100ff01007387 */ /* 0x000fe80000100800 */
[----:B------:R-:W-:Y:S01]  /*0ab0*/  @P0 VIADD R4, R4, 0x1 ;  /* 0x0000000104040836 */ /* 0x000fe20000000000 */
[----:B------:R-:W-:Y:S04]  /*0ac0*/  STL [R1+0x104], RZ ;  /* 0x000104ff01007387 */ /* 0x000fe80000100800 */
[----:B------:R-:W-:Y:S01]  /*0ad0*/  STL [R1+0x108], RZ ;  /* 0x000108ff01007387 */ /* 0x000fe20000100800 */
[----:B------:R-:W-:-:S03]  /*0ae0*/  @!P2 IMAD.MOV R4, RZ, RZ, -R4 ;  /* 0x000000ffff04a224 */ /* 0x000fc600078e0a04 */
[----:B------:R-:W-:Y:S02]  /*0af0*/  STL [R1+0x10c], RZ ;  /* 0x00010cff01007387 */ /* 0x000fe40000100800 */
[----:B------:R-:W-:Y:S02]  /*0b00*/  R2UR UR4, R4 ;  /* 0x00000000040472ca */ /* 0x000fe400000e0000 */
[----:B------:R-:W-:-:S07]  /*0b10*/  CS2R R4, SRZ ;  /* 0x0000000000047805 */ /* 0x000fce000001ff00 */
[----:B------:R-:W-:-:S04]  /*0b20*/  @!UP0 ULOP3.LUT UR4, URZ, UR6, URZ, 0x33, !UPT ;  /* 0x00000006ff048292 */ /* 0x000fc8000f8e33ff */
[----:B------:R-:W-:-:S06]  /*0b30*/  UIADD3 UR5, UPT, UPT, -UR4, URZ, URZ ;  /* 0x000000ff04057290 */ /* 0x000fcc000fffe1ff */
[----:B------:R-:W-:Y:S01]  /*0b40*/  IMAD R0, R10, UR5, R13 ;  /* 0x000000050a007c24 */ /* 0x000fe2000f8e020d */
[----:B-----5:R-:W-:Y:S01]  /*0b50*/  USHF.L.U32 UR5, UR8, 0x6, URZ ;  /* 0x0000000608057899 */ /* 0x020fe200080006ff */
[----:B------:R-:W-:Y:S02]  /*0b60*/  CS2R R10, SRZ ;  /* 0x00000000000a7805 */ /* 0x000fe4000001ff00 */
[----:B------:R-:W-:Y:S01]  /*0b70*/  CS2R R12, SRZ ;  /* 0x00000000000c7805 */ /* 0x000fe2000001ff00 */
[----:B------:R-:W-:Y:S01]  /*0b80*/  IMAD.IADD R0, R8, 0x1, R0 ;  /* 0x0000000108007824 */ /* 0x000fe200078e0200 */
[----:B------:R-:W-:Y:S01]  /*0b90*/  ULOP3.LUT UR6, UR5, 0x40, URZ, 0xc0, !UPT ;  /* 0x0000004005067892 */ /* 0x000fe2000f8ec0ff */
[----:B------:R-:W-:Y:S01]  /*0ba0*/  CS2R R8, SRZ ;  /* 0x0000000000087805 */ /* 0x000fe2000001ff00 */
[----:B------:R-:W-:Y:S01]  /*0bb0*/  ULEA UR5, UR8, UR7, 0x18 ;  /* 0x0000000708057291 */ /* 0x000fe2000f8ec0ff */
[----:B------:R-:W-:Y:S01]  /*0bc0*/  IMAD.SHL.U32 R0, R0, 0x80, RZ ;  /* 0x0000008000007824 */ /* 0x000fe200078e00ff */
[----:B------:R-:W-:-:S02]  /*0bd0*/  ULEA UR4, UR4, UR6, 0x7 ;  /* 0x0000000604047291 */ /* 0x000fc4000f8e38ff */
[----:B---3--:R-:W-:Y:S02]  /*0be0*/  UIADD3 UR6, UPT, UPT, UR9, 0x3f, URZ ;  /* 0x0000003f09067890 */ /* 0x008fe4000fffe0ff */
[C---:B------:R-:W-:Y:S01]  /*0bf0*/  LOP3.LUT R61, R0.reuse, 0x1f, R61, 0xf8, !PT ;  /* 0x0000001f003d7812 */ /* 0x040fe200078ef83d */
[----:B------:R-:W-:Y:S01]  /*0c00*/  UIADD3 UR7, UPT, UPT, UR4, 0x1, URZ ;  /* 0x0000000104077890 */ /* 0x000fe2000fffe0ff */
[----:B------:R-:W-:Y:S01]  /*0c10*/  LOP3.LUT R0, R0, 0x20, R60, 0xfe, !PT ;  /* 0x0000002000007812 */ /* 0x000fe200078efe3c */
[----:B------:R-:W-:Y:S01]  /*0c20*/  UISETP.GE.AND UP0, UPT, UR6, 0x40, UPT ;  /* 0x000000400600788c */ /* 0x000fe2000bf06270 */
[----:B------:R-:W-:Y:S01]  /*0c30*/  LOP3.LUT R60, R61, 0x40, RZ, 0xfc, !PT ;  /* 0x000000403d3c7812 */ /* 0x000fe200078efcff */
[----:B------:R-:W-:Y:S01]  /*0c40*/  STL [R1+0x134c], R61 ;  /* 0x00134c3d01007387 */ /* 0x000fe20000100800 */
[----:B------:R-:W-:Y:S02]  /*0c50*/  UIADD3 UR8, UPT, UPT, UR4, 0x2, URZ ;  /* 0x0000000204087890 */ /* 0x000fe4000fffe0ff */
[----:B------:R-:W-:Y:S01]  /*0c60*/  UIADD3 UR9, UPT, UPT, UR4, 0x3, URZ ;  /* 0x0000000304097890 */ /* 0x000fe2000fffe0ff */
[----:B------:R0:W-:Y:S01]  /*0c70*/  STL [R1+0x1360], R0 ;  /* 0x0013600001007387 */ /* 0x0001e20000100800 */
[----:B------:R-:W-:-:S02]  /*0c80*/  UIADD3 UR16, UPT, UPT, UR4, 0x4, URZ ;  /* 0x0000000404107890 */ /* 0x000fc4000fffe0ff */
[----:B------:R-:W-:Y:S01]  /*0c90*/  UIADD3 UR12, UPT, UPT, UR4, 0x5, URZ ;  /* 0x00000005040c7890 */ /* 0x000fe2000fffe0ff */
[----:B------:R2:W-:Y:S01]  /*0ca0*/  STL [R1+0x1264], R60 ;  /* 0x0012643c01007387 */ /* 0x0005e20000100800 */
[----:B------:R-:W-:Y:S02]  /*0cb0*/  UIADD3 UR13, UPT, UPT, UR4, 0x6, URZ ;  /* 0x00000006040d7890 */ /* 0x000fe4000fffe0ff */
[----:B------:R-:W-:Y:S02]  /*0cc0*/  UIADD3 UR14, UPT, UPT, UR4, 0x7, URZ ;  /* 0x00000007040e7890 */ /* 0x000fe4000fffe0ff */
[----:B------:R-:W-:Y:S01]  /*0cd0*/  UIADD3 UR15, UPT, UPT, UR4, 0x8, URZ ;  /* 0x00000008040f7890 */ /* 0x000fe2000fffe0ff */
[----:B0-----:R-:W-:Y:S01]  /*0ce0*/  LOP3.LUT R0, R61, 0x60, RZ, 0xfc, !PT ;  /* 0x000000603d007812 */ /* 0x001fe200078efcff */
[----:B------:R-:W-:Y:S02]  /*0cf0*/  UIADD3 UR17, UPT, UPT, UR4, 0x9, URZ ;  /* 0x0000000904117890 */ /* 0x000fe4000fffe0ff */
[----:B------:R-:W-:-:S02]  /*0d00*/  UIADD3 UR18, UPT, UPT, UR4, 0xa, URZ ;  /* 0x0000000a04127890 */ /* 0x000fc4000fffe0ff */
[----:B------:R2:W-:Y:S01]  /*0d10*/  STL [R1+0x1248], R0 ;  /* 0x0012480001007387 */ /* 0x0005e20000100800 */
[----:B------:R-:W-:Y:S02]  /*0d20*/  UIADD3 UR19, UPT, UPT, UR4, 0xb, URZ ;  /* 0x0000000b04137890 */ /* 0x000fe4000fffe0ff */
[----:B------:R-:W-:Y:S02]  /*0d30*/  UIADD3 UR20, UPT, UPT, UR4, 0xc, URZ ;  /* 0x0000000c04147890 */ /* 0x000fe4000fffe0ff */
[----:B------:R-:W-:Y:S02]  /*0d40*/  UIADD3 UR21, UPT, UPT, UR4, 0xd, URZ ;  /* 0x0000000d04157890 */ /* 0x000fe4000fffe0ff */
[----:B------:R-:W-:Y:S02]  /*0d50*/  UIADD3 UR22, UPT, UPT, UR4, 0xe, URZ ;  /* 0x0000000e04167890 */ /* 0x000fe4000fffe0ff */
[----:B------:R-:W-:Y:S02]  /*0d60*/  UIADD3 UR23, UPT, UPT, UR4, 0xf, URZ ;  /* 0x0000000f04177890 */ /* 0x000fe4000fffe0ff */
[----:B------:R-:W-:-:S02]  /*0d70*/  UIADD3 UR24, UPT, UPT, UR4, 0x10, URZ ;  /* 0x0000001004187890 */ /* 0x000fc4000fffe0ff */
        /* <DEDUP_REMOVED lines=46> */
[----:B------:R-:W-:Y:S01]  /*1060*/  UIADD3 UR71, UPT, UPT, UR4, 0x3f, URZ ;  /* 0x0000003f04477890 */ /* 0x000fe2000fffe0ff */
[----:B-12---:R-:W-:Y:S11]  /*1070*/  BRA.U !UP0, `(.L_x_0) ;  /* 0x0000031d08347547 */ /* 0x006ff6000b800000 */
[----:B------:R-:W-:Y:S01]  /*1080*/  IMAD.MOV.U32 R57, RZ, RZ, R60 ;  /* 0x000000ffff397224 */ /* 0x000fe200078e003c */
[----:B------:R-:W-:Y:S01]  /*1090*/  IABS R60, R2 ;  /* 0x00000002003c7213 */ /* 0x000fe20000000000 */
[----:B------:R0:W-:Y:S01]  /*10a0*/  STL [R1+0x1488], R2 ;  /* 0x0014880201007387 */ /* 0x0001e20000100800 */
[----:B------:R-:W-:-:S03]  /*10b0*/  IMAD.MOV.U32 R58, RZ, RZ, R0 ;  /* 0x000000ffff3a7224 */ /* 0x000fc600078e0000 */
[----:B0-----:R-:W2:Y:S01]  /*10c0*/  LDL R2, [R1+0x1360] ;  /* 0x0013600001027983 */ /* 0x001ea20000100800 */
[----:B------:R-:W0:Y:S01]  /*10d0*/  I2F.RP R0, R60 ;  /* 0x0000003c00007306 */ /* 0x000e220000209400 */
[----:B------:R-:W-:Y:S02]  /*10e0*/  IABS R59, R3 ;  /* 0x00000003003b7213 */ /* 0x000fe40000000000 */
[----:B------:R1:W-:Y:S05]  /*10f0*/  STL [R1+0x1484], R3 ;  /* 0x0014840301007387 */ /* 0x0003ea0000100800 */
[----:B------:R-:W3:Y:S08]  /*1100*/  I2F.RP R8, R59 ;  /* 0x0000003b00087306 */ /* 0x000ef00000209400 */
[----:B0-----:R-:W0:Y:S08]  /*1110*/  MUFU.RCP R0, R0 ;  /* 0x0000000000007308 */ /* 0x001e300000001000 */
[----:B---3--:R-:W3:Y:S01]  /*1120*/  MUFU.RCP R8, R8 ;  /* 0x0000000800087308 */ /* 0x008ee20000001000 */
[----:B0-----:R-:W-:-:S07]  /*1130*/  VIADD R4, R0, 0xffffffe ;  /* 0x0ffffffe00047836 */ /* 0x001fce0000000000 */
[----:B------:R0:W4:Y:S01]  /*1140*/  F2I.FTZ.U32.TRUNC.NTZ R5, R4 ;  /* 0x0000000400057305 */ /* 0x000122000021f000 */
[----:B---3--:R-:W-:Y:S01]  /*1150*/  VIADD R6, R8, 0xffffffe ;  /* 0x0ffffffe08067836 */ /* 0x008fe20000000000 */
[----:B------:R-:W-:-:S06]  /*1160*/  IABS R8, R61 ;  /* 0x0000003d00087213 */ /* 0x000fcc0000000000 */
[----:B------:R-:W3:Y:S01]  /*1170*/  F2I.FTZ.U32.TRUNC.NTZ R7, R6 ;  /* 0x0000000600077305 */ /* 0x000ee2000021f000 */
[----:B0-----:R-:W-:Y:S02]  /*1180*/  IMAD.MOV.U32 R4, RZ, RZ, RZ ;  /* 0x000000ffff047224 */ /* 0x001fe400078e00ff */
[----:B----4-:R-:W-:-:S04]  /*1190*/  IMAD.MOV R9, RZ, RZ, -R5 ;  /* 0x000000ffff097224 */ /* 0x010fc800078e0a05 */
[----:B------:R-:W-:-:S04]  /*11a0*/  IMAD R9, R9, R60, RZ ;  /* 0x0000003c09097224 */ /* 0x000fc800078e02ff */
[----:B------:R-:W-:-:S04]  /*11b0*/  IMAD.HI.U32 R5, R5, R9, R4 ;  /* 0x0000000905057227 */ /* 0x000fc800078e0004 */
[----:B---3--:R-:W-:Y:S02]  /*11c0*/  IMAD.MOV R6, RZ, RZ, -R7 ;  /* 0x000000ffff067224 */ /* 0x008fe400078e0a07 */
[----:B------:R-:W-:-:S04]  /*11d0*/  IMAD.HI.U32 R0, R5, R8, RZ ;  /* 0x0000000805007227 */ /* 0x000fc800078e00ff */
[----:B------:R-:W-:Y:S02]  /*11e0*/  IMAD.MOV R9, RZ, RZ, -R0 ;  /* 0x000000ffff097224 */ /* 0x000fe400078e0a00 */
[----:B------:R-:W-:Y:S02]  /*11f0*/  IMAD R61, R6, R59, RZ ;  /* 0x0000003b063d7224 */ /* 0x000fe400078e02ff */
[----:B------:R-:W-:Y:S02]  /*1200*/  IMAD.MOV.U32 R6, RZ, RZ, RZ ;  /* 0x000000ffff067224 */ /* 0x000fe400078e00ff */
[----:B-1----:R-:W-:Y:S01]  /*1210*/  IMAD R3, R60, R9, R8 ;  /* 0x000000093c037224 */ /* 0x002fe200078e0208 */
[----:B------:R-:W-:Y:S01]  /*1220*/  IABS R8, R57 ;  /* 0x0000003900087213 */ /* 0x000fe20000000000 */
[----:B------:R-:W-:-:S04]  /*1230*/  IMAD.HI.U32 R61, R7, R61, R6 ;  /* 0x0000003d073d7227 */ /* 0x000fc800078e0006 */
[----:B------:R-:W-:-:S05]  /*1240*/  IMAD.U32 R6, RZ, RZ, UR69 ;  /* 0x00000045ff067e24 */ /* 0x000fca000f8e00ff */
[----:B------:R-:W-:-:S05]  /*1250*/  IABS R16, R6 ;  /* 0x0000000600107213 */ /* 0x000fca0000000000 */
[----:B------:R-:W-:-:S04]  /*1260*/  IMAD.HI.U32 R7, R61, R16, RZ ;  /* 0x000000103d077227 */ /* 0x000fc800078e00ff */
[----:B------:R-:W-:Y:S01]  /*1270*/  IMAD.MOV R7, RZ, RZ, -R7 ;  /* 0x000000ffff077224 */ /* 0x000fe200078e0a07 */
[----:B--2---:R-:W-:Y:S01]  /*1280*/  IABS R10, R2 ;  /* 0x00000002000a7213 */ /* 0x004fe20000000000 */
[----:B------:R-:W-:Y:S04]  /*1290*/  STL [R1+0x148c], R2 ;  /* 0x00148c0201007387 */ /* 0x000fe80000100800 */
[----:B------:R-:W-:-:S04]  /*12a0*/  IMAD.HI.U32 R4, R5, R10, RZ ;  /* 0x0000000a05047227 */ /* 0x000fc800078e00ff */
[----:B------:R-:W-:Y:S02]  /*12b0*/  IMAD.MOV R11, RZ, RZ, -R4 ;  /* 0x000000ffff0b7224 */ /* 0x000fe400078e0a04 */
[----:B------:R-:W-:Y:S02]  /*12c0*/  IMAD.U32 R4, RZ, RZ, UR70 ;  /* 0x00000046ff047e24 */ /* 0x000fe4000f8e00ff */
[----:B------:R-:W-:Y:S01]  /*12d0*/  IMAD R0, R60, R11, R10 ;  /* 0x0000000b3c007224 */ /* 0x000fe200078e020a */
[----:B------:R-:W-:Y:S02]  /*12e0*/  IABS R10, R58 ;  /* 0x0000003a000a7213 */ /* 0x000fe40000000000 */
[----:B------:R-:W-:Y:S02]  /*12f0*/  IABS R14, R4 ;  /* 0x00000004000e7213 */ /* 0x000fe40000000000 */
[----:B------:R0:W-:Y:S03]  /*1300*/  STL [R1+0x24], R0 ;  /* 0x0000240001007387 */ /* 0x0001e60000100800 */
[----:B------:R-:W-:-:S04]  /*1310*/  IMAD.HI.U32 R6, R61, R14, RZ ;  /* 0x0000000e3d067227 */ /* 0x000fc800078e00ff */
[----:B------:R-:W-:Y:S02]  /*1320*/  IMAD.MOV R6, RZ, RZ, -R6 ;  /* 0x000000ffff067224 */ /* 0x000fe400078e0a06 */
[----:B0-----:R-:W-:-:S05]  /*1330*/  IMAD.U32 R0, RZ, RZ, UR71 ;  /* 0x00000047ff007e24 */ /* 0x001fca000f8e00ff */
[----:B------:R-:W-:Y:S01]  /*1340*/  IABS R12, R0 ;  /* 0x00000000000c7213 */ /* 0x000fe20000000000 */
[----:B------:R-:W-:-:S04]  /*1350*/  IMAD.HI.U32 R0, R5, R8, RZ ;  /* 0x0000000805007227 */ /* 0x000fc800078e00ff */
[----:B------:R-:W-:-:S04]  /*1360*/  IMAD.HI.U32 R5, R5, R10, RZ ;  /* 0x0000000a05057227 */ /* 0x000fc800078e00ff */
[----:B------:R-:W-:-:S04]  /*1370*/  IMAD.HI.U32 R4, R61, R12, RZ ;  /* 0x0000000c3d047227 */ /* 0x000fc800078e00ff */
[----:B------:R-:W-:Y:S02]  /*1380*/  IMAD.MOV R9, RZ, RZ, -R0 ;  /* 0x000000ffff097224 */ /* 0x000fe400078e0a00 */
[----:B------:R-:W-:Y:S02]  /*1390*/  IMAD.MOV R5, RZ, RZ, -R5 ;  /* 0x000000ffff057224 */ /* 0x000fe400078e0a05 */
[----:B------:R-:W-:Y:S02]  /*13a0*/  IMAD.MOV R4, RZ, RZ, -R4 ;  /* 0x000000ffff047224 */ /* 0x000fe400078e0a04 */
[C---:B------:R-:W-:Y:S02]  /*13b0*/  IMAD R8, R60.reuse, R9, R8 ;  /* 0x000000093c087224 */ /* 0x040fe400078e0208 */
[----:B------:R-:W-:Y:S02]  /*13c0*/  IMAD R2, R60, R5, R10 ;  /* 0x000000053c027224 */ /* 0x000fe400078e020a */
[C---:B------:R-:W-:Y:S01]  /*13d0*/  IMAD R0, R59.reuse, R4, R12 ;  /* 0x000000043b007224 */ /* 0x040fe200078e020c */
[----:B------:R-:W-:Y:S01]  /*13e0*/  STL [R1+0x20], R8 ;  /* 0x0000200801007387 */ /* 0x000fe20000100800 */
[----:B------:R-:W-:-:S02]  /*13f0*/  IMAD R4, R59, R6, R14 ;  /* 0x000000063b047224 */ /* 0x000fc400078e020e */
[----:B------:R-:W-:Y:S01]  /*1400*/  IMAD.U32 R5, RZ, RZ, UR66 ;  /* 0x00000042ff057e24 */ /* 0x000fe2000f8e00ff */
[----:B------:R-:W-:Y:S01]  /*1410*/  STL [R1+0x1c], R2 ;  /* 0x00001c0201007387 */ /* 0x000fe20000100800 */
[----:B------:R-:W-:-:S03]  /*1420*/  IMAD.U32 R6, RZ, RZ, UR65 ;  /* 0x00000041ff067e24 */ /* 0x000fc6000f8e00ff */
[----:B------:R0:W-:Y:S01]  /*1430*/  STL [R1+0x18], R0 ;  /* 0x0000180001007387 */ /* 0x0001e20000100800 */
[----:B------:R-:W-:Y:S02]  /*1440*/  IABS R12, R5 ;  /* 0x00000005000c7213 */ /* 0x000fe40000000000 */
[----:B------:R-:W-:Y:S01]  /*1450*/  IABS R14, R6 ;  /* 0x00000006000e7213 */ /* 0x000fe20000000000 */
[----:B------:R1:W-:Y:S02]  /*1460*/  STL [R1+0x14], R4 ;  /* 0x0000140401007387 */ /* 0x0003e40000100800 */
[----:B------:R-:W-:-:S04]  /*1470*/  IMAD.HI.U32 R5, R61, R12, RZ ;  /* 0x0000000c3d057227 */ /* 0x000fc800078e00ff */
[----:B0-----:R-:W-:Y:S02]  /*1480*/  IMAD.U32 R0, RZ, RZ, UR68 ;  /* 0x00000044ff007e24 */ /* 0x001fe4000f8e00ff */
[----:B------:R-:W-:Y:S02]  /*1490*/  IMAD R2, R59, R7, R16 ;  /* 0x000000073b027224 */ /* 0x000fe400078e0210 */
[----:B-1----:R-:W-:Y:S01]  /*14a0*/  IMAD.U32 R4, RZ, RZ, UR67 ;  /* 0x00000043ff047e24 */ /* 0x002fe2000f8e00ff */
[----:B------:R-:W-:Y:S01]  /*14b0*/  IABS R8, R0 ;  /* 0x0000000000087213 */ /* 0x000fe20000000000 */
[----:B------:R-:W-:Y:S01]  /*14c0*/  IMAD.MOV R5, RZ, RZ, -R5 ;  /* 0x000000ffff057224 */ /* 0x000fe200078e0a05 */
[----:B------:R0:W-:Y:S01]  /*14d0*/  STL [R1+0x10], R2 ;  /* 0x0000100201007387 */ /* 0x0001e20000100800 */
[----:B------:R-:W-:Y:S01]  /*14e0*/  IMAD.HI.U32 R6, R61, R14, RZ ;  /* 0x0000000e3d067227 */ /* 0x000fe200078e00ff */
[----:B------:R-:W-:-:S03]  /*14f0*/  IABS R10, R4 ;  /* 0x00000004000a7213 */ /* 0x000fc60000000000 */
[----:B------:R-:W-:-:S04]  /*1500*/  IMAD.HI.U32 R0, R61, R8, RZ ;  /* 0x000000083d007227 */ /* 0x000fc800078e00ff */
[----:B------:R-:W-:-:S04]  /*1510*/  IMAD.HI.U32 R4, R61, R10, RZ ;  /* 0x0000000a3d047227 */ /* 0x000fc800078e00ff */
[----:B------:R-:W-:Y:S02]  /*1520*/  IMAD.MOV R0, RZ, RZ, -R0 ;  /* 0x000000ffff007224 */ /* 0x000fe400078e0a00 */
[----:B------:R-:W-:Y:S02]  /*1530*/  IMAD.MOV R4, RZ, RZ, -R4 ;  /* 0x000000ffff047224 */ /* 0x000fe400078e0a04 */
[C---:B------:R-:W-:Y:S02]  /*1540*/  IMAD R8, R59.reuse, R0, R8 ;  /* 0x000000003b087224 */ /* 0x040fe400078e0208 */
[C---:B0-----:R-:W-:Y:S02]  /*1550*/  IMAD R2, R59.reuse, R5, R12 ;  /* 0x000000053b027224 */ /* 0x041fe400078e020c */
[----:B------:R-:W-:Y:S01]  /*1560*/  IMAD R0, R59, R4, R10 ;  /* 0x000000043b007224 */ /* 0x000fe200078e020a */
[----:B------:R-:W-:Y:S01]  /*1570*/  STL [R1+0xc], R8 ;  /* 0x00000c0801007387 */ /* 0x000fe20000100800 */
[----:B------:R-:W-:-:S02]  /*1580*/  IMAD.MOV R6, RZ, RZ, -R6 ;  /* 0x000000ffff067224 */ /* 0x000fc400078e0a06 */
[----:B------:R-:W-:Y:S01]  /*1590*/  IMAD.U32 R7, RZ, RZ, UR64 ;  /* 0x00000040ff077e24 */ /* 0x000fe2000f8e00ff */
[----:B------:R0:W-:Y:S04]  /*15a0*/  STL [R1+0x14b0], R2 ;  /* 0x0014b00201007387 */ /* 0x0001e80000100800 */
[----:B------:R1:W-:Y:S01]  /*15b0*/  STL [R1+0x8], R0 ;  /* 0x0000080001007387 */ /* 0x0003e20000100800 */
[----:B------:R-:W-:-:S03]  /*15c0*/  IABS R58, R7 ;  /* 0x00000007003a7213 */ /* 0x000fc60000000000 */
[----:B0-----:R-:W2:Y:S02]  /*15d0*/  LDL.LU R2, [R1+0x1c] ;  /* 0x00001c0001027983 */ /* 0x001ea40000300800 */
[----:B------:R-:W-:-:S04]  /*15e0*/  IMAD.HI.U32 R7, R61, R58, RZ ;  /* 0x0000003a3d077227 */ /* 0x000fc800078e00ff */
[----:B-1----:R-:W-:Y:S02]  /*15f0*/  IMAD R0, R59, R6, R14 ;  /* 0x000000063b007224 */ /* 0x002fe400078e020e */
[----:B------:R-:W-:-:S03]  /*1600*/  IMAD.MOV R7, RZ, RZ, -R7 ;  /* 0x000000ffff077224 */ /* 0x000fc600078e0a07 */
[----:B------:R0:W-:Y:S02]  /*1610*/  STL [R1], R0 ;  /* 0x0000000001007387 */ /* 0x0001e40000100800 */
[----:B0-----:R-:W-:-:S05]  /*1620*/  IMAD.U32 R0, RZ, RZ, UR63 ;  /* 0x0000003fff007e24 */ /* 0x001fca000f8e00ff */
[----:B------:R-:W-:-:S05]  /*1630*/  IABS R8, R0 ;  /* 0x0000000000087213 */ /* 0x000fca0000000000 */
[----:B------:R-:W-:-:S04]  /*1640*/  IMAD.HI.U32 R0, R61, R8, RZ ;  /* 0x000000083d007227 */ /* 0x000fc800078e00ff */
[----:B------:R-:W-:Y:S02]  /*1650*/  IMAD.MOV R0, RZ, RZ, -R0 ;  /* 0x000000ffff007224 */ /* 0x000fe400078e0a00 */
[C---:B------:R-:W-:Y:S02]  /*1660*/  IMAD R58, R59.reuse, R7, R58 ;  /* 0x000000073b3a7224 */ /* 0x040fe400078e023a */
[----:B------:R-:W-:-:S03]  /*1670*/  IMAD R57, R59, R0, R8 ;  /* 0x000000003b397224 */ /* 0x000fc600078e0208 */
[----:B------:R0:W-:Y:S01]  /*1680*/  STL [R1+0x14b4], R58 ;  /* 0x0014b43a01007387 */ /* 0x0001e20000100800 */
[----:B------:R-:W-:Y:S02]  /*1690*/  IMAD.U32 R5, RZ, RZ, UR61 ;  /* 0x0000003dff057e24 */ /* 0x000fe4000f8e00ff */
[----:B------:R-:W-:Y:S02]  /*16a0*/  IMAD.U32 R7, RZ, RZ, UR59 ;  /* 0x0000003bff077e24 */ /* 0x000fe4000f8e00ff */
[----:B------:R-:W-:Y:S01]  /*16b0*/  IMAD.U32 R4, RZ, RZ, UR62 ;  /* 0x0000003eff047e24 */ /* 0x000fe2000f8e00ff */
[----:B0-----:R-:W3:Y:S04]  /*16c0*/  LDL.LU R58, [R1+0x20] ;  /* 0x00002000013a7983 */ /* 0x001ee80000300800 */
[----:B------:R0:W-:Y:S01]  /*16d0*/  STL [R1+0x14b8], R57 ;  /* 0x0014b83901007387 */ /* 0x0001e20000100800 */
[----:B------:R-:W-:Y:S01]  /*16e0*/  IMAD.U32 R6, RZ, RZ, UR60 ;  /* 0x0000003cff067e24 */ /* 0x000fe2000f8e00ff */
[----:B------:R-:W-:-:S02]  /*16f0*/  IABS R10, R5 ;  /* 0x00000005000a7213 */ /* 0x000fc40000000000 */
[----:B0-----:R-:W4:Y:S01]  /*1700*/  LDL.LU R57, [R1+0x24] ;  /* 0x0000240001397983 */ /* 0x001f220000300800 */
[----:B------:R-:W-:Y:S02]  /*1710*/  IABS R12, R7 ;  /* 0x00000007000c7213 */ /* 0x000fe40000000000 */
[----:B------:R-:W-:Y:S01]  /*1720*/  IABS R56, R4 ;  /* 0x0000000400387213 */ /* 0x000fe20000000000 */
[----:B------:R-:W-:Y:S01]  /*1730*/  IMAD.HI.U32 R5, R61, R10, RZ ;  /* 0x0000000a3d057227 */ /* 0x000fe200078e00ff */
[----:B------:R-:W-:-:S03]  /*1740*/  IABS R54, R6 ;  /* 0x0000000600367213 */ /* 0x000fc60000000000 */
[----:B------:R-:W-:-:S04]  /*1750*/  IMAD.HI.U32 R7, R61, R12, RZ ;  /* 0x0000000c3d077227 */ /* 0x000fc800078e00ff */
[----:B------:R-:W-:-:S04]  /*1760*/  IMAD.HI.U32 R4, R61, R56, RZ ;  /* 0x000000383d047227 */ /* 0x000fc800078e00ff */
[----:B------:R-:W-:-:S04]  /*1770*/  IMAD.HI.U32 R6, R61, R54, RZ ;  /* 0x000000363d067227 */ /* 0x000fc800078e00ff */
[----:B------:R-:W-:Y:S02]  /*1780*/  IMAD.MOV R5, RZ, RZ, -R5 ;  /* 0x000000ffff057224 */ /* 0x000fe400078e0a05 */
[----:B------:R-:W-:Y:S02]  /*1790*/  IMAD.MOV R7, RZ, RZ, -R7 ;  /* 0x000000ffff077224 */ /* 0x000fe400078e0a07 */
[----:B------:R-:W-:Y:S02]  /*17a0*/  IMAD.MOV R4, RZ, RZ, -R4 ;  /* 0x000000ffff047224 */ /* 0x000fe400078e0a04 */
[----:B------:R-:W-:Y:S02]  /*17b0*/  IMAD.U32 R0, RZ, RZ, UR58 ;  /* 0x0000003aff007e24 */ /* 0x000fe4000f8e00ff */
[----:B------:R-:W-:Y:S02]  /*17c0*/  IMAD.MOV R6, RZ, RZ, -R6 ;  /* 0x000000ffff067224 */ /* 0x000fe400078e0a06 */
[----:B------:R-:W-:-:S02]  /*17d0*/  IMAD R55, R59, R5, R10 ;  /* 0x000000053b377224 */ /* 0x000fc400078e020a */
[C---:B------:R-:W-:Y:S02]  /*17e0*/  IMAD R53, R59.reuse, R7, R12 ;  /* 0x000000073b357224 */ /* 0x040fe400078e020c */
[C---:B------:R-:W-:Y:S02]  /*17f0*/  IMAD R56, R59.reuse, R4, R56 ;  /* 0x000000043b387224 */ /* 0x040fe400078e0238 */
[----:B------:R-:W-:Y:S02]  /*1800*/  IMAD.U32 R5, RZ, RZ, UR56 ;  /* 0x00000038ff057e24 */ /* 0x000fe4000f8e00ff */
[----:B------:R-:W-:Y:S01]  /*1810*/  IMAD.U32 R7, RZ, RZ, UR54 ;  /* 0x00000036ff077e24 */ /* 0x000fe2000f8e00ff */
[----:B------:R-:W-:Y:S01]  /*1820*/  IABS R52, R0 ;  /* 0x0000000000347213 */ /* 0x000fe20000000000 */
[----:B------:R-:W-:Y:S02]  /*1830*/  IMAD.U32 R4, RZ, RZ, UR57 ;  /* 0x00000039ff047e24 */ /* 0x000fe4000f8e00ff */
[----:B------:R-:W-:Y:S01]  /*1840*/  IMAD R54, R59, R6, R54 ;  /* 0x000000063b367224 */ /* 0x000fe200078e0236 */
[----:B------:R-:W-:Y:S01]  /*1850*/  IABS R50, R5 ;  /* 0x0000000500327213 */ /* 0x000fe20000000000 */
[----:B------:R-:W-:Y:S01]  /*1860*/  IMAD.U32 R6, RZ, RZ, UR55 ;  /* 0x00000037ff067e24 */ /* 0x000fe2000f8e00ff */
[----:B------:R-:W-:Y:S01]  /*1870*/  IABS R48, R7 ;  /* 0x0000000700307213 */ /* 0x000fe20000000000 */
[----:B------:R-:W-:Y:S01]  /*1880*/  IMAD.HI.U32 R0, R61, R52, RZ ;  /* 0x000000343d007227 */ /* 0x000fe200078e00ff */
[----:B------:R-:W-:-:S02]  /*1890*/  IABS R8, R4 ;  /* 0x0000000400087213 */ /* 0x000fc40000000000 */
[----:B------:R-:W-:Y:S01]  /*18a0*/  IABS R10, R6 ;  /* 0x00000006000a7213 */ /* 0x000fe20000000000 */
[----:B------:R-:W-:-:S04]  /*18b0*/  IMAD.HI.U32 R5, R61, R50, RZ ;  /* 0x000000323d057227 */ /* 0x000fc800078e00ff */
[----:B------:R-:W-:-:S04]  /*18c0*/  IMAD.HI.U32 R7, R61, R48, RZ ;  /* 0x000000303d077227 */ /* 0x000fc800078e00ff */
[----:B------:R-:W-:-:S04]  /*18d0*/  IMAD.HI.U32 R4, R61, R8, RZ ;  /* 0x000000083d047227 */ /* 0x000fc800078e00ff */
[----:B------:R-:W-:Y:S02]  /*18e0*/  IMAD.MOV R0, RZ, RZ, -R0 ;  /* 0x000000ffff007224 */ /* 0x000fe400078e0a00 */
[----:B------:R-:W-:-:S04]  /*18f0*/  IMAD.HI.U32 R6, R61, R10, RZ ;  /* 0x0000000a3d067227 */ /* 0x000fc800078e00ff */
[----:B------:R-:W-:Y:S02]  /*1900*/  IMAD.MOV R5, RZ, RZ, -R5 ;  /* 0x000000ffff057224 */ /* 0x000fe400078e0a05 */
[----:B------:R-:W-:Y:S02]  /*1910*/  IMAD.MOV R7, RZ, RZ, -R7 ;  /* 0x000000ffff077224 */ /* 0x000fe400078e0a07 */
[----:B------:R-:W-:Y:S02]  /*1920*/  IMAD.MOV R4, RZ, RZ, -R4 ;  /* 0x000000ffff047224 */ /* 0x000fe400078e0a04 */
[----:B------:R-:W-:Y:S02]  /*1930*/  IMAD R52, R59, R0, R52 ;  /* 0x000000003b347224 */ /* 0x000fe400078e0234 */
[----:B------:R-:W-:Y:S02]  /*1940*/  IMAD.U32 R0, RZ, RZ, UR53 ;  /* 0x00000035ff007e24 */ /* 0x000fe4000f8e00ff */
[----:B------:R-:W-:-:S02]  /*1950*/  IMAD.MOV R6, RZ, RZ, -R6 ;  /* 0x000000ffff067224 */ /* 0x000fc400078e0a06 */
[C---:B------:R-:W-:Y:S02]  /*1960*/  IMAD R50, R59.reuse, R5, R50 ;  /* 0x000000053b327224 */ /* 0x040fe400078e0232 */
[C---:B------:R-:W-:Y:S02]  /*1970*/  IMAD R48, R59.reuse, R7, R48 ;  /* 0x000000073b307224 */ /* 0x040fe400078e0230 */
[----:B------:R-:W-:Y:S02]  /*1980*/  IMAD R51, R59, R4, R8 ;  /* 0x000000043b337224 */ /* 0x000fe400078e0208 */
[----:B------:R-:W-:Y:S02]  /*1990*/  IMAD.U32 R5, RZ, RZ, UR51 ;  /* 0x00000033ff057e24 */ /* 0x000fe4000f8e00ff */
[----:B------:R-:W-:Y:S01]  /*19a0*/  IMAD.U32 R7, RZ, RZ, UR49 ;  /* 0x00000031ff077e24 */ /* 0x000fe2000f8e00ff */
[----:B------:R-:W-:Y:S01]  /*19b0*/  IABS R8, R0 ;  /* 0x0000000000087213 */ /* 0x000fe20000000000 */
[----:B------:R-:W-:-:S02]  /*19c0*/  IMAD.U32 R4, RZ, RZ, UR52 ;  /* 0x00000034ff047e24 */ /* 0x000fc4000f8e00ff */
[----:B------:R-:W-:Y:S01]  /*19d0*/  IMAD R49, R59, R6, R10 ;  /* 0x000000063b317224 */ /* 0x000fe200078e020a */
[----:B------:R-:W-:Y:S01]  /*19e0*/  IABS R10, R5 ;  /* 0x00000005000a7213 */ /* 0x000fe20000000000 */
[----:B------:R-:W-:Y:S01]  /*19f0*/  IMAD.U32 R6, RZ, RZ, UR50 ;  /* 0x00000032ff067e24 */ /* 0x000fe2000f8e00ff */
[----:B------:R-:W-:Y:S01]  /*1a00*/  IABS R12, R7 ;  /* 0x00000007000c7213 */ /* 0x000fe20000000000 */
[C---:B------:R-:W-:Y:S01]  /*1a10*/  IMAD.HI.U32 R0, R61.reuse, R8, RZ ;  /* 0x000000083d007227 */ /* 0x040fe200078e00ff */
[----:B------:R-:W-:Y:S02]  /*1a20*/  IABS R46, R4 ;  /* 0x00000004002e7213 */ /* 0x000fe40000000000 */
        /* <DEDUP_REMOVED lines=47> */
[----:B------:R-:W-:Y:S02]  /*1d20*/  IABS R7, R7 ;  /* 0x0000000700077213 */ /* 0x000fe40000000000 */
[----:B------:R-:W-:Y:S01]  /*1d30*/  IABS R36, R4 ;  /* 0x0000000400247213 */ /* 0x000fe20000000000 */
[----:B------:R-:W-:Y:S01]  /*1d40*/  IMAD.MOV.U32 R4, RZ, RZ, R0 ;  /* 0x000000ffff047224 */ /* 0x000fe200078e0000 */
[----:B------:R-:W-:Y:S01]  /*1d50*/  IABS R34, R6 ;  /* 0x0000000600227213 */ /* 0x000fe20000000000 */
[----:B------:R-:W-:Y:S02]  /*1d60*/  IMAD.MOV.U32 R6, RZ, RZ, R5 ;  /* 0x000000ffff067224 */ /* 0x000fe400078e0005 */
[----:B------:R-:W-:-:S02]  /*1d70*/  IMAD.MOV.U32 R0, RZ, RZ, R7 ;  /* 0x000000ffff007224 */ /* 0x000fc400078e0007 */
[----:B------:R-:W-:-:S04]  /*1d80*/  IMAD.HI.U32 R5, R61, R4, RZ ;  /* 0x000000043d057227 */ /* 0x000fc800078e00ff */
[----:B------:R-:W-:-:S04]  /*1d90*/  IMAD.HI.U32 R10, R61, R0, RZ ;  /* 0x000000003d0a7227 */ /* 0x000fc800078e00ff */
[----:B------:R-:W-:-:S04]  /*1da0*/  IMAD.HI.U32 R8, R61, R6, RZ ;  /* 0x000000063d087227 */ /* 0x000fc800078e00ff */
[----:B------:R-:W-:Y:S02]  /*1db0*/  IMAD.MOV R5, RZ, RZ, -R5 ;  /* 0x000000ffff057224 */ /* 0x000fe400078e0a05 */
[----:B------:R-:W-:Y:S02]  /*1dc0*/  IMAD.MOV R10, RZ, RZ, -R10 ;  /* 0x000000ffff0a7224 */ /* 0x000fe400078e0a0a */
[----:B------:R-:W-:Y:S02]  /*1dd0*/  IMAD.MOV R8, RZ, RZ, -R8 ;  /* 0x000000ffff087224 */ /* 0x000fe400078e0a08 */
[----:B------:R-:W-:Y:S02]  /*1de0*/  IMAD R37, R59, R5, R4 ;  /* 0x000000053b257224 */ /* 0x000fe400078e0204 */
[----:B------:R-:W-:-:S04]  /*1df0*/  IMAD.HI.U32 R7, R61, R36, RZ ;  /* 0x000000243d077227 */ /* 0x000fc800078e00ff */
[----:B------:R-:W-:Y:S02]  /*1e00*/  IMAD.U32 R4, RZ, RZ, UR37 ;  /* 0x00000025ff047e24 */ /* 0x000fe4000f8e00ff */
[C---:B------:R-:W-:Y:S02]  /*1e10*/  IMAD R33, R59.reuse, R10, R0 ;  /* 0x0000000a3b217224 */ /* 0x040fe400078e0200 */
[C---:B------:R-:W-:Y:S02]  /*1e20*/  IMAD R35, R59.reuse, R8, R6 ;  /* 0x000000083b237224 */ /* 0x040fe400078e0206 */
[----:B------:R-:W-:Y:S01]  /*1e30*/  IMAD.U32 R0, RZ, RZ, UR38 ;  /* 0x00000026ff007e24 */ /* 0x000fe2000f8e00ff */
[----:B------:R-:W-:Y:S01]  /*1e40*/  IABS R4, R4 ;  /* 0x0000000400047213 */ /* 0x000fe20000000000 */
[----:B------:R-:W-:Y:S02]  /*1e50*/  IMAD.MOV R7, RZ, RZ, -R7 ;  /* 0x000000ffff077224 */ /* 0x000fe400078e0a07 */
[----:B------:R-:W-:Y:S01]  /*1e60*/  IMAD.U32 R6, RZ, RZ, UR35 ;  /* 0x00000023ff067e24 */ /* 0x000fe2000f8e00ff */
[----:B------:R-:W-:Y:S01]  /*1e70*/  IABS R32, R0 ;  /* 0x0000000000207213 */ /* 0x000fe20000000000 */
[----:B------:R-:W-:-:S02]  /*1e80*/  IMAD R36, R59, R7, R36 ;  /* 0x000000073b247224 */ /* 0x000fc400078e0224 */
[----:B------:R-:W-:Y:S01]  /*1e90*/  IMAD.U32 R7, RZ, RZ, UR34 ;  /* 0x00000022ff077e24 */ /* 0x000fe2000f8e00ff */
[----:B------:R-:W-:Y:S01]  /*1ea0*/  IABS R0, R6 ;  /* 0x0000000600007213 */ /* 0x000fe20000000000 */
[----:B------:R-:W-:Y:S02]  /*1eb0*/  IMAD.MOV.U32 R6, RZ, RZ, R4 ;  /* 0x000000ffff067224 */ /* 0x000fe400078e0004 */
[----:B------:R-:W-:Y:S01]  /*1ec0*/  IMAD.U32 R26, RZ, RZ, UR32 ;  /* 0x00000020ff1a7e24 */ /* 0x000fe2000f8e00ff */
[----:B------:R-:W-:Y:S01]  /*1ed0*/  IABS R28, R7 ;  /* 0x00000007001c7213 */ /* 0x000fe20000000000 */
[----:B------:R-:W-:Y:S02]  /*1ee0*/  IMAD.U32 R5, RZ, RZ, UR36 ;  /* 0x00000024ff057e24 */ /* 0x000fe4000f8e00ff */
[----:B------:R-:W-:Y:S01]  /*1ef0*/  IMAD.HI.U32 R31, R61, R6, RZ ;  /* 0x000000063d1f7227 */ /* 0x000fe200078e00ff */
[----:B------:R-:W-:-:S03]  /*1f00*/  IABS R26, R26 ;  /* 0x0000001a001a7213 */ /* 0x000fc60000000000 */
[----:B------:R-:W-:Y:S02]  /*1f10*/  IMAD.U32 R23, RZ, RZ, UR29 ;  /* 0x0000001dff177e24 */ /* 0x000fe4000f8e00ff */
[----:B------:R-:W-:Y:S01]  /*1f20*/  IMAD.HI.U32 R29, R61, R0, RZ ;  /* 0x000000003d1d7227 */ /* 0x000fe200078e00ff */
[----:B------:R-:W-:-:S03]  /*1f30*/  IABS R30, R5 ;  /* 0x00000005001e7213 */ /* 0x000fc60000000000 */
[----:B------:R-:W-:Y:S02]  /*1f40*/  IMAD.MOV R31, RZ, RZ, -R31 ;  /* 0x000000ffff1f7224 */ /* 0x000fe400078e0a1f */
[----:B------:R-:W-:Y:S01]  /*1f50*/  IMAD.U32 R24, RZ, RZ, UR30 ;  /* 0x0000001eff187e24 */ /* 0x000fe2000f8e00ff */
[----:B------:R-:W-:Y:S01]  /*1f60*/  IABS R23, R23 ;  /* 0x0000001700177213 */ /* 0x000fe20000000000 */
[----:B------:R-:W-:-:S04]  /*1f70*/  IMAD.HI.U32 R4, R61, R28, RZ ;  /* 0x0000001c3d047227 */ /* 0x000fc800078e00ff */
[----:B------:R-:W-:Y:S02]  /*1f80*/  IMAD.U32 R25, RZ, RZ, UR31 ;  /* 0x0000001fff197e24 */ /* 0x000fe4000f8e00ff */
[----:B------:R-:W-:Y:S01]  /*1f90*/  IMAD.HI.U32 R5, R61, R32, RZ ;  /* 0x000000203d057227 */ /* 0x000fe200078e00ff */
[----:B------:R-:W-:-:S03]  /*1fa0*/  IABS R24, R24 ;  /* 0x0000001800187213 */ /* 0x000fc60000000000 */
[----:B------:R-:W-:Y:S02]  /*1fb0*/  IMAD.MOV R29, RZ, RZ, -R29 ;  /* 0x000000ffff1d7224 */ /* 0x000fe400078e0a1d */
[----:B------:R-:W-:Y:S01]  /*1fc0*/  IMAD R31, R59, R31, R6 ;  /* 0x0000001f3b1f7224 */ /* 0x000fe200078e0206 */
[----:B------:R-:W-:Y:S01]  /*1fd0*/  IABS R25, R25 ;  /* 0x0000001900197213 */ /* 0x000fe20000000000 */
[----:B------:R-:W-:Y:S02]  /*1fe0*/  IMAD.MOV R4, RZ, RZ, -R4 ;  /* 0x000000ffff047224 */ /* 0x000fe400078e0a04 */
[----:B------:R-:W-:-:S04]  /*1ff0*/  IMAD.HI.U32 R6, R61, R26, RZ ;  /* 0x0000001a3d067227 */ /* 0x000fc800078e00ff */
[----:B------:R-:W-:Y:S02]  /*2000*/  IMAD.MOV R5, RZ, RZ, -R5 ;  /* 0x000000ffff057224 */ /* 0x000fe400078e0a05 */
[----:B------:R-:W-:Y:S02]  /*2010*/  IMAD R29, R59, R29, R0 ;  /* 0x0000001d3b1d7224 */ /* 0x000fe400078e0200 */
[----:B------:R-:W-:Y:S02]  /*2020*/  IMAD.U32 R27, RZ, RZ, UR33 ;  /* 0x00000021ff1b7e24 */ /* 0x000fe4000f8e00ff */
[----:B------:R-:W-:Y:S02]  /*2030*/  IMAD.U32 R19, RZ, RZ, UR25 ;  /* 0x00000019ff137e24 */ /* 0x000fe4000f8e00ff */
[----:B------:R-:W-:-:S04]  /*2040*/  IMAD.HI.U32 R7, R61, R30, RZ ;  /* 0x0000001e3d077227 */ /* 0x000fc800078e00ff */
[----:B------:R-:W-:Y:S01]  /*2050*/  IMAD.HI.U32 R0, R61, R23, RZ ;  /* 0x000000173d007227 */ /* 0x000fe200078e00ff */
[----:B------:R-:W-:-:S03]  /*2060*/  IABS R27, R27 ;  /* 0x0000001b001b7213 */ /* 0x000fc60000000000 */
[C---:B------:R-:W-:Y:S02]  /*2070*/  IMAD R28, R59.reuse, R4, R28 ;  /* 0x000000043b1c7224 */ /* 0x040fe400078e021c */
[----:B------:R-:W-:Y:S02]  /*2080*/  IMAD.MOV R6, RZ, RZ, -R6 ;  /* 0x000000ffff067224 */ /* 0x000fe400078e0a06 */
[----:B------:R-:W-:Y:S01]  /*2090*/  IMAD.U32 R20, RZ, RZ, UR26 ;  /* 0x0000001aff147e24 */ /* 0x000fe2000f8e00ff */
[----:B------:R-:W-:Y:S01]  /*20a0*/  IABS R19, R19 ;  /* 0x0000001300137213 */ /* 0x000fe20000000000 */
[----:B------:R-:W-:Y:S02]  /*20b0*/  IMAD R32, R59, R5, R32 ;  /* 0x000000053b207224 */ /* 0x000fe400078e0220 */
[----:B------:R-:W-:-:S04]  /*20c0*/  IMAD.HI.U32 R4, R61, R24, RZ ;  /* 0x000000183d047227 */ /* 0x000fc800078e00ff */
[----:B------:R-:W-:Y:S02]  /*20d0*/  IMAD.U32 R21, RZ, RZ, UR27 ;  /* 0x0000001bff157e24 */ /* 0x000fe4000f8e00ff */
[----:B------:R-:W-:Y:S02]  /*20e0*/  IMAD.MOV R7, RZ, RZ, -R7 ;  /* 0x000000ffff077224 */ /* 0x000fe400078e0a07 */
[----:B------:R-:W-:Y:S01]  /*20f0*/  IMAD.HI.U32 R5, R61, R25, RZ ;  /* 0x000000193d057227 */ /* 0x000fe200078e00ff */
[----:B------:R-:W-:-:S03]  /*2100*/  IABS R20, R20 ;  /* 0x0000001400147213 */ /* 0x000fc60000000000 */
[----:B------:R-:W-:Y:S02]  /*2110*/  IMAD.MOV R0, RZ, RZ, -R0 ;  /* 0x000000ffff007224 */ /* 0x000fe400078e0a00 */
[C---:B------:R-:W-:Y:S01]  /*2120*/  IMAD R26, R59.reuse, R6, R26 ;  /* 0x000000063b1a7224 */ /* 0x040fe200078e021a */
[----:B------:R-:W-:Y:S01]  /*2130*/  IABS R21, R21 ;  /* 0x0000001500157213 */ /* 0x000fe20000000000 */
[----:B------:R-:W-:Y:S02]  /*2140*/  IMAD.MOV R4, RZ, RZ, -R4 ;  /* 0x000000ffff047224 */ /* 0x000fe400078e0a04 */
[----:B------:R-:W-:Y:S02]  /*2150*/  IMAD.U32 R6, RZ, RZ, UR28 ;  /* 0x0000001cff067e24 */ /* 0x000fe4000f8e00ff */
[----:B------:R-:W-:Y:S02]  /*2160*/  IMAD R30, R59, R7, R30 ;  /* 0x000000073b1e7224 */ /* 0x000fe400078e021e */
[----:B------:R-:W-:-:S02]  /*2170*/  IMAD.MOV R5, RZ, RZ, -R5 ;  /* 0x000000ffff057224 */ /* 0x000fc400078e0a05 */
[----:B------:R-:W-:Y:S02]  /*2180*/  IMAD R23, R59, R0, R23 ;  /* 0x000000003b177224 */ /* 0x000fe400078e0217 */
[----:B------:R-:W-:Y:S02]  /*2190*/  IMAD.U32 R18, RZ, RZ, UR24 ;  /* 0x00000018ff127e24 */ /* 0x000fe4000f8e00ff */
[----:B------:R-:W-:Y:S02]  /*21a0*/  IMAD.U32 R17, RZ, RZ, UR23 ;  /* 0x00000017ff117e24 */ /* 0x000fe4000f8e00ff */
[----:B------:R-:W-:Y:S01]  /*21b0*/  IMAD.HI.U32 R7, R61, R27, RZ ;  /* 0x0000001b3d077227 */ /* 0x000fe200078e00ff */
[----:B------:R-:W-:-:S03]  /*21c0*/  IABS R6, R6 ;  /* 0x0000000600067213 */ /* 0x000fc60000000000 */
[----:B------:R-:W-:Y:S01]  /*21d0*/  IMAD.HI.U32 R0, R61, R19, RZ ;  /* 0x000000133d007227 */ /* 0x000fe200078e00ff */
[----:B------:R-:W-:-:S03]  /*21e0*/  IABS R18, R18 ;  /* 0x0000001200127213 */ /* 0x000fc60000000000 */
[C---:B------:R-:W-:Y:S02]  /*21f0*/  IMAD R24, R59.reuse, R4, R24 ;  /* 0x000000043b187224 */ /* 0x040fe400078e0218 */
        /* <DEDUP_REMOVED lines=8> */
[----:B------:R-:W-:Y:S01]  /*2280*/  IMAD.MOV R0, RZ, RZ, -R0 ;  /* 0x000000ffff007224 */ /* 0x000fe200078e0a00 */
[----:B------:R-:W-:Y:S01]  /*2290*/  IABS R15, R15 ;  /* 0x0000000f000f7213 */ /* 0x000fe20000000000 */
[----:B------:R-:W-:-:S04]  /*22a0*/  IMAD.HI.U32 R9, R61, R34, RZ ;  /* 0x000000223d097227 */ /* 0x000fc800078e00ff */
[----:B------:R-:W-:Y:S02]  /*22b0*/  IMAD.MOV R4, RZ, RZ, -R4 ;  /* 0x000000ffff047224 */ /* 0x000fe400078e0a04 */
[----:B------:R-:W-:Y:S02]  /*22c0*/  IMAD.U32 R14, RZ, RZ, UR20 ;  /* 0x00000014ff0e7e24 */ /* 0x000fe4000f8e00ff */
[----:B------:R-:W-:Y:S02]  /*22d0*/  IMAD R27, R59, R7, R27 ;  /* 0x000000073b1b7224 */ /* 0x000fe400078e021b */
[----:B------:R-:W-:-:S04]  /*22e0*/  IMAD.HI.U32 R22, R61, R6, RZ ;  /* 0x000000063d167227 */ /* 0x000fc800078e00ff */
[----:B------:R-:W-:Y:S02]  /*22f0*/  IMAD.MOV R5, RZ, RZ, -R5 ;  /* 0x000000ffff057224 */ /* 0x000fe400078e0a05 */
[----:B------:R-:W-:Y:S02]  /*2300*/  IMAD R19, R59, R0, R19 ;  /* 0x000000003b137224 */ /* 0x000fe400078e0213 */
[----:B------:R-:W-:Y:S02]  /*2310*/  IMAD.U32 R13, RZ, RZ, UR19 ;  /* 0x00000013ff0d7e24 */ /* 0x000fe4000f8e00ff */
[----:B------:R-:W-:Y:S02]  /*2320*/  IMAD.U32 R12, RZ, RZ, UR18 ;  /* 0x00000012ff0c7e24 */ /* 0x000fe4000f8e00ff */
[----:B------:R-:W-:Y:S01]  /*2330*/  IMAD.HI.U32 R7, R61, R18, RZ ;  /* 0x000000123d077227 */ /* 0x000fe200078e00ff */
[----:B------:R-:W-:-:S03]  /*2340*/  IABS R14, R14 ;  /* 0x0000000e000e7213 */ /* 0x000fc60000000000 */
[----:B------:R-:W-:Y:S01]  /*2350*/  IMAD.HI.U32 R0, R61, R17, RZ ;  /* 0x000000113d007227 */ /* 0x000fe200078e00ff */
[----:B------:R-:W-:-:S03]  /*2360*/  IABS R13, R13 ;  /* 0x0000000d000d7213 */ /* 0x000fc60000000000 */
[----:B------:R-:W-:Y:S02]  /*2370*/  IMAD.MOV R9, RZ, RZ, -R9 ;  /* 0x000000ffff097224 */ /* 0x000fe400078e0a09 */
[C---:B------:R-:W-:Y:S02]  /*2380*/  IMAD R20, R59.reuse, R4, R20 ;  /* 0x000000043b147224 */ /* 0x040fe400078e0214 */
[----:B------:R-:W-:Y:S01]  /*2390*/  IMAD.U32 R11, RZ, RZ, UR17 ;  /* 0x00000011ff0b7e24 */ /* 0x000fe2000f8e00ff */
[----:B------:R-:W-:Y:S01]  /*23a0*/  IABS R12, R12 ;  /* 0x0000000c000c7213 */ /* 0x000fe20000000000 */
[----:B------:R-:W-:Y:S02]  /*23b0*/  IMAD.MOV R22, RZ, RZ, -R22 ;  /* 0x000000ffff167224 */ /* 0x000fe400078e0a16 */
        /* <DEDUP_REMOVED lines=9> */
[C---:B------:R-:W-:Y:S02]  /*2450*/  IMAD R22, R59.reuse, R22, R6 ;  /* 0x000000163b167224 */ /* 0x040fe400078e0206 */
[----:B------:R-:W-:Y:S02]  /*2460*/  IMAD.MOV R4, RZ, RZ, -R4 ;  /* 0x000000ffff047224 */ /* 0x000fe400078e0a04 */
[----:B------:R-:W-:Y:S02]  /*2470*/  IMAD.U32 R9, RZ, RZ, UR14 ;  /* 0x0000000eff097e24 */ /* 0x000fe4000f8e00ff */
[----:B------:R-:W-:-:S02]  /*2480*/  IMAD R18, R59, R7, R18 ;  /* 0x000000073b127224 */ /* 0x000fc400078e0212 */
[----:B------:R-:W-:-:S04]  /*2490*/  IMAD.HI.U32 R6, R61, R14, RZ ;  /* 0x0000000e3d067227 */ /* 0x000fc800078e00ff */
[----:B------:R-:W-:Y:S02]  /*24a0*/  IMAD.MOV R5, RZ, RZ, -R5 ;  /* 0x000000ffff057224 */ /* 0x000fe400078e0a05 */
[----:B------:R-:W-:Y:S02]  /*24b0*/  IMAD R17, R59, R0, R17 ;  /* 0x000000003b117224 */ /* 0x000fe400078e0211 */
[----:B------:R-:W-:Y:S02]  /*24c0*/  IMAD.U32 R8, RZ, RZ, UR13 ;  /* 0x0000000dff087e24 */ /* 0x000fe4000f8e00ff */
[----:B------:R-:W-:Y:S01]  /*24d0*/  IMAD.HI.U32 R7, R61, R13, RZ ;  /* 0x0000000d3d077227 */ /* 0x000fe200078e00ff */
[----:B------:R-:W-:-:S03]  /*24e0*/  IABS R9, R9 ;  /* 0x0000000900097213 */ /* 0x000fc60000000000 */
[----:B------:R-:W-:Y:S01]  /*24f0*/  IMAD.HI.U32 R0, R61, R12, RZ ;  /* 0x0000000c3d007227 */ /* 0x000fe200078e00ff */
[----:B------:R-:W-:-:S03]  /*2500*/  IABS R8, R8 ;  /* 0x0000000800087213 */ /* 0x000fc60000000000 */
[C---:B------:R-:W-:Y:S02]  /*2510*/  IMAD R16, R59.reuse, R4, R16 ;  /* 0x000000043b107224 */ /* 0x040fe400078e0210 */
[----:B------:R-:W-:Y:S02]  /*2520*/  IMAD.MOV R6, RZ, RZ, -R6 ;  /* 0x000000ffff067224 */ /* 0x000fe400078e0a06 */
[----:B------:R-:W-:Y:S02]  /*2530*/  IMAD R15, R59, R5, R15 ;  /* 0x000000053b0f7224 */ /* 0x000fe400078e020f */
[----:B------:R-:W-:-:S04]  /*2540*/  IMAD.HI.U32 R4, R61, R11, RZ ;  /* 0x0000000b3d047227 */ /* 0x000fc800078e00ff */
[----:B------:R-:W-:Y:S02]  /*2550*/  IMAD.MOV R7, RZ, RZ, -R7 ;  /* 0x000000ffff077224 */ /* 0x000fe400078e0a07 */
[----:B------:R-:W-:-:S04]  /*2560*/  IMAD.HI.U32 R5, R61, R10, RZ ;  /* 0x0000000a3d057227 */ /* 0x000fc800078e00ff */
[----:B------:R-:W-:Y:S02]  /*2570*/  IMAD.MOV R0, RZ, RZ, -R0 ;  /* 0x000000ffff007224 */ /* 0x000fe400078e0a00 */
[C---:B------:R-:W-:Y:S02]  /*2580*/  IMAD R14, R59.reuse, R6, R14 ;  /* 0x000000063b0e7224 */ /* 0x040fe400078e020e */
[----:B------:R-:W-:Y:S02]  /*2590*/  IMAD.MOV R4, RZ, RZ, -R4 ;  /* 0x000000ffff047224 */ /* 0x000fe400078e0a04 */
[----:B------:R-:W-:Y:S02]  /*25a0*/  IMAD R13, R59, R7, R13 ;  /* 0x000000073b0d7224 */ /* 0x000fe400078e020d */
[----:B------:R-:W-:-:S04]  /*25b0*/  IMAD.HI.U32 R6, R61, R9, RZ ;  /* 0x000000093d067227 */ /* 0x000fc800078e00ff */
[----:B------:R-:W-:Y:S02]  /*25c0*/  IMAD.MOV R5, RZ, RZ, -R5 ;  /* 0x000000ffff057224 */ /* 0x000fe400078e0a05 */
[----:B------:R-:W-:Y:S02]  /*25d0*/  IMAD R12, R59, R0, R12 ;  /* 0x000000003b0c7224 */ /* 0x000fe400078e020c */
[----:B------:R-:W-:-:S04]  /*25e0*/  IMAD.HI.U32 R7, R61, R8, RZ ;  /* 0x000000083d077227 */ /* 0x000fc800078e00ff */
[----:B------:R-:W-:Y:S02]  /*25f0*/  IMAD.U32 R0, RZ, RZ, UR4 ;  /* 0x00000004ff007e24 */ /* 0x000fe4000f8e00ff */
[C---:B------:R-:W-:Y:S01]  /*2600*/  IMAD R11, R59.reuse, R4, R11 ;  /* 0x000000043b0b7224 */ /* 0x040fe200078e020b */
[----:B------:R-:W-:Y:S01]  /*2610*/  ISETP.GT.U32.AND P0, PT, R60, R3, PT ;  /* 0x000000033c00720c */ /* 0x000fe20003f04070 */
[----:B------:R-:W-:Y:S02]  /*2620*/  IMAD.MOV R6, RZ, RZ, -R6 ;  /* 0x000000ffff067224 */ /* 0x000fe400078e0a06 */
[----:B------:R-:W-:Y:S02]  /*2630*/  IMAD R10, R59, R5, R10 ;  /* 0x000000053b0a7224 */ /* 0x000fe400078e020a */
[----:B------:R-:W-:Y:S01]  /*2640*/  IMAD.U32 R4, RZ, RZ, UR16 ;  /* 0x00000010ff047e24 */ /* 0x000fe2000f8e00ff */
[----:B------:R-:W-:Y:S01]  /*2650*/  IABS R0, R0 ;  /* 0x0000000000007213 */ /* 0x000fe20000000000 */
[----:B------:R-:W-:-:S02]  /*2660*/  IMAD.MOV R7, RZ, RZ, -R7 ;  /* 0x000000ffff077224 */ /* 0x000fc400078e0a07 */
[----:B------:R-:W-:Y:S01]  /*2670*/  IMAD.U32 R5, RZ, RZ, UR9 ;  /* 0x00000009ff057e24 */ /* 0x000fe2000f8e00ff */
[----:B------:R-:W-:Y:S01]  /*2680*/  STL [R1+0x14bc], R56 ;  /* 0x0014bc3801007387 */ /* 0x000fe20000100800 */
[C---:B------:R-:W-:Y:S01]  /*2690*/  IMAD R9, R59.reuse, R6, R9 ;  /* 0x000000063b097224 */ /* 0x040fe200078e0209 */
[----:B------:R-:W-:Y:S01]  /*26a0*/  IABS R6, R4 ;  /* 0x0000000400067213 */ /* 0x000fe20000000000 */
[----:B------:R-:W-:Y:S01]  /*26b0*/  IMAD R8, R59, R7, R8 ;  /* 0x000000073b087224 */ /* 0x000fe200078e0208 */
[----:B------:R-:W-:Y:S01]  /*26c0*/  STL [R1+0x14c0], R55 ;  /* 0x0014c03701007387 */ /* 0x000fe20000100800 */
[----:B------:R-:W-:Y:S01]  /*26d0*/  IMAD.U32 R7, RZ, RZ, UR12 ;  /* 0x0000000cff077e24 */ /* 0x000fe2000f8e00ff */
[----:B------:R-:W-:Y:S02]  /*26e0*/  IABS R4, R5 ;  /* 0x0000000500047213 */ /* 0x000fe40000000000 */
[----:B------:R-:W-:Y:S01]  /*26f0*/  STL [R1+0x149c], R54 ;  /* 0x00149c3601007387 */ /* 0x000fe20000100800 */
[----:B------:R-:W-:-:S03]  /*2700*/  IMAD.MOV.U32 R5, RZ, RZ, R0 ;  /* 0x000000ffff057224 */ /* 0x000fc600078e0000 */
[----:B------:R0:W-:Y:S04]  /*2710*/  STL [R1+0x14a0], R53 ;  /* 0x0014a03501007387 */ /* 0x0001e80000100800 */
[----:B------:R-:W-:Y:S01]  /*2720*/  STL [R1+0x14a4], R52 ;  /* 0x0014a43401007387 */ /* 0x000fe20000100800 */
[----:B------:R-:W-:-:S03]  /*2730*/  IABS R7, R7 ;  /* 0x0000000700077213 */ /* 0x000fc60000000000 */
[----:B------:R-:W-:Y:S01]  /*2740*/  STL [R1+0x14a8], R51 ;  /* 0x0014a83301007387 */ /* 0x000fe20000100800 */
[----:B------:R-:W-:-:S03]  /*2750*/  IMAD.HI.U32 R0, R61, R5, RZ ;  /* 0x000000053d007227 */ /* 0x000fc600078e00ff */
[----:B------:R1:W-:Y:S01]  /*2760*/  STL [R1+0x14ac], R50 ;  /* 0x0014ac3201007387 */ /* 0x0003e20000100800 */
[----:B------:R-:W-:Y:S02]  /*2770*/  @!P0 IMAD.IADD R3, R3, 0x1, -R60 ;  /* 0x0000000103038824 */ /* 0x000fe400078e0a3c */
[----:B0-----:R-:W-:-:S04]  /*2780*/  IMAD.HI.U32 R53, R61, R7, RZ ;  /* 0x000000073d357227 */ /* 0x001fc800078e00ff */
[----:B-1----:R-:W-:Y:S01]  /*2790*/  IMAD.HI.U32 R50, R61, R6, RZ ;  /* 0x000000063d327227 */ /* 0x002fe200078e00ff */
[----:B------:R-:W5:Y:S03]  /*27a0*/  LDL.LU R51, [R1+0x18] ;  /* 0x0000180001337983 */ /* 0x000f660000300800 */
[----:B------:R-:W-:Y:S01]  /*27b0*/  IMAD.MOV R56, RZ, RZ, -R50 ;  /* 0x000000ffff387224 */ /* 0x000fe200078e0a32 */
[----:B------:R-:W-:Y:S01]  /*27c0*/  ISETP.GT.U32.AND P0, PT, R60, R3, PT ;  /* 0x000000033c00720c */ /* 0x000fe20003f04070 */
[----:B------:R-:W-:Y:S01]  /*27d0*/  IMAD.MOV R50, RZ, RZ, -R0 ;  /* 0x000000ffff327224 */ /* 0x000fe200078e0a00 */
[----:B------:R-:W5:Y:S01]  /*27e0*/  LDL.LU R52, [R1+0x14] ;  /* 0x0000140001347983 */ /* 0x000f620000300800 */
[----:B------:R-:W-:Y:S02]  /*27f0*/  IMAD.U32 R0, RZ, RZ, UR8 ;  /* 0x00000008ff007e24 */ /* 0x000fe4000f8e00ff */
[----:B------:R-:W-:-:S02]  /*2800*/  IMAD.MOV R55, RZ, RZ, -R53 ;  /* 0x000000ffff377224 */ /* 0x000fc400078e0a35 */
[C---:B------:R-:W-:Y:S01]  /*2810*/  IMAD R6, R59.reuse, R56, R6 ;  /* 0x000000383b067224 */ /* 0x040fe200078e0206 */
[----:B------:R-:W-:Y:S01]  /*2820*/  IABS R0, R0 ;  /* 0x0000000000007213 */ /* 0x000fe20000000000 */
[----:B------:R-:W-:Y:S01]  /*2830*/  IMAD R7, R59, R55, R7 ;  /* 0x000000373b077224 */ /* 0x000fe200078e0207 */
[----:B------:R-:W5:Y:S01]  /*2840*/  LDL.LU R53, [R1+0x10] ;  /* 0x0000100001357983 */ /* 0x000f620000300800 */
[----:B------:R-:W-:-:S03]  /*2850*/  IMAD.HI.U32 R55, R61, R4, RZ ;  /* 0x000000043d377227 */ /* 0x000fc600078e00ff */
[----:B------:R-:W5:Y:S01]  /*2860*/  LDL.LU R54, [R1+0xc] ;  /* 0x00000c0001367983 */ /* 0x000f620000300800 */
[----:B------:R-:W-:-:S04]  /*2870*/  IMAD.HI.U32 R56, R61, R0, RZ ;  /* 0x000000003d387227 */ /* 0x000fc800078e00ff */
[----:B------:R-:W-:Y:S02]  /*2880*/  IMAD.MOV R55, RZ, RZ, -R55 ;  /* 0x000000ffff377224 */ /* 0x000fe400078e0a37 */
[----:B------:R-:W-:Y:S02]  /*2890*/  IMAD.MOV R56, RZ, RZ, -R56 ;  /* 0x000000ffff387224 */ /* 0x000fe400078e0a38 */
[----:B------:R-:W-:Y:S02]  /*28a0*/  @!P0 IMAD.IADD R3, R3, 0x1, -R60 ;  /* 0x0000000103038824 */ /* 0x000fe400078e0a3c */
[C---:B------:R-:W-:Y:S02]  /*28b0*/  IMAD R5, R59.reuse, R50, R5 ;  /* 0x000000323b057224 */ /* 0x040fe400078e0205 */
[----:B------:R-:W5:Y:S01]  /*28c0*/  LDL R50, [R1] ;  /* 0x0000000001327983 */ /* 0x000f620000100800 */
[C---:B------:R-:W-:Y:S02]  /*28d0*/  IMAD R4, R59.reuse, R55, R4 ;  /* 0x000000373b047224 */ /* 0x040fe400078e0204 */
[----:B------:R-:W-:Y:S01]  /*28e0*/  IMAD R0, R59, R56, R0 ;  /* 0x000000383b007224 */ /* 0x000fe200078e0200 */
[----:B------:R-:W5:Y:S04]  /*28f0*/  LDL.LU R55, [R1+0x14c0] ;  /* 0x0014c00001377983 */ /* 0x000f680000300800 */
[----:B------:R-:W5:Y:S04]  /*2900*/  LDL.LU R56, [R1+0x14bc] ;  /* 0x0014bc0001387983 */ /* 0x000f680000300800 */
[----:B------:R0:W-:Y:S04]  /*2910*/  STL [R1+0x1490], R3 ;  /* 0x0014900301007387 */ /* 0x0001e80000100800 */
[----:B0-----:R-:W5:Y:S01]  /*2920*/  LDL.LU R3, [R1+0x8] ;  /* 0x0000080001037983 */ /* 0x001f620000300800 */
[----:B----4-:R-:W-:-:S02]  /*2930*/  ISETP.GT.U32.AND P1, PT, R60, R57, PT ;  /* 0x000000393c00720c */ /* 0x010fc40003f24070 */
[C---:B---3--:R-:W-:Y:S02]  /*2940*/  ISETP.GT.U32.AND P2, PT, R60.reuse, R58, PT ;  /* 0x0000003a3c00720c */ /* 0x048fe40003f44070 */
[----:B--2---:R-:W-:-:S09]  /*2950*/  ISETP.GT.U32.AND P3, PT, R60, R2, PT ;  /* 0x000000023c00720c */ /* 0x004fd20003f64070 */
[--C-:B------:R-:W-:Y:S02]  /*2960*/  @!P1 IMAD.IADD R57, R57, 0x1, -R60.reuse ;  /* 0x0000000139399824 */ /* 0x100fe400078e0a3c */
[--C-:B------:R-:W-:Y:S02]  /*2970*/  @!P2 IMAD.IADD R58, R58, 0x1, -R60.reuse ;  /* 0x000000013a3aa824 */ /* 0x100fe400078e0a3c */
[----:B------:R-:W-:Y:S01]  /*2980*/  @!P3 IMAD.IADD R2, R2, 0x1, -R60 ;  /* 0x000000010202b824 */ /* 0x000fe200078e0a3c */
[C---:B------:R-:W-:Y:S02]  /*2990*/  ISETP.GT.U32.AND P6, PT, R60.reuse, R57, PT ;  /* 0x000000393c00720c */ /* 0x040fe40003fc4070 */
[C---:B------:R-:W-:Y:S02]  /*29a0*/  ISETP.GT.U32.AND P1, PT, R60.reuse, R58, PT ;  /* 0x0000003a3c00720c */ /* 0x040fe40003f24070 */
[----:B------:R-:W-:-:S09]  /*29b0*/  ISETP.GT.U32.AND P2, PT, R60, R2, PT ;  /* 0x000000023c00720c */ /* 0x000fd20003f44070 */
[--C-:B------:R-:W-:Y:S02]  /*29c0*/  @!P6 IMAD.IADD R57, R57, 0x1, -R60.reuse ;  /* 0x000000013939e824 */ /* 0x100fe400078e0a3c */
[--C-:B------:R-:W-:Y:S02]  /*29d0*/  @!P1 IMAD.IADD R58, R58, 0x1, -R60.reuse ;  /* 0x000000013a3a9824 */ /* 0x100fe400078e0a3c */
[----:B------:R-:W-:Y:S01]  /*29e0*/  @!P2 IMAD.IADD R2, R2, 0x1, -R60 ;  /* 0x000000010202a824 */ /* 0x000fe200078e0a3c */
[----:B------:R0:W-:Y:S04]  /*29f0*/  STL [R1+0x24], R57 ;  /* 0x0000243901007387 */ /* 0x0001e80000100800 */
[----:B0-----:R-:W2:Y:S04]  /*2a00*/  LDL.LU R57, [R1+0x14b8] ;  /* 0x0014b80001397983 */ /* 0x001ea80000300800 */
[----:B------:R0:W-:Y:S04]  /*2a10*/  STL [R1+0x20], R58 ;  /* 0x0000203a01007387 */ /* 0x0001e80000100800 */
[----:B0-----:R-:W3:Y:S04]  /*2a20*/  LDL.LU R58, [R1+0x14b4] ;  /* 0x0014b400013a7983 */ /* 0x001ee80000300800 */
[----:B------:R0:W-:Y:S04]  /*2a30*/  STL [R1+0x1c], R2 ;  /* 0x00001c0201007387 */ /* 0x0001e80000100800 */
[----:B0-----:R-:W4:Y:S01]  /*2a40*/  LDL.LU R2, [R1+0x14b0] ;  /* 0x0014b00001027983 */ /* 0x001f220000300800 */
[----:B------:R-:W-:-:S13]  /*2a50*/  ISETP.GT.U32.AND P3, PT, R59, R5, PT ;  /* 0x000000053b00720c */ /* 0x000fda0003f64070 */
[----:B------:R-:W-:Y:S01]  /*2a60*/  @!P3 IMAD.IADD R5, R5, 0x1, -R59 ;  /* 0x000000010505b824 */ /* 0x000fe200078e0a3b */
[C---:B-----5:R-:W-:Y:S02]  /*2a70*/  ISETP.GT.U32.AND P3, PT, R59.reuse, R50, PT ;  /* 0x000000323b00720c */ /* 0x060fe40003f64070 */
[----:B------:R-:W-:-:S11]  /*2a80*/  ISETP.GT.U32.AND P1, PT, R59, R3, PT ;  /* 0x000000033b00720c */ /* 0x000fd60003f24070 */
[--C-:B------:R-:W-:Y:S02]  /*2a90*/  @!P3 IMAD.IADD R50, R50, 0x1, -R59.reuse ;  /* 0x000000013232b824 */ /* 0x100fe400078e0a3b */
[--C-:B------:R-:W-:Y:S01]  /*2aa0*/  @!P1 IMAD.IADD R3, R3, 0x1, -R59.reuse ;  /* 0x0000000103039824 */ /* 0x100fe200078e0a3b */
[----:B------:R-:W-:Y:S02]  /*2ab0*/  ISETP.GT.U32.AND P1, PT, R59, R5, PT ;  /* 0x000000053b00720c */ /* 0x000fe40003f24070 */
[----:B------:R0:W-:Y:S04]  /*2ac0*/  @!P3 STL [R1], R50 ;  /* 0x000000320100b387 */ /* 0x0001e80000100800 */
[----:B0-----:R-:W5:Y:S07]  /*2ad0*/  LDL.LU R50, [R1+0x14ac] ;  /* 0x0014ac0001327983 */ /* 0x001f6e0000300800 */
[----:B------:R-:W-:-:S05]  /*2ae0*/  @!P1 IMAD.IADD R5, R5, 0x1, -R59 ;  /* 0x0000000105059824 */ /* 0x000fca00078e0a3b */
[----:B------:R0:W-:Y:S04]  /*2af0*/  STL [R1+0x147c], R5 ;  /* 0x00147c0501007387 */ /* 0x0001e80000100800 */
[----:B0-----:R-:W5:Y:S01]  /*2b00*/  LDL.LU R5, [R1] ;  /* 0x0000000001057983 */ /* 0x001f620000300800 */
[C---:B------:R-:W-:Y:S02]  /*2b10*/  ISETP.GT.U32.AND P5, PT, R59.reuse, R51, PT ;  /* 0x000000333b00720c */ /* 0x040fe40003fa4070 */
[C---:B------:R-:W-:Y:S02]  /*2b20*/  ISETP.GT.U32.AND P4, PT, R59.reuse, R52, PT ;  /* 0x000000343b00720c */ /* 0x040fe40003f84070 */
[----:B------:R-:W-:-:S09]  /*2b30*/  ISETP.GT.U32.AND P0, PT, R59, R53, PT ;  /* 0x000000353b00720c */ /* 0x000fd20003f04070 */
[--C-:B------:R-:W-:Y:S02]  /*2b40*/  @!P5 IMAD.IADD R51, R51, 0x1, -R59.reuse ;  /* 0x000000013333d824 */ /* 0x100fe400078e0a3b */
[----:B------:R-:W-:Y:S01]  /*2b50*/  @!P4 IMAD.IADD R52, R52, 0x1, -R59 ;  /* 0x000000013434c824 */ /* 0x000fe200078e0a3b */
[----:B----4-:R-:W-:-:S04]  /*2b60*/  ISETP.GT.U32.AND P2, PT, R59, R2, PT ;  /* 0x000000023b00720c */ /* 0x010fc80003f44070 */
[C---:B------:R-:W-:Y:S02]  /*2b70*/  ISETP.GT.U32.AND P3, PT, R59.reuse, R52, PT ;  /* 0x000000343b00720c */ /* 0x040fe40003f64070 */
[C---:B------:R-:W-:Y:S02]  /*2b80*/  ISETP.GT.U32.AND P6, PT, R59.reuse, R54, PT ;  /* 0x000000363b00720c */ /* 0x040fe40003fc4070 */
[----:B---3--:R-:W-:-:S05]  /*2b90*/  ISETP.GT.U32.AND P5, PT, R59, R58, PT ;  /* 0x0000003a3b00720c */ /* 0x008fca0003fa4070 */
[--C-:B------:R-:W-:Y:S01]  /*2ba0*/  @!P2 IMAD.IADD R2, R2, 0x1, -R59.reuse ;  /* 0x000000010202a824 */ /* 0x100fe200078e0a3b */
[C---:B------:R-:W-:Y:S02]  /*2bb0*/  ISETP.GT.U32.AND P2, PT, R59.reuse, R51, PT ;  /* 0x000000333b00720c */ /* 0x040fe40003f44070 */
[----:B--2---:R-:W-:Y:S01]  /*2bc0*/  ISETP.GT.U32.AND P4, PT, R59, R57, PT ;  /* 0x000000393b00720c */ /* 0x004fe20003f84070 */
[--C-:B------:R-:W-:Y:S02]  /*2bd0*/  @!P0 IMAD.IADD R53, R53, 0x1, -R59.reuse ;  /* 0x0000000135358824 */ /* 0x100fe400078e0a3b */
[--C-:B------:R-:W-:Y:S02]  /*2be0*/  @!P3 IMAD.IADD R52, R52, 0x1, -R59.reuse ;  /* 0x000000013434b824 */ /* 0x100fe400078e0a3b */
[----:B------:R-:W-:-:S06]  /*2bf0*/  @!P6 IMAD.IADD R54, R54, 0x1, -R59 ;  /* 0x000000013636e824 */ /* 0x000fcc00078e0a3b */
[--C-:B------:R-:W-:Y:S02]  /*2c00*/  @!P2 IMAD.IADD R51, R51, 0x1, -R59.reuse ;  /* 0x000000013333a824 */ /* 0x100fe400078e0a3b */
[--C-:B------:R-:W-:Y:S01]  /*2c10*/  @!P5 IMAD.IADD R58, R58, 0x1, -R59.reuse ;  /* 0x000000013a3ad824 */ /* 0x100fe200078e0a3b */
[----:B------:R-:W-:Y:S02]  /*2c20*/  ISETP.GT.U32.AND P5, PT, R59, R53, PT ;  /* 0x000000353b00720c */ /* 0x000fe40003fa4070 */
[----:B------:R0:W-:Y:S01]  /*2c30*/  STL [R1+0x18], R51 ;  /* 0x0000183301007387 */ /* 0x0001e20000100800 */
[--C-:B------:R-:W-:Y:S01]  /*2c40*/  @!P4 IMAD.IADD R57, R57, 0x1, -R59.reuse ;  /* 0x000000013939c824 */ /* 0x100fe200078e0a3b */
[----:B------:R-:W-:Y:S02]  /*2c50*/  ISETP.GT.U32.AND P4, PT, R59, R54, PT ;  /* 0x000000363b00720c */ /* 0x000fe40003f84070 */
[----:B0-----:R-:W2:Y:S04]  /*2c60*/  LDL.LU R51, [R1+0x14a8] ;  /* 0x0014a80001337983 */ /* 0x001ea80000300800 */
[----:B------:R0:W-:Y:S04]  /*2c70*/  STL [R1+0x14], R52 ;  /* 0x0000143401007387 */ /* 0x0001e80000100800 */
[----:B0-----:R-:W3:Y:S01]  /*2c80*/  LDL.LU R52, [R1+0x14a4] ;  /* 0x0014a40001347983 */ /* 0x001ee20000300800 */
[----:B------:R-:W-:-:S02]  /*2c90*/  @!P5 IMAD.IADD R53, R53, 0x1, -R59 ;  /* 0x000000013535d824 */ /* 0x000fc400078e0a3b */
[----:B------:R-:W-:-:S03]  /*2ca0*/  @!P4 IMAD.IADD R54, R54, 0x1, -R59 ;  /* 0x000000013636c824 */ /* 0x000fc600078e0a3b */
[----:B------:R0:W-:Y:S04]  /*2cb0*/  STL [R1+0x10], R53 ;  /* 0x0000103501007387 */ /* 0x0001e80000100800 */
[----:B0-----:R-:W4:Y:S04]  /*2cc0*/  LDL.LU R53, [R1+0x14a0] ;  /* 0x0014a00001357983 */ /* 0x001f280000300800 */
[----:B------:R0:W-:Y:S04]  /*2cd0*/  STL [R1+0xc], R54 ;  /* 0x00000c3601007387 */ /* 0x0001e80000100800 */
[----:B0-----:R-:W4:Y:S01]  /*2ce0*/  LDL.LU R54, [R1+0x149c] ;  /* 0x00149c0001367983 */ /* 0x001f220000300800 */
[----:B------:R-:W-:-:S02]  /*2cf0*/  ISETP.GT.U32.AND P0, PT, R59, R56, PT ;  /* 0x000000383b00720c */ /* 0x000fc40003f04070 */
[----:B------:R-:W-:-:S11]  /*2d00*/  ISETP.GT.U32.AND P1, PT, R59, R2, PT ;  /* 0x000000023b00720c */ /* 0x000fd60003f24070 */
[--C-:B------:R-:W-:Y:S01]  /*2d10*/  @!P0 IMAD.IADD R56, R56, 0x1, -R59.reuse ;  /* 0x0000000138388824 */ /* 0x100fe200078e0a3b */
[----:B------:R-:W-:Y:S01]  /*2d20*/  ISETP.GT.U32.AND P0, PT, R59, R3, PT ;  /* 0x000000033b00720c */ /* 0x000fe20003f04070 */
[----:B------:R-:W-:-:S12]  /*2d30*/  @!P1 IMAD.IADD R2, R2, 0x1, -R59 ;  /* 0x0000000102029824 */ /* 0x000fd800078e0a3b */
[----:B------:R-:W-:-:S05]  /*2d40*/  @!P0 IMAD.IADD R3, R3, 0x1, -R59 ;  /* 0x0000000103038824 */ /* 0x000fca00078e0a3b */
[----:B------:R-:W-:Y:S01]  /*2d50*/  STL [R1+0x8], R3 ;  /* 0x0000080301007387 */ /* 0x000fe20000100800 */
[C---:B------:R-:W-:Y:S01]  /*2d60*/  ISETP.GT.U32.AND P3, PT, R59.reuse, R58, PT ;  /* 0x0000003a3b00720c */ /* 0x040fe20003f64070 */
[----:B------:R-:W-:Y:S01]  /*2d70*/  IMAD.U32 R60, RZ, RZ, UR7 ;  /* 0x00000007ff3c7e24 */ /* 0x000fe2000f8e00ff */
[----:B------:R-:W-:-:S04]  /*2d80*/  ISETP.GT.U32.AND P5, PT, R59, R57, PT ;  /* 0x000000393b00720c */ /* 0x000fc80003fa4070 */
[----:B------:R-:W-:-:S05]  /*2d90*/  IABS R60, R60 ;  /* 0x0000003c003c7213 */ /* 0x000fca0000000000 */
[----:B------:R-:W-:-:S04]  /*2da0*/  IMAD.HI.U32 R61, R61, R60, RZ ;  /* 0x0000003c3d3d7227 */ /* 0x000fc800078e00ff */
[--C-:B------:R-:W-:Y:S02]  /*2db0*/  @!P3 IMAD.IADD R58, R58, 0x1, -R59.reuse ;  /* 0x000000013a3ab824 */ /* 0x100fe400078e0a3b */
[----:B------:R-:W-:Y:S02]  /*2dc0*/  @!P5 IMAD.IADD R57, R57, 0x1, -R59 ;  /* 0x000000013939d824 */ /* 0x000fe400078e0a3b */
[----:B------:R-:W-:-:S04]  /*2dd0*/  IMAD.MOV R61, RZ, RZ, -R61 ;  /* 0x000000ffff3d7224 */ /* 0x000fc800078e0a3d */
[C---:B------:R-:W-:Y:S01]  /*2de0*/  IMAD R60, R59.reuse, R61, R60 ;  /* 0x0000003d3b3c7224 */ /* 0x040fe200078e023c */
[----:B-----5:R-:W-:-:S13]  /*2df0*/  ISETP.GT.U32.AND P2, PT, R59, R5, PT ;  /* 0x000000053b00720c */ /* 0x020fda0003f44070 */
[----:B------:R-:W-:-:S05]  /*2e00*/  @!P2 IMAD.IADD R5, R5, 0x1, -R59 ;  /* 0x000000010505a824 */ /* 0x000fca00078e0a3b */
[----:B------:R-:W-:Y:S04]  /*2e10*/  STL [R1+0x1480], R5 ;  /* 0x0014800501007387 */ /* 0x000fe80000100800 */
[----:B------:R0:W-:Y:S02]  /*2e20*/  STL [R1+0x4], R2 ;  /* 0x0000040201007387 */ /* 0x0001e40000100800 */
[----:B0-----:R-:W0:Y:S02]  /*2e30*/  S2R R2, SR_TID.X ;  /* 0x0000000000027919 */ /* 0x001e240000002100 */
[----:B------:R-:W-:Y:S04]  /*2e40*/  STL [R1+0x1494], R58 ;  /* 0x0014943a01007387 */ /* 0x000fe80000100800 */
[----:B------:R1:W-:Y:S01]  /*2e50*/  STL [R1+0x1498], R57 ;  /* 0x0014983901007387 */ /* 0x0003e20000100800 */
[----:B------:R-:W-:-:S02]  /*2e60*/  ISETP.GT.U32.AND P6, PT, R59, R55, PT ;  /* 0x000000373b00720c */ /* 0x000fc40003fc4070 */
[C---:B------:R-:W-:Y:S01]  /*2e70*/  ISETP.GT.U32.AND P4, PT, R59.reuse, R56, PT ;  /* 0x000000383b00720c */ /* 0x040fe20003f84070 */
[----:B------:R-:W5:Y:S01]  /*2e80*/  LDL R5, [R1+0x1248] ;  /* 0x0012480001057983 */ /* 0x000f620000100800 */
[C---:B0-----:R-:W-:Y:S01]  /*2e90*/  LOP3.LUT R61, R2.reuse, 0x7, RZ, 0xc0, !PT ;  /* 0x00000007023d7812 */ /* 0x041fe200078ec0ff */
[C---:B-1----:R-:W-:Y:S02]  /*2ea0*/  IMAD.SHL.U32 R57, R2.reuse, 0x2, RZ ;  /* 0x0000000202397824 */ /* 0x042fe400078e00ff */
[----:B------:R-:W-:Y:S02]  /*2eb0*/  IMAD.SHL.U32 R3, R2, 0x80, RZ ;  /* 0x0000008002037824 */ /* 0x000fe400078e00ff */
[----:B------:R-:W5:Y:S01]  /*2ec0*/  LDL R2, [R1+0x134c] ;  /* 0x00134c0001027983 */ /* 0x000f620000100800 */
[C---:B--2---:R-:W-:Y:S02]  /*2ed0*/  ISETP.GT.U32.AND P3, PT, R59.reuse, R51, PT ;  /* 0x000000333b00720c */ /* 0x044fe40003f64070 */
[----:B---3--:R-:W-:Y:S01]  /*2ee0*/  ISETP.GT.U32.AND P2, PT, R59, R52, PT ;  /* 0x000000343b00720c */ /* 0x008fe20003f44070 */
[----:B------:R-:W-:Y:S01]  /*2ef0*/  @!P6 IMAD.IADD R55, R55, 0x1, -R59 ;  /* 0x000000013737e824 */ /* 0x000fe200078e0a3b */
[----:B------:R-:W-:-:S09]  /*2f00*/  ISETP.GT.U32.AND P5, PT, R59, R50, PT ;  /* 0x000000323b00720c */ /* 0x000fd20003fa4070 */
[--C-:B------:R-:W-:Y:S02]  /*2f10*/  @!P3 IMAD.IADD R51, R51, 0x1, -R59.reuse ;  /* 0x000000013333b824 */ /* 0x100fe400078e0a3b */
[--C-:B------:R-:W-:Y:S01]  /*2f20*/  @!P2 IMAD.IADD R52, R52, 0x1, -R59.reuse ;  /* 0x000000013434a824 */ /* 0x100fe200078e0a3b */
[C---:B------:R-:W-:Y:S02]  /*2f30*/  ISETP.GT.U32.AND P2, PT, R59.reuse, R45, PT ;  /* 0x0000002d3b00720c */ /* 0x040fe40003f44070 */
[C---:B------:R-:W-:Y:S02]  /*2f40*/  ISETP.GT.U32.AND P6, PT, R59.reuse, R55, PT ;  /* 0x000000373b00720c */ /* 0x040fe40003fc4070 */
[C---:B------:R-:W-:Y:S01]  /*2f50*/  ISETP.GT.U32.AND P3, PT, R59.reuse, R44, PT ;  /* 0x0000002c3b00720c */ /* 0x040fe20003f64070 */
[----:B------:R-:W-:Y:S01]  /*2f60*/  @!P4 IMAD.IADD R56, R56, 0x1, -R59 ;  /* 0x000000013838c824 */ /* 0x000fe200078e0a3b */
[C---:B----4-:R-:W-:Y:S02]  /*2f70*/  ISETP.GT.U32.AND P1, PT, R59.reuse, R53, PT ;  /* 0x000000353b00720c */ /* 0x050fe40003f24070 */
[----:B------:R-:W-:-:S05]  /*2f80*/  ISETP.GT.U32.AND P0, PT, R59, R54, PT ;  /* 0x000000363b00720c */ /* 0x000fca0003f04070 */
[--C-:B------:R-:W-:Y:S01]  /*2f90*/  @!P2 IMAD.IADD R45, R45, 0x1, -R59.reuse ;  /* 0x000000012d2da824 */ /* 0x100fe200078e0a3b */
[C---:B------:R-:W-:Y:S02]  /*2fa0*/  ISETP.GT.U32.AND P2, PT, R59.reuse, R51, PT ;  /* 0x000000333b00720c */ /* 0x040fe40003f44070 */
[C---:B------:R-:W-:Y:S01]  /*2fb0*/  ISETP.GT.U32.AND P4, PT, R59.reuse, R49, PT ;  /* 0x000000313b00720c */ /* 0x040fe20003f84070 */
[--C-:B------:R-:W-:Y:S01]  /*2fc0*/  @!P5 IMAD.IADD R50, R50, 0x1, -R59.reuse ;  /* 0x000000013232d824 */ /* 0x100fe200078e0a3b */
[----:B------:R-:W-:Y:S01]  /*2fd0*/  ISETP.GT.U32.AND P5, PT, R59, R43, PT ;  /* 0x0000002b3b00720c */ /* 0x000fe20003fa4070 */
[--C-:B------:R-:W-:Y:S01]  /*2fe0*/  @!P6 IMAD.IADD R55, R55, 0x1, -R59.reuse ;  /* 0x000000013737e824 */ /* 0x100fe200078e0a3b */
[C---:B------:R-:W-:Y:S01]  /*2ff0*/  ISETP.GT.U32.AND P6, PT, R59.reuse, R48, PT ;  /* 0x000000303b00720c */ /* 0x040fe20003fc4070 */
[--C-:B------:R-:W-:Y:S02]  /*3000*/  @!P3 IMAD.IADD R44, R44, 0x1, -R59.reuse ;  /* 0x000000012c2cb824 */ /* 0x100fe400078e0a3b */
[----:B------:R-:W-:Y:S01]  /*3010*/  @!P0 IMAD.IADD R54, R54, 0x1, -R59 ;  /* 0x0000000136368824 */ /* 0x000fe200078e0a3b */
[----:B------:R-:W-:-:S02]  /*3020*/  ISETP.GT.U32.AND P0, PT, R59, R47, PT ;  /* 0x0000002f3b00720c */ /* 0x000fc40003f04070 */
[----:B------:R-:W-:Y:S01]  /*3030*/  ISETP.GT.U32.AND P3, PT, R59, R50, PT ;  /* 0x000000323b00720c */ /* 0x000fe20003f64070 */
[--C-:B------:R-:W-:Y:S01]  /*3040*/  @!P2 IMAD.IADD R51, R51, 0x1, -R59.reuse ;  /* 0x000000013333a824 */ /* 0x100fe200078e0a3b */
[----:B------:R-:W-:Y:S01]  /*3050*/  ISETP.GT.U32.AND P2, PT, R59, R45, PT ;  /* 0x0000002d3b00720c */ /* 0x000fe20003f44070 */
[--C-:B------:R-:W-:Y:S01]  /*3060*/  @!P1 IMAD.IADD R53, R53, 0x1, -R59.reuse ;  /* 0x0000000135359824 */ /* 0x100fe200078e0a3b */
[----:B------:R-:W-:Y:S01]  /*3070*/  ISETP.GT.U32.AND P1, PT, R59, R46, PT ;  /* 0x0000002e3b00720c */ /* 0x000fe20003f24070 */
[--C-:B------:R-:W-:Y:S01]  /*3080*/  @!P4 IMAD.IADD R49, R49, 0x1, -R59.reuse ;  /* 0x000000013131c824 */ /* 0x100fe200078e0a3b */
[----:B------:R-:W-:Y:S01]  /*3090*/  ISETP.GT.U32.AND P4, PT, R59, R42, PT ;  /* 0x0000002a3b00720c */ /* 0x000fe20003f84070 */
[----:B------:R-:W-:-:S03]  /*30a0*/  @!P5 IMAD.IADD R43, R43, 0x1, -R59 ;  /* 0x000000012b2bd824 */ /* 0x000fc600078e0a3b */
[----:B------:R-:W-:Y:S01]  /*30b0*/  ISETP.GT.U32.AND P5, PT, R59, R49, PT ;  /* 0x000000313b00720c */ /* 0x000fe20003fa4070 */
[--C-:B------:R-:W-:Y:S01]  /*30c0*/  @!P0 IMAD.IADD R47, R47, 0x1, -R59.reuse ;  /* 0x000000012f2f8824 */ /* 0x100fe200078e0a3b */
[C---:B------:R-:W-:Y:S01]  /*30d0*/  ISETP.GT.U32.AND P0, PT, R59.reuse, R53, PT ;  /* 0x000000353b00720c */ /* 0x040fe20003f04070 */
[--C-:B------:R-:W-:Y:S01]  /*30e0*/  @!P6 IMAD.IADD R48, R48, 0x1, -R59.reuse ;  /* 0x000000013030e824 */ /* 0x100fe200078e0a3b */
[C---:B------:R-:W-:Y:S01]  /*30f0*/  ISETP.GT.U32.AND P6, PT, R59.reuse, R54, PT ;  /* 0x000000363b00720c */ /* 0x040fe20003fc4070 */
[--C-:B------:R-:W-:Y:S01]  /*3100*/  @!P3 IMAD.IADD R50, R50, 0x1, -R59.reuse ;  /* 0x000000013232b824 */ /* 0x100fe200078e0a3b */
        /* <DEDUP_REMOVED lines=8> */
[----:B------:R-:W-:Y:S01]  /*3190*/  ISETP.GT.U32.AND P5, PT, R59, R43, PT ;  /* 0x0000002b3b00720c */ /* 0x000fe20003fa4070 */
[--C-:B------:R-:W-:Y:S01]  /*31a0*/  @!P0 IMAD.IADD R53, R53, 0x1, -R59.reuse ;  /* 0x0000000135358824 */ /* 0x100fe200078e0a3b */
[C---:B------:R-:W-:Y:S01]  /*31b0*/  ISETP.GT.U32.AND P0, PT, R59.reuse, R47, PT ;  /* 0x0000002f3b00720c */ /* 0x040fe20003f04070 */
        /* <DEDUP_REMOVED lines=15> */
[----:B------:R-:W-:Y:S01]  /*32b0*/  ISETP.GT.U32.AND P6, PT, R59, R35, PT ;  /* 0x000000233b00720c */ /* 0x000fe20003fc4070 */
[--C-:B------:R-:W-:Y:S01]  /*32c0*/  @!P3 IMAD.IADD R37, R37, 0x1, -R59.reuse ;  /* 0x000000012525b824 */ /* 0x100fe200078e0a3b */
[----:B------:R-:W-:Y:S01]  /*32d0*/  ISETP.GT.U32.AND P3, PT, R59, R30, PT ;  /* 0x0000001e3b00720c */ /* 0x000fe20003f64070 */
[----:B------:R-:W-:-:S02]  /*32e0*/  @!P2 IMAD.IADD R31, R31, 0x1, -R59 ;  /* 0x000000011f1fa824 */ /* 0x000fc400078e0a3b */
[--C-:B------:R-:W-:Y:S01]  /*32f0*/  @!P1 IMAD.IADD R46, R46, 0x1, -R59.reuse ;  /* 0x000000012e2e9824 */ /* 0x100fe200078e0a3b */
[C---:B------:R-:W-:Y:S02]  /*3300*/  ISETP.GT.U32.AND P2, PT, R59.reuse, R37, PT ;  /* 0x000000253b00720c */ /* 0x040fe40003f44070 */
[----:B------:R-:W-:Y:S01]  /*3310*/  ISETP.GT.U32.AND P1, PT, R59, R39, PT ;  /* 0x000000273b00720c */ /* 0x000fe20003f24070 */
[--C-:B------:R-:W-:Y:S01]  /*3320*/  @!P4 IMAD.IADD R41, R41, 0x1, -R59.reuse ;  /* 0x000000012929c824 */ /* 0x100fe200078e0a3b */
[C---:B------:R-:W-:Y:S01]  /*3330*/  ISETP.GT.U32.AND P4, PT, R59.reuse, R34, PT ;  /* 0x000000223b00720c */ /* 0x040fe20003f84070 */
[--C-:B------:R-:W-:Y:S01]  /*3340*/  @!P0 IMAD.IADD R40, R40, 0x1, -R59.reuse ;  /* 0x0000000128288824 */ /* 0x100fe200078e0a3b */
[----:B------:R-:W-:Y:S01]  /*3350*/  ISETP.GT.U32.AND P0, PT, R59, R33, PT ;  /* 0x000000213b00720c */ /* 0x000fe20003f04070 */
[--C-:B------:R-:W-:Y:S02]  /*3360*/  @!P5 IMAD.IADD R36, R36, 0x1, -R59.reuse ;  /* 0x000000012424d824 */ /* 0x100fe400078e0a3b */
[--C-:B------:R-:W-:Y:S01]  /*3370*/  @!P6 IMAD.IADD R35, R35, 0x1, -R59.reuse ;  /* 0x000000012323e824 */ /* 0x100fe200078e0a3b */
[C---:B------:R-:W-:Y:S01]  /*3380*/  ISETP.GT.U32.AND P6, PT, R59.reuse, R41, PT ;  /* 0x000000293b00720c */ /* 0x040fe20003fc4070 */
[--C-:B------:R-:W-:Y:S01]  /*3390*/  @!P3 IMAD.IADD R30, R30, 0x1, -R59.reuse ;  /* 0x000000011e1eb824 */ /* 0x100fe200078e0a3b */
[----:B------:R-:W-:Y:S01]  /*33a0*/  ISETP.GT.U32.AND P3, PT, R59, R36, PT ;  /* 0x000000243b00720c */ /* 0x000fe20003f64070 */
[--C-:B------:R-:W-:Y:S01]  /*33b0*/  @!P2 IMAD.IADD R37, R37, 0x1, -R59.reuse ;  /* 0x000000012525a824 */ /* 0x100fe200078e0a3b */
[----:B------:R-:W-:Y:S01]  /*33c0*/  ISETP.GT.U32.AND P2, PT, R59, R31, PT ;  /* 0x0000001f3b00720c */ /* 0x000fe20003f44070 */
[----:B------:R-:W-:-:S02]  /*33d0*/  @!P1 IMAD.IADD R39, R39, 0x1, -R59 ;  /* 0x0000000127279824 */ /* 0x000fc400078e0a3b */
[--C-:B------:R-:W-:Y:S02]  /*33e0*/  @!P4 IMAD.IADD R34, R34, 0x1, -R59.reuse ;  /* 0x000000012222c824 */ /* 0x100fe400078e0a3b */
[----:B------:R-:W-:Y:S01]  /*33f0*/  @!P0 IMAD.IADD R33, R33, 0x1, -R59 ;  /* 0x0000000121218824 */ /* 0x000fe200078e0a3b */
[----:B------:R-:W-:-:S03]  /*3400*/  ISETP.GT.U32.AND P0, PT, R59, R39, PT ;  /* 0x000000273b00720c */ /* 0x000fc60003f04070 */
[--C-:B------:R-:W-:Y:S01]  /*3410*/  @!P6 IMAD.IADD R41, R41, 0x1, -R59.reuse ;  /* 0x000000012929e824 */ /* 0x100fe200078e0a3b */
[C---:B------:R-:W-:Y:S01]  /*3420*/  ISETP.GT.U32.AND P6, PT, R59.reuse, R34, PT ;  /* 0x000000223b00720c */ /* 0x040fe20003fc4070 */
[--C-:B------:R-:W-:Y:S01]  /*3430*/  @!P3 IMAD.IADD R36, R36, 0x1, -R59.reuse ;  /* 0x000000012424b824 */ /* 0x100fe200078e0a3b */
[----:B------:R-:W-:Y:S01]  /*3440*/  ISETP.GT.U32.AND P3, PT, R59, R30, PT ;  /* 0x0000001e3b00720c */ /* 0x000fe20003f64070 */
[----:B------:R-:W-:Y:S01]  /*3450*/  @!P2 IMAD.IADD R31, R31, 0x1, -R59 ;  /* 0x000000011f1fa824 */ /* 0x000fe200078e0a3b */
[----:B------:R-:W-:-:S05]  /*3460*/  ISETP.GT.U32.AND P2, PT, R59, R24, PT ;  /* 0x000000183b00720c */ /* 0x000fca0003f44070 */
[----:B------:R-:W-:Y:S01]  /*3470*/  @!P0 IMAD.IADD R39, R39, 0x1, -R59 ;  /* 0x0000000127278824 */ /* 0x000fe200078e0a3b */
[----:B------:R-:W-:-:S03]  /*3480*/  ISETP.GT.U32.AND P0, PT, R59, R33, PT ;  /* 0x000000213b00720c */ /* 0x000fc60003f04070 */
[--C-:B------:R-:W-:Y:S01]  /*3490*/  @!P6 IMAD.IADD R34, R34, 0x1, -R59.reuse ;  /* 0x000000012222e824 */ /* 0x100fe200078e0a3b */
[C---:B------:R-:W-:Y:S01]  /*34a0*/  ISETP.GT.U32.AND P6, PT, R59.reuse, R27, PT ;  /* 0x0000001b3b00720c */ /* 0x040fe20003fc4070 */
[--C-:B------:R-:W-:Y:S01]  /*34b0*/  @!P3 IMAD.IADD R30, R30, 0x1, -R59.reuse ;  /* 0x000000011e1eb824 */ /* 0x100fe200078e0a3b */
[C---:B------:R-:W-:Y:S01]  /*34c0*/  ISETP.GT.U32.AND P3, PT, R59.reuse, R23, PT ;  /* 0x000000173b00720c */ /* 0x040fe20003f64070 */
[----:B------:R-:W-:Y:S01]  /*34d0*/  @!P2 IMAD.IADD R24, R24, 0x1, -R59 ;  /* 0x000000011818a824 */ /* 0x000fe200078e0a3b */
[----:B------:R-:W-:-:S05]  /*34e0*/  ISETP.GT.U32.AND P2, PT, R59, R17, PT ;  /* 0x000000113b00720c */ /* 0x000fca0003f44070 */
[----:B------:R-:W-:Y:S01]  /*34f0*/  @!P0 IMAD.IADD R33, R33, 0x1, -R59 ;  /* 0x0000000121218824 */ /* 0x000fe200078e0a3b */
[----:B------:R-:W-:-:S03]  /*3500*/  ISETP.GT.U32.AND P0, PT, R59, R26, PT ;  /* 0x0000001a3b00720c */ /* 0x000fc60003f04070 */
[--C-:B------:R-:W-:Y:S01]  /*3510*/  @!P6 IMAD.IADD R27, R27, 0x1, -R59.reuse ;  /* 0x000000011b1be824 */ /* 0x100fe200078e0a3b */
[----:B------:R-:W-:Y:S01]  /*3520*/  ISETP.GT.U32.AND P6, PT, R59, R20, PT ;  /* 0x000000143b00720c */ /* 0x000fe20003fc4070 */
[--C-:B------:R-:W-:Y:S02]  /*3530*/  @!P3 IMAD.IADD R23, R23, 0x1, -R59.reuse ;  /* 0x000000011717b824 */ /* 0x100fe400078e0a3b */
[----:B------:R-:W-:-:S03]  /*3540*/  @!P2 IMAD.IADD R17, R17, 0x1, -R59 ;  /* 0x000000011111a824 */ /* 0x000fc600078e0a3b */
[C---:B------:R-:W-:Y:S02]  /*3550*/  ISETP.GT.U32.AND P2, PT, R59.reuse, R23, PT ;  /* 0x000000173b00720c */ /* 0x040fe40003f44070 */
[----:B------:R-:W-:Y:S01]  /*3560*/  ISETP.GT.U32.AND P3, PT, R59, R16, PT ;  /* 0x000000103b00720c */ /* 0x000fe20003f64070 */
[----:B------:R-:W-:-:S04]  /*3570*/  @!P0 IMAD.IADD R26, R26, 0x1, -R59 ;  /* 0x000000011a1a8824 */ /* 0x000fc800078e0a3b */
[----:B------:R-:W-:Y:S01]  /*3580*/  @!P6 IMAD.IADD R20, R20, 0x1, -R59 ;  /* 0x000000011414e824 */ /* 0x000fe200078e0a3b */
[----:B------:R-:W-:Y:S01]  /*3590*/  ISETP.GT.U32.AND P6, PT, R59, R26, PT ;  /* 0x0000001a3b00720c */ /* 0x000fe20003fc4070 */
[----:B------:R-:W-:-:S04]  /*35a0*/  IMAD R58, R61, 0x90, RZ ;  /* 0x000000903d3a7824 */ /* 0x000fc800078e02ff */
[--C-:B------:R-:W-:Y:S01]  /*35b0*/  @!P2 IMAD.IADD R23, R23, 0x1, -R59.reuse ;  /* 0x000000011717a824 */ /* 0x100fe200078e0a3b */
[----:B------:R-:W-:Y:S01]  /*35c0*/  ISETP.GT.U32.AND P2, PT, R59, R17, PT ;  /* 0x000000113b00720c */ /* 0x000fe20003f44070 */
[----:B------:R-:W0:Y:S01]  /*35d0*/  S2R R61, SR_TID.X ;  /* 0x00000000003d7919 */ /* 0x000e220000002100 */
[----:B------:R-:W-:-:S05]  /*35e0*/  @!P3 IMAD.IADD R16, R16, 0x1, -R59 ;  /* 0x000000011010b824 */ /* 0x000fca00078e0a3b */
[----:B------:R-:W-:Y:S01]  /*35f0*/  @!P6 IMAD.IADD R26, R26, 0x1, -R59 ;  /* 0x000000011a1ae824 */ /* 0x000fe200078e0a3b */
[----:B------:R-:W-:-:S05]  /*3600*/  ISETP.GT.U32.AND P6, PT, R59, R16, PT ;  /* 0x000000103b00720c */ /* 0x000fca0003fc4070 */
[----:B------:R-:W-:Y:S01]  /*3610*/  @!P2 IMAD.IADD R17, R17, 0x1, -R59 ;  /* 0x000000011111a824 */ /* 0x000fe200078e0a3b */
[----:B------:R-:W-:-:S07]  /*3620*/  ISETP.GT.U32.AND P2, PT, R59, R10, PT ;  /* 0x0000000a3b00720c */ /* 0x000fce0003f44070 */
[----:B------:R-:W-:Y:S01]  /*3630*/  @!P6 IMAD.IADD R16, R16, 0x1, -R59 ;  /* 0x000000011010e824 */ /* 0x000fe200078e0a3b */
[----:B------:R-:W-:-:S05]  /*3640*/  ISETP.GT.U32.AND P6, PT, R59, R9, PT ;  /* 0x000000093b00720c */ /* 0x000fca0003fc4070 */
[----:B------:R-:W-:Y:S01]  /*3650*/  @!P2 IMAD.IADD R10, R10, 0x1, -R59 ;  /* 0x000000010a0aa824 */ /* 0x000fe200078e0a3b */
[----:B------:R-:W-:Y:S02]  /*3660*/  ISETP.GT.U32.AND P2, PT, R59, R60, PT ;  /* 0x0000003c3b00720c */ /* 0x000fe40003f44070 */
[----:B0-----:R-:W-:-:S05]  /*3670*/  LOP3.LUT R61, R61, 0x7, RZ, 0xc0, !PT ;  /* 0x000000073d3d7812 */ /* 0x001fca00078ec0ff */
[----:B------:R-:W-:Y:S02]  /*3680*/  @!P6 IMAD.IADD R9, R9, 0x1, -R59 ;  /* 0x000000010909e824 */ /* 0x000fe400078e0a3b */
[----:B------:R-:W-:-:S04]  /*3690*/  IMAD R61, R61, 0x110, RZ ;  /* 0x000001103d3d7824 */ /* 0x000fc800078e02ff */
[----:B------:R-:W-:Y:S01]  /*36a0*/  @!P2 IMAD.IADD R60, R60, 0x1, -R59 ;  /* 0x000000013c3ca824 */ /* 0x000fe200078e0a3b */
[----:B------:R-:W-:Y:S02]  /*36b0*/  ISETP.GT.U32.AND P2, PT, R59, R9, PT ;  /* 0x000000093b00720c */ /* 0x000fe40003f44070 */
[--C-:B------:R-:W-:Y:S02]  /*36c0*/  LOP3.LUT R61, R61, 0x10, R57.reuse, 0x78, !PT ;  /* 0x000000103d3d7812 */ /* 0x100fe400078e7839 */
[----:B------:R-:W-:Y:S02]  /*36d0*/  LOP3.LUT R58, R58, 0x30, R57, 0x78, !PT ;  /* 0x000000303a3a7812 */ /* 0x000fe400078e7839 */
[----:B------:R-:W-:Y:S01]  /*36e0*/  LOP3.LUT R61, R61, 0x800, R3, 0xf8, !PT ;  /* 0x000008003d3d7812 */ /* 0x000fe200078ef803 */
[----:B------:R-:W2:Y:S04]  /*36f0*/  LDL.LU R57, [R1+0x1498] ;  /* 0x0014980001397983 */ /* 0x000ea80000300800 */
[----:B------:R-:W3:Y:S02]  /*3700*/  LDL.LU R58, [R1+0x1494] ;  /* 0x00149400013a7983 */ /* 0x000ee40000300800 */
[----:B------:R-:W-:-:S02]  /*3710*/  @!P2 IMAD.IADD R9, R9, 0x1, -R59 ;  /* 0x000000010909a824 */ /* 0x000fc400078e0a3b */
[----:B------:R-:W4:Y:S04]  /*3720*/  LDL.LU R3, [R1+0x1490] ;  /* 0x0014900001037983 */ /* 0x000f280000300800 */
[----:B------:R-:W2:Y:S01]  /*3730*/  LDL R61, [R1+0x1264] ;  /* 0x00126400013d7983 */ /* 0x000ea20000100800 */
[----:B-----5:R-:W-:-:S03]  /*3740*/  ISETP.GE.AND P2, PT, R2, RZ, PT ;  /* 0x000000ff0200720c */ /* 0x020fc60003f46270 */
[----:B------:R-:W5:Y:S01]  /*3750*/  LDL.LU R2, [R1+0x148c] ;  /* 0x00148c0001027983 */ /* 0x000f620000300800 */
[C---:B------:R-:W-:Y:S02]  /*3760*/  ISETP.GT.U32.AND P5, PT, R59.reuse, R29, PT ;  /* 0x0000001d3b00720c */ /* 0x040fe40003fa4070 */
[----:B------:R-:W-:-:S11]  /*3770*/  ISETP.GT.U32.AND P4, PT, R59, R40, PT ;  /* 0x000000283b00720c */ /* 0x000fd60003f84070 */
[--C-:B------:R-:W-:Y:S01]  /*3780*/  @!P5 IMAD.IADD R29, R29, 0x1, -R59.reuse ;  /* 0x000000011d1dd824 */ /* 0x100fe200078e0a3b */
[----:B------:R-:W-:Y:S01]  /*3790*/  ISETP.GT.U32.AND P5, PT, R59, R35, PT ;  /* 0x000000233b00720c */ /* 0x000fe20003fa4070 */
[----:B------:R-:W-:-:S03]  /*37a0*/  @!P4 IMAD.IADD R40, R40, 0x1, -R59 ;  /* 0x000000012828c824 */ /* 0x000fc600078e0a3b */
[----:B------:R-:W-:-:S09]  /*37b0*/  ISETP.GT.U32.AND P4, PT, R59, R29, PT ;  /* 0x0000001d3b00720c */ /* 0x000fd20003f84070 */
[----:B------:R-:W-:Y:S01]  /*37c0*/  @!P5 IMAD.IADD R35, R35, 0x1, -R59 ;  /* 0x000000012323d824 */ /* 0x000fe200078e0a3b */
[----:B------:R-:W-:-:S03]  /*37d0*/  ISETP.GT.U32.AND P5, PT, R59, R28, PT ;  /* 0x0000001c3b00720c */ /* 0x000fc60003fa4070 */
[----:B------:R-:W-:Y:S01]  /*37e0*/  @!P4 IMAD.IADD R29, R29, 0x1, -R59 ;  /* 0x000000011d1dc824 */ /* 0x000fe200078e0a3b */
[----:B------:R-:W-:-:S09]  /*37f0*/  ISETP.GT.U32.AND P4, PT, R59, R22, PT ;  /* 0x000000163b00720c */ /* 0x000fd20003f84070 */
[----:B------:R-:W-:Y:S01]  /*3800*/  @!P5 IMAD.IADD R28, R28, 0x1, -R59 ;  /* 0x000000011c1cd824 */ /* 0x000fe200078e0a3b */
[----:B------:R-:W-:-:S03]  /*3810*/  ISETP.GT.U32.AND P5, PT, R59, R21, PT ;  /* 0x000000153b00720c */ /* 0x000fc60003fa4070 */
[----:B------:R-:W-:Y:S01]  /*3820*/  @!P4 IMAD.IADD R22, R22, 0x1, -R59 ;  /* 0x000000011616c824 */ /* 0x000fe200078e0a3b */
[----:B------:R-:W-:-:S04]  /*3830*/  ISETP.GT.U32.AND P4, PT, R59, R28, PT ;  /* 0x0000001c3b00720c */ /* 0x000fc80003f84070 */
[----:B------:R-:W-:-:S05]  /*3840*/  ISETP.GT.U32.AND P3, PT, R59, R22, PT ;  /* 0x000000163b00720c */ /* 0x000fca0003f64070 */
[----:B------:R-:W-:-:S04]  /*3850*/  @!P5 IMAD.IADD R21, R21, 0x1, -R59 ;  /* 0x000000011515d824 */ /* 0x000fc800078e0a3b */
[----:B------:R-:W-:Y:S01]  /*3860*/  @!P4 IMAD.IADD R28, R28, 0x1, -R59 ;  /* 0x000000011c1cc824 */ /* 0x000fe200078e0a3b */
[----:B------:R-:W-:-:S03]  /*3870*/  ISETP.GT.U32.AND P4, PT, R59, R21, PT ;  /* 0x000000153b00720c */ /* 0x000fc60003f84070 */
[----:B------:R-:W-:Y:S01]  /*3880*/  @!P3 IMAD.IADD R22, R22, 0x1, -R59 ;  /* 0x000000011616b824 */ /* 0x000fe200078e0a3b */
[----:B------:R-:W-:-:S09]  /*3890*/  ISETP.GT.U32.AND P3, PT, R59, R15, PT ;  /* 0x0000000f3b00720c */ /* 0x000fd20003f64070 */
[----:B------:R-:W-:Y:S01]  /*38a0*/  @!P4 IMAD.IADD R21, R21, 0x1, -R59 ;  /* 0x000000011515c824 */ /* 0x000fe200078e0a3b */
[----:B------:R-:W-:-:S03]  /*38b0*/  ISETP.GT.U32.AND P4, PT, R59, R14, PT ;  /* 0x0000000e3b00720c */ /* 0x000fc60003f84070 */
[----:B------:R-:W-:Y:S01]  /*38c0*/  @!P3 IMAD.IADD R15, R15, 0x1, -R59 ;  /* 0x000000010f0fb824 */ /* 0x000fe200078e0a3b */
[----:B------:R-:W-:-:S09]  /*38d0*/  ISETP.GT.U32.AND P3, PT, R59, R8, PT ;  /* 0x000000083b00720c */ /* 0x000fd20003f64070 */
[----:B------:R-:W-:-:S04]  /*38e0*/  @!P4 IMAD.IADD R14, R14, 0x1, -R59 ;  /* 0x000000010e0ec824 */ /* 0x000fc800078e0a3b */
[----:B------:R-:W-:Y:S01]  /*38f0*/  @!P3 IMAD.IADD R8, R8, 0x1, -R59 ;  /* 0x000000010808b824 */ /* 0x000fe200078e0a3b */
[----:B------:R-:W-:-:S13]  /*3900*/  ISETP.GT.U32.AND P3, PT, R59, R14, PT ;  /* 0x0000000e3b00720c */ /* 0x000fda0003f64070 */
[----:B------:R-:W-:Y:S01]  /*3910*/  @!P3 IMAD.IADD R14, R14, 0x1, -R59 ;  /* 0x000000010e0eb824 */ /* 0x000fe200078e0a3b */
[----:B------:R-:W-:-:S13]  /*3920*/  ISETP.GT.U32.AND P3, PT, R59, R8, PT ;  /* 0x000000083b00720c */ /* 0x000fda0003f64070 */
[----:B------:R-:W-:Y:S01]  /*3930*/  @!P3 IMAD.IADD R8, R8, 0x1, -R59 ;  /* 0x000000010808b824 */ /* 0x000fe200078e0a3b */
[----:B------:R-:W-:-:S13]  /*3940*/  ISETP.GT.U32.AND P1, PT, R59, R32, PT ;  /* 0x000000203b00720c */ /* 0x000fda0003f24070 */
[--C-:B------:R-:W-:Y:S01]  /*3950*/  @!P1 IMAD.IADD R32, R32, 0x1, -R59.reuse ;  /* 0x0000000120209824 */ /* 0x100fe200078e0a3b */
[C---:B------:R-:W-:Y:S02]  /*3960*/  ISETP.GT.U32.AND P1, PT, R59.reuse, R38, PT ;  /* 0x000000263b00720c */ /* 0x040fe40003f24070 */
[----:B-----5:R-:W-:Y:S02]  /*3970*/  ISETP.GE.AND P3, PT, R2, RZ, PT ;  /* 0x000000ff0200720c */ /* 0x020fe40003f66270 */
[----:B------:R-:W5:Y:S09]  /*3980*/  LDL.LU R2, [R1+0x1488] ;  /* 0x0014880001027983 */ /* 0x000f720000300800 */
[----:B------:R-:W-:Y:S01]  /*3990*/  @!P1 IMAD.IADD R38, R38, 0x1, -R59 ;  /* 0x0000000126269824 */ /* 0x000fe200078e0a3b */
[----:B------:R-:W-:-:S13]  /*39a0*/  ISETP.GT.U32.AND P1, PT, R59, R32, PT ;  /* 0x000000203b00720c */ /* 0x000fda0003f24070 */
[----:B------:R-:W-:Y:S01]  /*39b0*/  @!P1 IMAD.IADD R32, R32, 0x1, -R59 ;  /* 0x0000000120209824 */ /* 0x000fe200078e0a3b */
[C---:B------:R-:W-:Y:S02]  /*39c0*/  ISETP.GT.U32.AND P1, PT, R59.reuse, R25, PT ;  /* 0x000000193b00720c */ /* 0x040fe40003f24070 */
[----:B------:R-:W-:-:S11]  /*39d0*/  ISETP.GT.U32.AND P0, PT, R59, R19, PT ;  /* 0x000000133b00720c */ /* 0x000fd60003f04070 */
[--C-:B------:R-:W-:Y:S01]  /*39e0*/  @!P1 IMAD.IADD R25, R25, 0x1, -R59.reuse ;  /* 0x0000000119199824 */ /* 0x100fe200078e0a3b */
[----:B------:R-:W-:Y:S01]  /*39f0*/  ISETP.GT.U32.AND P1, PT, R59, R18, PT ;  /* 0x000000123b00720c */ /* 0x000fe20003f24070 */
[----:B------:R-:W-:Y:S01]  /*3a00*/  @!P0 IMAD.IADD R19, R19, 0x1, -R59 ;  /* 0x0000000113138824 */ /* 0x000fe200078e0a3b */
[C---:B------:R-:W-:Y:S02]  /*3a10*/  ISETP.GT.U32.AND P5, PT, R59.reuse, R27, PT ;  /* 0x0000001b3b00720c */ /* 0x040fe40003fa4070 */
[----:B------:R-:W-:-:S09]  /*3a20*/  ISETP.GT.U32.AND P0, PT, R59, R25, PT ;  /* 0x000000193b00720c */ /* 0x000fd20003f04070 */
[--C-:B------:R-:W-:Y:S01]  /*3a30*/  @!P1 IMAD.IADD R18, R18, 0x1, -R59.reuse ;  /* 0x0000000112129824 */ /* 0x100fe200078e0a3b */
[----:B------:R-:W-:Y:S01]  /*3a40*/  ISETP.GT.U32.AND P1, PT, R59, R24, PT ;  /* 0x000000183b00720c */ /* 0x000fe20003f24070 */
[--C-:B------:R-:W-:Y:S01]  /*3a50*/  @!P5 IMAD.IADD R27, R27, 0x1, -R59.reuse ;  /* 0x000000011b1bd824 */ /* 0x100fe200078e0a3b */
[----:B------:R-:W-:Y:S01]  /*3a60*/  ISETP.GT.U32.AND P5, PT, R59, R20, PT ;  /* 0x000000143b00720c */ /* 0x000fe20003fa4070 */
[----:B------:R-:W-:Y:S01]  /*3a70*/  @!P0 IMAD.IADD R25, R25, 0x1, -R59 ;  /* 0x0000000119198824 */ /* 0x000fe200078e0a3b */
[----:B------:R-:W-:-:S09]  /*3a80*/  ISETP.GT.U32.AND P0, PT, R59, R19, PT ;  /* 0x000000133b00720c */ /* 0x000fd20003f04070 */
[--C-:B------:R-:W-:Y:S01]  /*3a90*/  @!P1 IMAD.IADD R24, R24, 0x1, -R59.reuse ;  /* 0x0000000118189824 */ /* 0x100fe200078e0a3b */
[C---:B------:R-:W-:Y:S01]  /*3aa0*/  ISETP.GT.U32.AND P1, PT, R59.reuse, R18, PT ;  /* 0x000000123b00720c */ /* 0x040fe20003f24070 */
[--C-:B------:R-:W-:Y:S01]  /*3ab0*/  @!P5 IMAD.IADD R20, R20, 0x1, -R59.reuse ;  /* 0x000000011414d824 */ /* 0x100fe200078e0a3b */
[----:B------:R-:W-:Y:S01]  /*3ac0*/  ISETP.GT.U32.AND P5, PT, R59, R13, PT ;  /* 0x0000000d3b00720c */ /* 0x000fe20003fa4070 */
[----:B------:R-:W-:Y:S01]  /*3ad0*/  @!P0 IMAD.IADD R19, R19, 0x1, -R59 ;  /* 0x0000000113138824 */ /* 0x000fe200078e0a3b */
[----:B------:R-:W-:-:S09]  /*3ae0*/  ISETP.GT.U32.AND P0, PT, R59, R12, PT ;  /* 0x0000000c3b00720c */ /* 0x000fd20003f04070 */
[--C-:B------:R-:W-:Y:S01]  /*3af0*/  @!P1 IMAD.IADD R18, R18, 0x1, -R59.reuse ;  /* 0x0000000112129824 */ /* 0x100fe200078e0a3b */
[----:B------:R-:W-:Y:S01]  /*3b00*/  ISETP.GT.U32.AND P1, PT, R59, R11, PT ;  /* 0x0000000b3b00720c */ /* 0x000fe20003f24070 */
[--C-:B------:R-:W-:Y:S01]  /*3b10*/  @!P5 IMAD.IADD R13, R13, 0x1, -R59.reuse ;  /* 0x000000010d0dd824 */ /* 0x100fe200078e0a3b */
[C---:B------:R-:W-:Y:S01]  /*3b20*/  ISETP.GT.U32.AND P4, PT, R59.reuse, R7, PT ;  /* 0x000000073b00720c */ /* 0x040fe20003f84070 */
[----:B------:R-:W-:Y:S01]  /*3b30*/  @!P0 IMAD.IADD R12, R12, 0x1, -R59 ;  /* 0x000000010c0c8824 */ /* 0x000fe200078e0a3b */
[C---:B------:R-:W-:Y:S02]  /*3b40*/  ISETP.GT.U32.AND P5, PT, R59.reuse, R6, PT ;  /* 0x000000063b00720c */ /* 0x040fe40003fa4070 */
[----:B------:R-:W-:-:S07]  /*3b50*/  ISETP.GT.U32.AND P0, PT, R59, R4, PT ;  /* 0x000000043b00720c */ /* 0x000fce0003f04070 */
[--C-:B------:R-:W-:Y:S01]  /*3b60*/  @!P1 IMAD.IADD R11, R11, 0x1, -R59.reuse ;  /* 0x000000010b0b9824 */ /* 0x100fe200078e0a3b */
[----:B------:R-:W-:Y:S01]  /*3b70*/  ISETP.GT.U32.AND P1, PT, R59, R0, PT ;  /* 0x000000003b00720c */ /* 0x000fe20003f24070 */
[--C-:B------:R-:W-:Y:S01]  /*3b80*/  @!P4 IMAD.IADD R7, R7, 0x1, -R59.reuse ;  /* 0x000000010707c824 */ /* 0x100fe200078e0a3b */
[C---:B------:R-:W-:Y:S01]  /*3b90*/  ISETP.GT.U32.AND P4, PT, R59.reuse, R13, PT ;  /* 0x0000000d3b00720c */ /* 0x040fe20003f84070 */
[--C-:B------:R-:W-:Y:S01]  /*3ba0*/  @!P5 IMAD.IADD R6, R6, 0x1, -R59.reuse ;  /* 0x000000010606d824 */ /* 0x100fe200078e0a3b */
[C---:B------:R-:W-:Y:S01]  /*3bb0*/  ISETP.GT.U32.AND P5, PT, R59.reuse, R12, PT ;  /* 0x0000000c3b00720c */ /* 0x040fe20003fa4070 */
[----:B------:R-:W-:Y:S01]  /*3bc0*/  @!P0 IMAD.IADD R4, R4, 0x1, -R59 ;  /* 0x0000000104048824 */ /* 0x000fe200078e0a3b */
[C---:B------:R-:W-:Y:S02]  /*3bd0*/  ISETP.GT.U32.AND P6, PT, R59.reuse, R15, PT ;  /* 0x0000000f3b00720c */ /* 0x040fe40003fc4070 */
[----:B------:R-:W-:-:S05]  /*3be0*/  ISETP.GT.U32.AND P0, PT, R59, R11, PT ;  /* 0x0000000b3b00720c */ /* 0x000fca0003f04070 */
        /* <DEDUP_REMOVED lines=8> */
[----:B------:R-:W-:Y:S01]  /*3c70*/  @!P0 IMAD.IADD R11, R11, 0x1, -R59 ;  /* 0x000000010b0b8824 */ /* 0x000fe200078e0a3b */
[----:B------:R-:W-:-:S05]  /*3c80*/  ISETP.GT.U32.AND P0, PT, R59, R4, PT ;  /* 0x000000043b00720c */ /* 0x000fca0003f04070 */
[--C-:B------:R-:W-:Y:S01]  /*3c90*/  @!P1 IMAD.IADD R10, R10, 0x1, -R59.reuse ;  /* 0x000000010a0a9824 */ /* 0x100fe200078e0a3b */
[----:B------:R-:W-:Y:S01]  /*3ca0*/  ISETP.GT.U32.AND P1, PT, R59, R60, PT ;  /* 0x0000003c3b00720c */ /* 0x000fe20003f24070 */
[--C-:B------:R-:W-:Y:S01]  /*3cb0*/  @!P4 IMAD.IADD R7, R7, 0x1, -R59.reuse ;  /* 0x000000010707c824 */ /* 0x100fe200078e0a3b */
[----:B--2---:R-:W-:Y:S01]  /*3cc0*/  ISETP.GE.AND P4, PT, R61, RZ, PT ;  /* 0x000000ff3d00720c */ /* 0x004fe20003f86270 */
[--C-:B------:R-:W-:Y:S01]  /*3cd0*/  @!P5 IMAD.IADD R6, R6, 0x1, -R59.reuse ;  /* 0x000000010606d824 */ /* 0x100fe200078e0a3b */
[----:B------:R-:W2:Y:S01]  /*3ce0*/  LDL.LU R61, [R1+0x24] ;  /* 0x00002400013d7983 */ /* 0x000ea20000300800 */
[----:B------:R-:W-:Y:S01]  /*3cf0*/  ISETP.GE.AND P5, PT, R5, RZ, PT ;  /* 0x000000ff0500720c */ /* 0x000fe20003fa6270 */
[--C-:B------:R-:W-:Y:S02]  /*3d00*/  @!P6 IMAD.IADD R0, R0, 0x1, -R59.reuse ;  /* 0x000000010000e824 */ /* 0x100fe400078e0a3b */
[----:B------:R-:W-:-:S05]  /*3d10*/  @!P0 IMAD.IADD R4, R4, 0x1, -R59 ;  /* 0x0000000104048824 */ /* 0x000fca00078e0a3b */
[----:B------:R-:W-:Y:S02]  /*3d20*/  @!P1 IMAD.IADD R60, R60, 0x1, -R59 ;  /* 0x000000013c3c9824 */ /* 0x000fe400078e0a3b */
[----:B------:R-:W3:Y:S01]  /*3d30*/  LDL.LU R59, [R1+0x20] ;  /* 0x00002000013b7983 */ /* 0x000ee20000300800 */
[----:B-----5:R-:W-:Y:S02]  /*3d40*/  ISETP.NE.AND P6, PT, R2, RZ, PT ;  /* 0x000000ff0200720c */ /* 0x020fe40003fc5270 */
[----:B------:R-:W-:Y:S02]  /*3d50*/  LOP3.LUT R5, RZ, R2, RZ, 0x33, !PT ;  /* 0x00000002ff057212 */ /* 0x000fe400078e33ff */
[----:B------:R-:W5:Y:S01]  /*3d60*/  LDL.LU R2, [R1+0x1c] ;  /* 0x00001c0001027983 */ /* 0x000f620000300800 */
[----:B----4-:R-:W-:-:S05]  /*3d70*/  @!P2 IMAD.MOV R3, RZ, RZ, -R3 ;  /* 0x000000ffff03a224 */ /* 0x010fca00078e0a03 */
[----:B------:R-:W-:-:S05]  /*3d80*/  SEL R3, R5, R3, !P6 ;  /* 0x0000000305037207 */ /* 0x000fca0007000000 */
[----:B------:R0:W-:Y:S04]  /*3d90*/  STL [R1+0x40], R3 ;  /* 0x0000400301007387 */ /* 0x0001e80000100800 */
[----:B0-----:R-:W4:Y:S01]  /*3da0*/  LDL.LU R3, [R1+0x1484] ;  /* 0x0014840001037983 */ /* 0x001f220000300800 */
[----:B--2---:R-:W-:-:S05]  /*3db0*/  @!P3 IMAD.MOV R61, RZ, RZ, -R61 ;  /* 0x000000ffff3db224 */ /* 0x004fca00078e0a3d */
[----:B------:R-:W-:Y:S01]  /*3dc0*/  SEL R61, R5, R61, !P6 ;  /* 0x0000003d053d7207 */ /* 0x000fe20007000000 */
[----:B---3--:R-:W-:-:S04]  /*3dd0*/  @!P4 IMAD.MOV R59, RZ, RZ, -R59 ;  /* 0x000000ffff3bc224 */ /* 0x008fc800078e0a3b */
[----:B------:R-:W-:Y:S01]  /*3de0*/  STL [R1+0x3c], R61 ;  /* 0x00003c3d01007387 */ /* 0x000fe20000100800 */
[----:B------:R-:W-:Y:S01]  /*3df0*/  SEL R59, R5, R59, !P6 ;  /* 0x0000003b053b7207 */ /* 0x000fe20007000000 */
[----:B-----5:R-:W-:-:S05]  /*3e00*/  @!P5 IMAD.MOV R2, RZ, RZ, -R2 ;  /* 0x000000ffff02d224 */ /* 0x020fca00078e0a02 */
[----:B------:R-:W-:Y:S02]  /*3e10*/  SEL R2, R5, R2, !P6 ;  /* 0x0000000205027207 */ /* 0x000fe40007000000 */
[----:B------:R-:W2:Y:S04]  /*3e20*/  LDL.LU R5, [R1+0x1480] ;  /* 0x0014800001057983 */ /* 0x000ea80000300800 */
[----:B------:R0:W-:Y:S04]  /*3e30*/  STL [R1+0x38], R59 ;  /* 0x0000383b01007387 */ /* 0x0001e80000100800 */
[----:B------:R1:W-:Y:S04]  /*3e40*/  STL [R1+0x34], R2 ;  /* 0x0000340201007387 */ /* 0x0003e80000100800 */
[----:B0-----:R-:W3:Y:S04]  /*3e50*/  LDL.LU R59, [R1+0x18] ;  /* 0x00001800013b7983 */ /* 0x001ee80000300800 */
[----:B-1----:R-:W5:Y:S01]  /*3e60*/  LDL.LU R2, [R1+0x14] ;  /* 0x0000140001027983 */ /* 0x002f620000300800 */
[----:B------:R-:W-:-:S02]  /*3e70*/  ISETP.LE.AND P0, PT, RZ, UR71, PT ;  /* 0x00000047ff007c0c */ /* 0x000fc4000bf03270 */
[----:B------:R-:W-:Y:S02]  /*3e80*/  ISETP.LE.AND P1, PT, RZ, UR70, PT ;  /* 0x00000046ff007c0c */ /* 0x000fe4000bf23270 */
[----:B----4-:R-:W-:Y:S02]  /*3e90*/  ISETP.NE.AND P3, PT, R3, RZ, PT ;  /* 0x000000ff0300720c */ /* 0x010fe40003f65270 */
[----:B------:R-:W-:-:S05]  /*3ea0*/  LOP3.LUT R3, RZ, R3, RZ, 0x33, !PT ;  /* 0x00000003ff037212 */ /* 0x000fca00078e33ff */
[----:B------:R0:W-:Y:S04]  /*3eb0*/  STL [R1+0x1c], R3 ;  /* 0x00001c0301007387 */ /* 0x0001e80000100800 */
[----:B0-----:R-:W4:Y:S01]  /*3ec0*/  LDL.LU R3, [R1+0x10] ;  /* 0x0000100001037983 */ /* 0x001f220000300800 */
[----:B---3--:R-:W-:Y:S02]  /*3ed0*/  @!P0 IMAD.MOV R59, RZ, RZ, -R59 ;  /* 0x000000ffff3b8224 */ /* 0x008fe400078e0a3b */
[----:B-----5:R-:W-:-:S03]  /*3ee0*/  @!P1 IMAD.MOV R2, RZ, RZ, -R2 ;  /* 0x000000ffff029224 */ /* 0x020fc600078e0a02 */
[----:B------:R-:W-:Y:S04]  /*3ef0*/  STL [R1+0x18], R59 ;  /* 0x0000183b01007387 */ /* 0x000fe80000100800 */
[----:B------:R0:W-:Y:S04]  /*3f00*/  STL [R1+0x14], R2 ;  /* 0x0000140201007387 */ /* 0x0001e80000100800 */
[----:B0-----:R-:W3:Y:S04]  /*3f10*/  LDL.LU R2, [R1+0xc] ;  /* 0x00000c0001027983 */ /* 0x001ee80000300800 */
[----:B------:R-:W5:Y:S01]  /*3f20*/  LDL.LU R61, [R1+0x8] ;  /* 0x00000800013d7983 */ /* 0x000f620000300800 */
[----:B------:R-:W-:-:S02]  /*3f30*/  ISETP.LE.AND P5, PT, RZ, UR69, PT ;  /* 0x00000045ff007c0c */ /* 0x000fc4000bfa3270 */
[----:B------:R-:W-:Y:S02]  /*3f40*/  ISETP.LE.AND P2, PT, RZ, UR68, PT ;  /* 0x00000044ff007c0c */ /* 0x000fe4000bf43270 */
[----:B------:R-:W-:-:S09]  /*3f50*/  ISETP.LE.AND P4, PT, RZ, UR67, PT ;  /* 0x00000043ff007c0c */ /* 0x000fd2000bf83270 */
[----:B----4-:R-:W-:-:S05]  /*3f60*/  @!P5 IMAD.MOV R3, RZ, RZ, -R3 ;  /* 0x000000ffff03d224 */ /* 0x010fca00078e0a03 */
[----:B------:R-:W-:Y:S04]  /*3f70*/  STL [R1+0x10], R3 ;  /* 0x0000100301007387 */ /* 0x000fe80000100800 */
[----:B------:R-:W4:Y:S01]  /*3f80*/  LDL.LU R59, [R1+0x4] ;  /* 0x00000400013b7983 */ /* 0x000f220000300800 */
[----:B---3--:R-:W-:Y:S02]  /*3f90*/  @!P2 IMAD.MOV R2, RZ, RZ, -R2 ;  /* 0x000000ffff02a224 */ /* 0x008fe400078e0a02 */
[----:B-----5:R-:W-:-:S03]  /*3fa0*/  @!P4 IMAD.MOV R61, RZ, RZ, -R61 ;  /* 0x000000ffff3dc224 */ /* 0x020fc600078e0a3d */
[----:B------:R-:W-:Y:S04]  /*3fb0*/  STL [R1+0xc], R2 ;  /* 0x00000c0201007387 */ /* 0x000fe80000100800 */
[----:B------:R0:W-:Y:S04]  /*3fc0*/  STL [R1+0x146c], R61 ;  /* 0x00146c3d01007387 */ /* 0x0001e80000100800 */
[----:B0-----:R-:W3:Y:S04]  /*3fd0*/  LDL.LU R61, [R1+0xc] ;  /* 0x00000c00013d7983 */ /* 0x001ee80000300800 */
[----:B---3--:R0:W-:Y:S04]  /*3fe0*/  STL [R1+0x1470], R61 ;  /* 0x0014703d01007387 */ /* 0x0081e80000100800 */
[----:B0-----:R-:W3:Y:S01]  /*3ff0*/  LDL.LU R61, [R1+0x10] ;  /* 0x00001000013d7983 */ /* 0x001ee20000300800 */
[----:B------:R-:W-:Y:S01]  /*4000*/  ISETP.LE.AND P1, PT, RZ, UR65, PT ;  /* 0x00000041ff007c0c */ /* 0x000fe2000bf23270 */
[----:B--2---:R-:W-:Y:S01]  /*4010*/  IMAD.MOV.U32 R3, RZ, RZ, R5 ;  /* 0x000000ffff037224 */ /* 0x004fe200078e0005 */
[----:B------:R-:W0:Y:S01]  /*4020*/  S2R R2, SR_TID.X ;  /* 0x0000000000027919 */ /* 0x000e220000002100 */
[----:B------:R-:W1:Y:S10]  /*4030*/  LDC R5, c[0x0][0x3ac] ;  /* 0x0000eb00ff057b82 */ /* 0x000e740000000800 */
[----:B------:R-:W-:Y:S01]  /*4040*/  @!P1 IMAD.MOV R3, RZ, RZ, -R3 ;  /* 0x000000ffff039224 */ /* 0x000fe200078e0a03 */
[----:B------:R-:W-:Y:S01]  /*4050*/  ISETP.LE.AND P1, PT, RZ, UR60, PT ;  /* 0x0000003cff007c0c */ /* 0x000fe2000bf23270 */
[----:B---3--:R2:W-:Y:S04]  /*4060*/  STL [R1+0x1474], R61 ;  /* 0x0014743d01007387 */ /* 0x0085e80000100800 */
[----:B--2---:R-:W2:Y:S08]  /*4070*/  LDL.LU R61, [R1+0x14] ;  /* 0x00001400013d7983 */ /* 0x004eb00000300800 */
[----:B------:R-:W-:Y:S01]  /*4080*/  @!P1 IMAD.MOV R54, RZ, RZ, -R54 ;  /* 0x000000ffff369224 */ /* 0x000fe200078e0a36 */
[----:B0-----:R-:W-:Y:S01]  /*4090*/  LOP3.LUT R2, R2, 0x1f, RZ, 0xc0, !PT ;  /* 0x0000001f02027812 */ /* 0x001fe200078ec0ff */
[----:B--2---:R0:W-:Y:S04]  /*40a0*/  STL [R1+0x1478], R61 ;  /* 0x0014783d01007387 */ /* 0x0041e80000100800 */
[----:B0-----:R-:W2:Y:S04]  /*40b0*/  LDL.LU R61, [R1+0x18] ;  /* 0x00001800013d7983 */ /* 0x001ea80000300800 */
[----:B------:R0:W-:Y:S04]  /*40c0*/  STL [R1+0x1468], R54 ;  /* 0x0014683601007387 */ /* 0x0001e80000100800 */
[----:B0-----:R-:W2:Y:S01]  /*40d0*/  LDL.LU R54, [R1+0x1c] ;  /* 0x00001c0001367983 */ /* 0x001ea20000300800 */
[----:B-1----:R-:W-:-:S04]  /*40e0*/  IMAD R2, R2, R5, RZ ;  /* 0x0000000502027224 */ /* 0x002fc800078e02ff */
[----:B------:R-:W-:-:S06]  /*40f0*/  IMAD R5, R5, 0x20, R2 ;  /* 0x0000002005057824 */ /* 0x000fcc00078e0202 */
[----:B------:R-:W3:Y:S01]  /*4100*/  LDL.LU R5, [R1+0x147c] ;  /* 0x00147c0001057983 */ /* 0x000ee20000300800 */
[----:B--2---:R-:W-:-:S05]  /*4110*/  SEL R61, R54, R61, !P3 ;  /* 0x0000003d363d7207 */ /* 0x004fca0005800000 */
[----:B------:R0:W-:Y:S04]  /*4120*/  STL [R1+0x30], R61 ;  /* 0x0000303d01007387 */ /* 0x0001e80000100800 */
[----:B0-----:R-:W2:Y:S02]  /*4130*/  LDL.LU R61, [R1+0x1478] ;  /* 0x00147800013d7983 */ /* 0x001ea40000300800 */
        /* <DEDUP_REMOVED lines=8> */
[----:B0-----:R-:W2:Y:S01]  /*41c0*/  LDL.LU R61, [R1+0x146c] ;  /* 0x00146c00013d7983 */ /* 0x001ea20000300800 */
[----:B------:R-:W-:Y:S02]  /*41d0*/  ISETP.LE.AND P0, PT, RZ, UR66, PT ;  /* 0x00000042ff007c0c */ /* 0x000fe4000bf03270 */
[----:B------:R-:W-:Y:S02]  /*41e0*/  ISETP.LE.AND P5, PT, RZ, UR64, PT ;  /* 0x00000040ff007c0c */ /* 0x000fe4000bfa3270 */
[----:B------:R-:W-:Y:S02]  /*41f0*/  ISETP.LE.AND P2, PT, RZ, UR63, PT ;  /* 0x0000003fff007c0c */ /* 0x000fe4000bf43270 */
[----:B------:R-:W-:-:S02]  /*4200*/  ISETP.LE.AND P4, PT, RZ, UR62, PT ;  /* 0x0000003eff007c0c */ /* 0x000fc4000bf83270 */
[----:B--2---:R-:W-:-:S05]  /*4210*/  SEL R61, R54, R61, !P3 ;  /* 0x0000003d363d7207 */ /* 0x004fca0005800000 */
[----:B------:R0:W-:Y:S02]  /*4220*/  STL [R1+0x18], R61 ;  /* 0x0000183d01007387 */ /* 0x0001e40000100800 */
[----:B0-----:R-:W-:Y:S02]  /*4230*/  IMAD.MOV.U32 R61, RZ, RZ, R54 ;  /* 0x000000ffff3d7224 */ /* 0x001fe400078e0036 */
[----:B------:R-:W2:Y:S01]  /*4240*/  LDL.LU R54, [R1+0x1468] ;  /* 0x0014680001367983 */ /* 0x000ea20000300800 */
[----:B----4-:R-:W-:Y:S01]  /*4250*/  @!P0 IMAD.MOV R59, RZ, RZ, -R59 ;  /* 0x000000ffff3b8224 */ /* 0x010fe200078e0a3b */
[----:B------:R-:W-:-:S04]  /*4260*/  ISETP.LE.AND P0, PT, RZ, UR61, PT ;  /* 0x0000003dff007c0c */ /* 0x000fc8000bf03270 */
[----:B------:R-:W-:Y:S01]  /*4270*/  SEL R59, R61, R59, !P3 ;  /* 0x0000003b3d3b7207 */ /* 0x000fe20005800000 */
[----:B------:R-:W-:-:S04]  /*4280*/  @!P5 IMAD.MOV R58, RZ, RZ, -R58 ;  /* 0x000000ffff3ad224 */ /* 0x000fc800078e0a3a */
[----:B------:R0:W-:Y:S01]  /*4290*/  STL [R1+0x14], R59 ;  /* 0x0000143b01007387 */ /* 0x0001e20000100800 */
[----:B------:R-:W-:Y:S02]  /*42a0*/  @!P2 IMAD.MOV R57, RZ, RZ, -R57 ;  /* 0x000000ffff39a224 */ /* 0x000fe400078e0a39 */
[----:B------:R-:W-:Y:S02]  /*42b0*/  @!P4 IMAD.MOV R56, RZ, RZ, -R56 ;  /* 0x000000ffff38c224 */ /* 0x000fe400078e0a38 */
[----:B------:R-:W-:Y:S01]  /*42c0*/  @!P0 IMAD.MOV R55, RZ, RZ, -R55 ;  /* 0x000000ffff378224 */ /* 0x000fe200078e0a37 */
[----:B0-----:R-:W-:Y:S01]  /*42d0*/  SEL R59, R61, R3, !P3 ;  /* 0x000000033d3b7207 */ /* 0x001fe20005800000 */
[----:B------:R-:W-:-:S05]  /*42e0*/  IMAD.MOV.U32 R3, RZ, RZ, R61 ;  /* 0x000000ffff037224 */ /* 0x000fca00078e003d */
[C---:B------:R-:W-:Y:S02]  /*42f0*/  SEL R58, R3.reuse, R58, !P3 ;  /* 0x0000003a033a7207 */ /* 0x040fe40005800000 */
[C---:B------:R-:W-:Y:S02]  /*4300*/  SEL R57, R3.reuse, R57, !P3 ;  /* 0x0000003903397207 */ /* 0x040fe40005800000 */
[C---:B------:R-:W-:Y:S01]  /*4310*/  SEL R56, R3.reuse, R56, !P3 ;  /* 0x0000003803387207 */ /* 0x040fe20005800000 */
[----:B------:R-:W-:Y:S01]  /*4320*/  STL [R1+0x10], R59 ;  /* 0x0000103b01007387 */ /* 0x000fe20000100800 */
[----:B------:R-:W-:-:S03]  /*4330*/  SEL R55, R3, R55, !P3 ;  /* 0x0000003703377207 */ /* 0x000fc60005800000 */
[----:B------:R-:W-:Y:S04]  /*4340*/  STL [R1+0xc], R58 ;  /* 0x00000c3a01007387 */ /* 0x000fe80000100800 */
[----:B------:R-:W-:Y:S04]  /*4350*/  STL [R1+0x8], R57 ;  /* 0x0000083901007387 */ /* 0x000fe80000100800 */
[----:B------:R-:W-:Y:S01]  /*4360*/  STL [R1+0x4], R56 ;  /* 0x0000043801007387 */ /* 0x000fe20000100800 */
[----:B--2---:R-:W-:-:S05]  /*4370*/  SEL R61, R3, R54, !P3 ;  /* 0x00000036033d7207 */ /* 0x004fca0005800000 */
[----:B------:R0:W-:Y:S04]  /*4380*/  STL [R1+0x1430], R61 ;  /* 0x0014303d01007387 */ /* 0x0001e80000100800 */
[----:B------:R-:W-:Y:S04]  /*4390*/  STL [R1], R55 ;  /* 0x0000003701007387 */ /* 0x000fe80000100800 */
[----:B0-----:R-:W2:Y:S04]  /*43a0*/  LDL.LU R61, [R1+0x8] ;  /* 0x00000800013d7983 */ /* 0x001ea80000300800 */
[----:B--2---:R0:W-:Y:S04]  /*43b0*/  STL [R1+0x1434], R61 ;  /* 0x0014343d01007387 */ /* 0x0041e80000100800 */
[----:B0-----:R-:W2:Y:S04]  /*43c0*/  LDL.LU R61, [R1+0xc] ;  /* 0x00000c00013d7983 */ /* 0x001ea80000300800 */
[----:B--2---:R0:W-:Y:S04]  /*43d0*/  STL [R1+0x1438], R61 ;  /* 0x0014383d01007387 */ /* 0x0041e80000100800 */
[----:B0-----:R-:W2:Y:S01]  /*43e0*/  LDL.LU R61, [R1+0x10] ;  /* 0x00001000013d7983 */ /* 0x001ea20000300800 */
[----:B------:R-:W-:-:S02]  /*43f0*/  ISETP.LE.AND P5, PT, RZ, UR59, PT ;  /* 0x0000003bff007c0c */ /* 0x000fc4000bfa3270 */
[----:B------:R-:W-:Y:S02]  /*4400*/  ISETP.LE.AND P2, PT, RZ, UR58, PT ;  /* 0x0000003aff007c0c */ /* 0x000fe4000bf43270 */
[----:B------:R-:W-:Y:S02]  /*4410*/  ISETP.LE.AND P4, PT, RZ, UR57, PT ;  /* 0x00000039ff007c0c */ /* 0x000fe4000bf83270 */
[----:B------:R-:W-:Y:S01]  /*4420*/  ISETP.LE.AND P0, PT, RZ, UR56, PT ;  /* 0x00000038ff007c0c */ /* 0x000fe2000bf03270 */
[----:B--2---:R0:W-:Y:S04]  /*4430*/  STL [R1+0x143c], R61 ;  /* 0x00143c3d01007387 */ /* 0x0041e80000100800 */
[----:B0-----:R-:W2:Y:S02]  /*4440*/  LDL.LU R61, [R1+0x14] ;  /* 0x00001400013d7983 */ /* 0x001ea40000300800 */
[----:B------:R-:W-:-:S02]  /*4450*/  @!P5 IMAD.MOV R53, RZ, RZ, -R53 ;  /* 0x000000ffff35d224 */ /* 0x000fc400078e0a35 */
[----:B------:R-:W-:Y:S02]  /*4460*/  @!P2 IMAD.MOV R52, RZ, RZ, -R52 ;  /* 0x000000ffff34a224 */ /* 0x000fe400078e0a34 */
[----:B------:R-:W-:Y:S02]  /*4470*/  @!P4 IMAD.MOV R51, RZ, RZ, -R51 ;  /* 0x000000ffff33c224 */ /* 0x000fe400078e0a33 */
[----:B------:R-:W-:Y:S01]  /*4480*/  @!P0 IMAD.MOV R50, RZ, RZ, -R50 ;  /* 0x000000ffff328224 */ /* 0x000fe200078e0a32 */
[C---:B------:R-:W-:Y:S02]  /*4490*/  SEL R59, R3.reuse, R53, !P3 ;  /* 0x00000035033b7207 */ /* 0x040fe40005800000 */
[C---:B------:R-:W-:Y:S02]  /*44a0*/  SEL R58, R3.reuse, R52, !P3 ;  /* 0x00000034033a7207 */ /* 0x040fe40005800000 */
[C---:B------:R-:W-:Y:S02]  /*44b0*/  SEL R57, R3.reuse, R51, !P3 ;  /* 0x0000003303397207 */ /* 0x040fe40005800000 */
[----:B------:R-:W-:-:S02]  /*44c0*/  SEL R56, R3, R50, !P3 ;  /* 0x0000003203387207 */ /* 0x000fc40005800000 */
[----:B------:R-:W-:Y:S02]  /*44d0*/  ISETP.LE.AND P5, PT, RZ, UR54, PT ;  /* 0x00000036ff007c0c */ /* 0x000fe4000bfa3270 */
[----:B------:R-:W-:Y:S02]  /*44e0*/  ISETP.LE.AND P1, PT, RZ, UR55, PT ;  /* 0x00000037ff007c0c */ /* 0x000fe4000bf23270 */
[----:B------:R-:W-:Y:S02]  /*44f0*/  ISETP.LE.AND P2, PT, RZ, UR53, PT ;  /* 0x00000035ff007c0c */ /* 0x000fe4000bf43270 */
[----:B------:R-:W-:-:S07]  /*4500*/  ISETP.LE.AND P0, PT, RZ, UR51, PT ;  /* 0x00000033ff007c0c */ /* 0x000fce000bf03270 */
[----:B------:R-:W-:Y:S01]  /*4510*/  @!P5 IMAD.MOV R48, RZ, RZ, -R48 ;  /* 0x000000ffff30d224 */ /* 0x000fe200078e0a30 */
[----:B------:R-:W-:Y:S01]  /*4520*/  ISETP.LE.AND P5, PT, RZ, UR49, PT ;  /* 0x00000031ff007c0c */ /* 0x000fe2000bfa3270 */
[----:B------:R-:W-:Y:S01]  /*4530*/  @!P1 IMAD.MOV R49, RZ, RZ, -R49 ;  /* 0x000000ffff319224 */ /* 0x000fe200078e0a31 */
[----:B------:R-:W-:Y:S02]  /*4540*/  ISETP.LE.AND P4, PT, RZ, UR52, PT ;  /* 0x00000034ff007c0c */ /* 0x000fe4000bf83270 */
[----:B------:R-:W-:Y:S01]  /*4550*/  ISETP.LE.AND P1, PT, RZ, UR50, PT ;  /* 0x00000032ff007c0c */ /* 0x000fe2000bf23270 */
[----:B------:R-:W-:Y:S01]  /*4560*/  @!P2 IMAD.MOV R47, RZ, RZ, -R47 ;  /* 0x000000ffff2fa224 */ /* 0x000fe200078e0a2f */
[----:B------:R-:W-:Y:S01]  /*4570*/  ISETP.LE.AND P2, PT, RZ, UR48, PT ;  /* 0x00000030ff007c0c */ /* 0x000fe2000bf43270 */
[----:B------:R-:W-:-:S06]  /*4580*/  @!P0 IMAD.MOV R45, RZ, RZ, -R45 ;  /* 0x000000ffff2d8224 */ /* 0x000fcc00078e0a2d */
[----:B------:R-:W-:Y:S01]  /*4590*/  @!P5 IMAD.MOV R43, RZ, RZ, -R43 ;  /* 0x000000ffff2bd224 */ /* 0x000fe200078e0a2b */
[----:B------:R-:W-:Y:S01]  /*45a0*/  ISETP.LE.AND P5, PT, RZ, UR44, PT ;  /* 0x0000002cff007c0c */ /* 0x000fe2000bfa3270 */
[----:B------:R-:W-:Y:S01]  /*45b0*/  @!P4 IMAD.MOV R46, RZ, RZ, -R46 ;  /* 0x000000ffff2ec224 */ /* 0x000fe200078e0a2e */
[----:B------:R-:W-:Y:S01]  /*45c0*/  ISETP.LE.AND P0, PT, RZ, UR46, PT ;  /* 0x0000002eff007c0c */ /* 0x000fe2000bf03270 */
[----:B------:R-:W-:Y:S01]  /*45d0*/  @!P1 IMAD.MOV R44, RZ, RZ, -R44 ;  /* 0x000000ffff2c9224 */ /* 0x000fe200078e0a2c */
[----:B------:R-:W-:Y:S02]  /*45e0*/  ISETP.LE.AND P4, PT, RZ, UR47, PT ;  /* 0x0000002fff007c0c */ /* 0x000fe4000bf83270 */
[----:B------:R-:W-:Y:S01]  /*45f0*/  ISETP.LE.AND P1, PT, RZ, UR45, PT ;  /* 0x0000002dff007c0c */ /* 0x000fe2000bf23270 */
[----:B------:R-:W-:Y:S01]  /*4600*/  @!P2 IMAD.MOV R42, RZ, RZ, -R42 ;  /* 0x000000ffff2aa224 */ /* 0x000fe200078e0a2a */
[----:B------:R-:W-:-:S05]  /*4610*/  ISETP.LE.AND P2, PT, RZ, UR43, PT ;  /* 0x0000002bff007c0c */ /* 0x000fca000bf43270 */
[----:B------:R-:W-:Y:S01]  /*4620*/  @!P5 IMAD.MOV R38, RZ, RZ, -R38 ;  /* 0x000000ffff26d224 */ /* 0x000fe200078e0a26 */
[----:B------:R-:W-:Y:S01]  /*4630*/  ISETP.LE.AND P5, PT, RZ, UR39, PT ;  /* 0x00000027ff007c0c */ /* 0x000fe2000bfa3270 */
[----:B------:R-:W-:Y:S01]  /*4640*/  @!P0 IMAD.MOV R40, RZ, RZ, -R40 ;  /* 0x000000ffff288224 */ /* 0x000fe200078e0a28 */
[----:B------:R-:W-:Y:S01]  /*4650*/  ISETP.LE.AND P0, PT, RZ, UR41, PT ;  /* 0x00000029ff007c0c */ /* 0x000fe2000bf03270 */
[----:B------:R-:W-:Y:S01]  /*4660*/  @!P4 IMAD.MOV R41, RZ, RZ, -R41 ;  /* 0x000000ffff29c224 */ /* 0x000fe200078e0a29 */
[----:B------:R-:W-:Y:S01]  /*4670*/  ISETP.LE.AND P4, PT, RZ, UR42, PT ;  /* 0x0000002aff007c0c */ /* 0x000fe2000bf83270 */
[----:B------:R-:W-:Y:S01]  /*4680*/  @!P1 IMAD.MOV R39, RZ, RZ, -R39 ;  /* 0x000000ffff279224 */ /* 0x000fe200078e0a27 */
        /* <DEDUP_REMOVED lines=10> */
[----:B--2---:R0:W-:Y:S04]  /*4730*/  STL [R1+0x1440], R61 ;  /* 0x0014403d01007387 */ /* 0x0041e80000100800 */
[----:B0-----:R-:W2:Y:S04]  /*4740*/  LDL.LU R61, [R1+0x18] ;  /* 0x00001800013d7983 */ /* 0x001ea80000300800 */
[----:B------:R0:W-:Y:S04]  /*4750*/  STL.64 [R1+0x1448], R58 ;  /* 0x0014483a01007387 */ /* 0x0001e80000100a00 */
[----:B0-----:R-:W4:Y:S04]  /*4760*/  LDL.LU R58, [R1+0x34] ;  /* 0x00003400013a7983 */ /* 0x001f280000300800 */
[----:B------:R-:W5:Y:S04]  /*4770*/  LDL.LU R50, [R1+0x38] ;  /* 0x0000380001327983 */ /* 0x000f680000300800 */
[----:B------:R0:W-:Y:S04]  /*4780*/  STL.64 [R1+0x1450], R56 ;  /* 0x0014503801007387 */ /* 0x0001e80000100a00 */
[----:B0-----:R-:W4:Y:S04]  /*4790*/  LDL.LU R56, [R1+0x40] ;  /* 0x0000400001387983 */ /* 0x001f280000300800 */
[----:B------:R-:W4:Y:S01]  /*47a0*/  LDL.LU R57, [R1+0x3c] ;  /* 0x00003c0001397983 */ /* 0x000f220000300800 */
        /* <DEDUP_REMOVED lines=22> */
[----:B------:R-:W-:Y:S01]  /*4910*/  SEL R55, R3, R49, !P3 ;  /* 0x0000003103377207 */ /* 0x000fe20005800000 */
[----:B------:R-:W-:Y:S01]  /*4920*/  @!P5 IMAD.MOV R18, RZ, RZ, -R18 ;  /* 0x000000ffff12d224 */ /* 0x000fe200078e0a12 */
[----:B------:R-:W-:Y:S01]  /*4930*/  ISETP.LE.AND P2, PT, RZ, UR23, PT ;  /* 0x00000017ff007c0c */ /* 0x000fe2000bf43270 */
[----:B------:R-:W-:Y:S01]  /*4940*/  IMAD.MOV.U32 R49, RZ, RZ, R3 ;  /* 0x000000ffff317224 */ /* 0x000fe200078e0003 */
[----:B------:R-:W-:Y:S01]  /*4950*/  ISETP.LE.AND P5, PT, RZ, UR19, PT ;  /* 0x00000013ff007c0c */ /* 0x000fe2000bfa3270 */
[----:B------:R-:W0:Y:S01]  /*4960*/  S2R R3, SR_TID.X ;  /* 0x0000000000037919 */ /* 0x000e220000002100 */
[----:B------:R-:W-:Y:S01]  /*4970*/  @!P0 IMAD.MOV R20, RZ, RZ, -R20 ;  /* 0x000000ffff148224 */ /* 0x000fe200078e0a14 */
[----:B------:R-:W-:Y:S01]  /*4980*/  ISETP.LE.AND P0, PT, RZ, UR21, PT ;  /* 0x00000015ff007c0c */ /* 0x000fe2000bf03270 */
[----:B------:R-:W-:Y:S01]  /*4990*/  @!P4 IMAD.MOV R21, RZ, RZ, -R21 ;  /* 0x000000ffff15c224 */ /* 0x000fe200078e0a15 */
[----:B------:R-:W-:-:S02]  /*49a0*/  ISETP.LE.AND P4, PT, RZ, UR22, PT ;  /* 0x00000016ff007c0c */ /* 0x000fc4000bf83270 */
[----:B------:R-:W-:Y:S01]  /*49b0*/  @!P1 IMAD.MOV R19, RZ, RZ, -R19 ;  /* 0x000000ffff139224 */ /* 0x000fe200078e0a13 */
[----:B------:R-:W-:Y:S02]  /*49c0*/  ISETP.LE.AND P1, PT, RZ, UR20, PT ;  /* 0x00000014ff007c0c */ /* 0x000fe4000bf23270 */
[----:B------:R-:W-:Y:S01]  /*49d0*/  SEL R54, R49, R48, !P3 ;  /* 0x0000003031367207 */ /* 0x000fe20005800000 */
[----:B------:R-:W-:Y:S01]  /*49e0*/  @!P2 IMAD.MOV R17, RZ, RZ, -R17 ;  /* 0x000000ffff11a224 */ /* 0x000fe200078e0a11 */
[----:B------:R-:W-:Y:S01]  /*49f0*/  ISETP.LE.AND P2, PT, RZ, UR18, PT ;  /* 0x00000012ff007c0c */ /* 0x000fe2000bf43270 */
[----:B------:R-:W-:Y:S01]  /*4a00*/  @!P5 IMAD.MOV R13, RZ, RZ, -R13 ;  /* 0x000000ffff0dd224 */ /* 0x000fe200078e0a0d */
[----:B------:R-:W-:Y:S01]  /*4a10*/  ISETP.LE.AND P5, PT, RZ, UR13, PT ;  /* 0x0000000dff007c0c */ /* 0x000fe2000bfa3270 */
[----:B------:R-:W1:Y:S01]  /*4a20*/  LDC R48, c[0x0][0x3ac] ;  /* 0x0000eb00ff307b82 */ /* 0x000e620000000800 */
[----:B------:R-:W-:Y:S01]  /*4a30*/  @!P0 IMAD.MOV R15, RZ, RZ, -R15 ;  /* 0x000000ffff0f8224 */ /* 0x000fe200078e0a0f */
[----:B------:R-:W-:Y:S01]  /*4a40*/  ISETP.LE.AND P0, PT, RZ, UR15, PT ;  /* 0x0000000fff007c0c */ /* 0x000fe2000bf03270 */
[----:B------:R-:W-:Y:S01]  /*4a50*/  @!P4 IMAD.MOV R16, RZ, RZ, -R16 ;  /* 0x000000ffff10c224 */ /* 0x000fe200078e0a10 */
[----:B------:R-:W-:-:S02]  /*4a60*/  ISETP.LE.AND P4, PT, RZ, UR17, PT ;  /* 0x00000011ff007c0c */ /* 0x000fc4000bf83270 */
[----:B------:R-:W-:Y:S01]  /*4a70*/  @!P1 IMAD.MOV R14, RZ, RZ, -R14 ;  /* 0x000000ffff0e9224 */ /* 0x000fe200078e0a0e */
[----:B------:R-:W-:-:S03]  /*4a80*/  ISETP.LE.AND P1, PT, RZ, UR14, PT ;  /* 0x0000000eff007c0c */ /* 0x000fc6000bf23270 */
[----:B------:R-:W-:Y:S01]  /*4a90*/  @!P2 IMAD.MOV R12, RZ, RZ, -R12 ;  /* 0x000000ffff0ca224 */ /* 0x000fe200078e0a0c */
[----:B------:R-:W-:Y:S01]  /*4aa0*/  ISETP.LE.AND P2, PT, RZ, UR12, PT ;  /* 0x0000000cff007c0c */ /* 0x000fe2000bf43270 */
[----:B------:R-:W-:Y:S01]  /*4ab0*/  @!P5 IMAD.MOV R8, RZ, RZ, -R8 ;  /* 0x000000ffff08d224 */ /* 0x000fe200078e0a08 */
[----:B------:R-:W-:Y:S01]  /*4ac0*/  ISETP.LE.AND P5, PT, RZ, UR7, PT ;  /* 0x00000007ff007c0c */ /* 0x000fe2000bfa3270 */
[----:B------:R-:W1:Y:S01]  /*4ad0*/  LDCU.128 UR12, c[0x0][0x380] ;  /* 0x00007000ff0c77ac */ /* 0x000e620008000c00 */
[----:B------:R-:W-:Y:S01]  /*4ae0*/  @!P0 IMAD.MOV R10, RZ, RZ, -R10 ;  /* 0x000000ffff0a8224 */ /* 0x000fe200078e0a0a */
[----:B------:R-:W5:Y:S01]  /*4af0*/  LDCU UR7, c[0x0][0x3a4] ;  /* 0x00007480ff0777ac */ /* 0x000f620008000800 */
[----:B------:R-:W-:Y:S01]  /*4b00*/  @!P4 IMAD.MOV R11, RZ, RZ, -R11 ;  /* 0x000000ffff0bc224 */ /* 0x000fe200078e0a0b */
[----:B------:R-:W-:Y:S02]  /*4b10*/  ISETP.LE.AND P0, PT, RZ, UR9, PT ;  /* 0x00000009ff007c0c */ /* 0x000fe4000bf03270 */
[----:B------:R-:W-:Y:S01]  /*4b20*/  @!P1 IMAD.MOV R9, RZ, RZ, -R9 ;  /* 0x000000ffff099224 */ /* 0x000fe200078e0a09 */
[----:B0-----:R-:W-:-:S02]  /*4b30*/  LOP3.LUT R3, R3, 0x1f, RZ, 0xc0, !PT ;  /* 0x0000001f03037812 */ /* 0x001fc400078ec0ff */
[----:B------:R-:W-:Y:S02]  /*4b40*/  ISETP.LE.AND P4, PT, RZ, UR16, PT ;  /* 0x00000010ff007c0c */ /* 0x000fe4000bf83270 */
[----:B------:R-:W-:Y:S02]  /*4b50*/  ISETP.LE.AND P1, PT, RZ, UR8, PT ;  /* 0x00000008ff007c0c */ /* 0x000fe4000bf23270 */
[----:B------:R-:W-:Y:S01]  /*4b60*/  ISETP.LE.AND P6, PT, RZ, UR4, PT ;  /* 0x00000004ff007c0c */ /* 0x000fe2000bfc3270 */
[----:B-1----:R-:W-:Y:S01]  /*4b70*/  IMAD R59, R3, R48, RZ ;  /* 0x00000030033b7224 */ /* 0x002fe200078e02ff */
[C---:B------:R-:W-:Y:S01]  /*4b80*/  SEL R52, R49.reuse, R46, !P3 ;  /* 0x0000002e31347207 */ /* 0x040fe20005800000 */
[----:B------:R-:W-:Y:S01]  /*4b90*/  @!P2 IMAD.MOV R7, RZ, RZ, -R7 ;  /* 0x000000ffff07a224 */ /* 0x000fe200078e0a07 */
[C---:B------:R-:W-:Y:S01]  /*4ba0*/  SEL R53, R49.reuse, R47, !P3 ;  /* 0x0000002f31357207 */ /* 0x040fe20005800000 */
[----:B------:R-:W-:Y:S01]  /*4bb0*/  IMAD R59, R48, 0x20, R59 ;  /* 0x00000020303b7824 */ /* 0x000fe200078e023b */
[C---:B------:R-:W-:Y:S01]  /*4bc0*/  SEL R46, R49.reuse, R28, !P3 ;  /* 0x0000001c312e7207 */ /* 0x040fe20005800000 */
[----:B------:R-:W-:Y:S01]  /*4bd0*/  @!P0 IMAD.MOV R4, RZ, RZ, -R4 ;  /* 0x000000ffff048224 */ /* 0x000fe200078e0a04 */
[----:B------:R-:W-:Y:S01]  /*4be0*/  SEL R51, R49, R45, !P3 ;  /* 0x0000002d31337207 */ /* 0x000fe20005800000 */
[----:B------:R-:W-:Y:S01]  /*4bf0*/  @!P4 IMAD.MOV R6, RZ, RZ, -R6 ;  /* 0x000000ffff06c224 */ /* 0x000fe200078e0a06 */
[----:B------:R-:W-:Y:S01]  /*4c00*/  LEA R28, P0, R59, UR14, 0x1 ;  /* 0x0000000e3b1c7c11 */ /* 0x000fe2000f8008ff */
[----:B------:R-:W-:Y:S01]  /*4c10*/  @!P1 IMAD.MOV R0, RZ, RZ, -R0 ;  /* 0x000000ffff009224 */ /* 0x000fe200078e0a00 */
[----:B------:R-:W-:Y:S01]  /*4c20*/  STL.64 [R1+0x1458], R54 ;  /* 0x0014583601007387 */ /* 0x000fe20000100a00 */
[----:B------:R-:W-:Y:S01]  /*4c30*/  @!P5 IMAD.MOV R60, RZ, RZ, -R60 ;  /* 0x000000ffff3cd224 */ /* 0x000fe200078e0a3c */
[----:B------:R-:W2:Y:S01]  /*4c40*/  LDCU UR8, c[0x0][0x3b0] ;  /* 0x00007600ff0877ac */ /* 0x000ea20008000800 */
[----:B---3--:R-:W-:Y:S01]  /*4c50*/  @!P6 IMAD.MOV R5, RZ, RZ, -R5 ;  /* 0x000000ffff05e224 */ /* 0x008fe200078e0a05 */
[----:B------:R-:W-:Y:S01]  /*4c60*/  LEA R2, P2, R2, UR14, 0x1 ;  /* 0x0000000e02027c11 */ /* 0x000fe2000f8408ff */
[----:B------:R-:W-:Y:S01]  /*4c70*/  IMAD R3, R3, R48, RZ ;  /* 0x0000003003037224 */ /* 0x000fe200078e02ff */
[----:B------:R-:W-:Y:S01]  /*4c80*/  SEL R45, R49, R29, !P3 ;  /* 0x0000001d312d7207 */ /* 0x000fe20005800000 */
[----:B------:R-:W-:Y:S01]  /*4c90*/  STL.64 [R1+0x1460], R52 ;  /* 0x0014603401007387 */ /* 0x000fe20000100a00 */
[----:B------:R-:W-:-:S02]  /*4ca0*/  LEA.HI.X.SX32 R29, R59, UR15, 0x1, P0 ;  /* 0x0000000f3b1d7c11 */ /* 0x000fc400080f0eff */
[C---:B------:R-:W-:Y:S02]  /*4cb0*/  SEL R44, R49.reuse, R44, !P3 ;  /* 0x0000002c312c7207 */ /* 0x040fe40005800000 */
[C---:B------:R-:W-:Y:S02]  /*4cc0*/  SEL R43, R49.reuse, R43, !P3 ;  /* 0x0000002b312b7207 */ /* 0x040fe40005800000 */
[C---:B------:R-:W-:Y:S02]  /*4cd0*/  SEL R42, R49.reuse, R42, !P3 ;  /* 0x0000002a312a7207 */ /* 0x040fe40005800000 */
[C---:B------:R-:W-:Y:S02]  /*4ce0*/  SEL R41, R49.reuse, R41, !P3 ;  /* 0x0000002931297207 */ /* 0x040fe40005800000 */
[C---:B------:R-:W-:Y:S02]  /*4cf0*/  SEL R40, R49.reuse, R40, !P3 ;  /* 0x0000002831287207 */ /* 0x040fe40005800000 */
[----:B------:R-:W-:-:S02]  /*4d00*/  SEL R39, R49, R39, !P3 ;  /* 0x0000002731277207 */ /* 0x000fc40005800000 */
        /* <DEDUP_REMOVED lines=34> */
[----:B------:R-:W-:Y:S02]  /*4f30*/  SEL R5, R49, R5, !P3 ;  /* 0x0000000531057207 */ /* 0x000fe40005800000 */
[----:B------:R-:W-:Y:S01]  /*4f40*/  LEA.HI.X.SX32 R3, R3, UR15, 0x1, P2 ;  /* 0x0000000f03037c11 */ /* 0x000fe200090f0eff */
[----:B------:R0:W-:Y:S04]  /*4f50*/  STL [R1+0x142c], R2 ;  /* 0x00142c0201007387 */ /* 0x0001e80000100800 */
[----:B0-----:R-:W3:Y:S04]  /*4f60*/  LDL.LU R2, [R1] ;  /* 0x0000000001027983 */ /* 0x001ee80000300800 */
[----:B------:R0:W-:Y:S04]  /*4f70*/  STL [R1+0x1428], R3 ;  /* 0x0014280301007387 */ /* 0x0001e80000100800 */
[----:B0-----:R-:W3:Y:S01]  /*4f80*/  LDL.LU R3, [R1+0x4] ;  /* 0x0000040001037983 */ /* 0x001ee20000300800 */
[----:B--2---:R-:W-:-:S02]  /*4f90*/  IMAD R61, R61, UR8, RZ ;  /* 0x000000083d3d7c24 */ /* 0x004fc4000f8e02ff */
[----:B-----5:R-:W-:Y:S02]  /*4fa0*/  IMAD R49, R50, UR7, RZ ;  /* 0x0000000732317c24 */ /* 0x020fe4000f8e02ff */
[----:B----4-:R-:W-:Y:S02]  /*4fb0*/  IMAD R50, R58, UR7, RZ ;  /* 0x000000073a327c24 */ /* 0x010fe4000f8e02ff */
[----:B------:R-:W-:Y:S02]  /*4fc0*/  IMAD R47, R56, UR7, RZ ;  /* 0x00000007382f7c24 */ /* 0x000fe4000f8e02ff */
[----:B------:R-:W-:-:S03]  /*4fd0*/  IMAD R48, R57, UR7, RZ ;  /* 0x0000000739307c24 */ /* 0x000fc6000f8e02ff */
[C---:B------:R-:W-:Y:S02]  /*4fe0*/  LEA R52, P0, R47.reuse, UR12, 0x1 ;  /* 0x0000000c2f347c11 */ /* 0x040fe4000f8008ff */
[C---:B------:R-:W-:Y:S02]  /*4ff0*/  LEA R54, P1, R48.reuse, UR12, 0x1 ;  /* 0x0000000c30367c11 */ /* 0x040fe4000f8208ff */
[----:B------:R-:W-:Y:S02]  /*5000*/  LEA.HI.X.SX32 R53, R47, UR13, 0x1, P0 ;  /* 0x0000000d2f357c11 */ /* 0x000fe400080f0eff */
[----:B------:R-:W-:Y:S02]  /*5010*/  LEA R56, P2, R49, UR12, 0x1 ;  /* 0x0000000c31387c11 */ /* 0x000fe4000f8408ff */
[----:B------:R-:W-:Y:S01]  /*5020*/  LEA.HI.X.SX32 R55, R48, UR13, 0x1, P1 ;  /* 0x0000000d30377c11 */ /* 0x000fe200088f0eff */
[----:B------:R0:W-:Y:S01]  /*5030*/  STL.64 [R1+0x560], R52 ;  /* 0x0005603401007387 */ /* 0x0001e20000100a00 */
[----:B------:R-:W-:-:S02]  /*5040*/  LEA R58, P3, R50, UR12, 0x1 ;  /* 0x0000000c323a7c11 */ /* 0x000fc4000f8608ff */
[----:B------:R-:W-:Y:S02]  /*5050*/  LEA.HI.X.SX32 R57, R49, UR13, 0x1, P2 ;  /* 0x0000000d31397c11 */ /* 0x000fe400090f0eff */
[----:B------:R-:W-:Y:S01]  /*5060*/  LEA.HI.X.SX32 R59, R50, UR13, 0x1, P3 ;  /* 0x0000000d323b7c11 */ /* 0x000fe200098f0eff */
[----:B0-----:R-:W2:Y:S04]  /*5070*/  LDL.LU.64 R52, [R1+0x1460] ;  /* 0x0014600001347983 */ /* 0x001ea80000300a00 */
[----:B------:R-:W4:Y:S04]  /*5080*/  LDL.LU R47, [R1+0x30] ;  /* 0x00003000012f7983 */ /* 0x000f280000300800 */
[----:B------:R0:W-:Y:S04]  /*5090*/  STL.64 [R1+0x558], R54 ;  /* 0x0005583601007387 */ /* 0x0001e80000100a00 */
[----:B0-----:R-:W5:Y:S04]  /*50a0*/  LDL.LU.64 R54, [R1+0x1458] ;  /* 0x0014580001367983 */ /* 0x001f680000300a00 */
[----:B------:R-:W2:Y:S04]  /*50b0*/  LDL.LU R48, [R1+0x2c] ;  /* 0x00002c0001307983 */ /* 0x000ea80000300800 */
[----:B------:R0:W-:Y:S04]  /*50c0*/  STL.64 [R1+0x550], R56 ;  /* 0x0005503801007387 */ /* 0x0001e80000100a00 */
[----:B0-----:R-:W2:Y:S04]  /*50d0*/  LDL.LU.64 R56, [R1+0x1450] ;  /* 0x0014500001387983 */ /* 0x001ea80000300a00 */
[----:B------:R-:W2:Y:S04]  /*50e0*/  LDL.LU R49, [R1+0x28] ;  /* 0x0000280001317983 */ /* 0x000ea80000300800 */
[----:B------:R0:W-:Y:S04]  /*50f0*/  STL.64 [R1+0x548], R58 ;  /* 0x0005483a01007387 */ /* 0x0001e80000100a00 */
[----:B0-----:R-:W2:Y:S04]  /*5100*/  LDL.LU.64 R58, [R1+0x1448] ;  /* 0x00144800013a7983 */ /* 0x001ea80000300a00 */
[----:B------:R-:W2:Y:S04]  /*5110*/  LDL.LU R50, [R1+0x24] ;  /* 0x0000240001327983 */ /* 0x000ea80000300800 */
[----:B------:R0:W-:Y:S04]  /*5120*/  STL [R1+0x94], R61 ;  /* 0x0000943d01007387 */ /* 0x0001e80000100800 */
[----:B0-----:R-:W2:Y:S02]  /*5130*/  LDL.LU R61, [R1+0x1440] ;  /* 0x00144000013d7983 */ /* 0x001ea40000300800 */
[----:B--2---:R-:W-:-:S05]  /*5140*/  IMAD R61, R61, UR8, RZ ;  /* 0x000000083d3d7c24 */ /* 0x004fca000f8e02ff */
        /* <DEDUP_REMOVED lines=10> */
[----:B0-----:R-:W2:Y:S01]  /*51f0*/  LDL.LU R61, [R1+0x1430] ;  /* 0x00143000013d7983 */ /* 0x001ea20000300800 */
[----:B---3--:R-:W-:Y:S02]  /*5200*/  IMAD R3, R3, UR8, RZ ;  /* 0x0000000803037c24 */ /* 0x008fe4000f8e02ff */
[----:B------:R-:W-:-:S03]  /*5210*/  IMAD R2, R2, UR8, RZ ;  /* 0x0000000802027c24 */ /* 0x000fc6000f8e02ff */
[----:B------:R-:W-:Y:S04]  /*5220*/  STL [R1+0xb8], R3 ;  /* 0x0000b80301007387 */ /* 0x000fe80000100800 */
[----:B------:R0:W-:Y:S01]  /*5230*/  STL [R1+0xbc], R2 ;  /* 0x0000bc0201007387 */ /* 0x0001e20000100800 */
[----:B------:R-:W-:Y:S02]  /*5240*/  IMAD R58, R58, UR8, RZ ;  /* 0x000000083a3a7c24 */ /* 0x000fe4000f8e02ff */
[----:B0-----:R-:W-:Y:S02]  /*5250*/  IMAD R2, R59, UR8, RZ ;  /* 0x000000083b027c24 */ /* 0x001fe4000f8e02ff */
[----:B------:R-:W-:Y:S02]  /*5260*/  IMAD R40, R40, UR8, RZ ;  /* 0x0000000828287c24 */ /* 0x000fe4000f8e02ff */
[----:B------:R-:W-:-:S02]  /*5270*/  IMAD R37, R37, UR8, RZ ;  /* 0x0000000825257c24 */ /* 0x000fc4000f8e02ff */
[----:B------:R-:W-:Y:S02]  /*5280*/  IMAD R34, R34, UR8, RZ ;  /* 0x0000000822227c24 */ /* 0x000fe4000f8e02ff */
[----:B------:R-:W-:Y:S02]  /*5290*/  IMAD R31, R31, UR8, RZ ;  /* 0x000000081f1f7c24 */ /* 0x000fe4000f8e02ff */
[----:B------:R-:W-:Y:S02]  /*52a0*/  IMAD R25, R25, UR8, RZ ;  /* 0x0000000819197c24 */ /* 0x000fe4000f8e02ff */
[----:B------:R-:W-:Y:S02]  /*52b0*/  IMAD R22, R22, UR8, RZ ;  /* 0x0000000816167c24 */ /* 0x000fe4000f8e02ff */
[----:B------:R-:W-:Y:S02]  /*52c0*/  IMAD R19, R19, UR8, RZ ;  /* 0x0000000813137c24 */ /* 0x000fe4000f8e02ff */
[----:B------:R-:W-:-:S02]  /*52d0*/  IMAD R18, R18, UR8, RZ ;  /* 0x0000000812127c24 */ /* 0x000fc4000f8e02ff */
[----:B------:R-:W-:Y:S02]  /*52e0*/  IMAD R16, R16, UR8, RZ ;  /* 0x0000000810107c24 */ /* 0x000fe4000f8e02ff */
[----:B------:R-:W-:Y:S02]  /*52f0*/  IMAD R15, R15, UR8, RZ ;  /* 0x000000080f0f7c24 */ /* 0x000fe4000f8e02ff */
[----:B------:R-:W-:Y:S02]  /*5300*/  IMAD R59, R44, UR8, RZ ;  /* 0x000000082c3b7c24 */ /* 0x000fe4000f8e02ff */
[----:B--2---:R-:W-:-:S05]  /*5310*/  IMAD R3, R61, UR8, RZ ;  /* 0x000000083d037c24 */ /* 0x004fca000f8e02ff */
[----:B------:R0:W-:Y:S04]  /*5320*/  STL [R1+0xc8], R3 ;  /* 0x0000c80301007387 */ /* 0x0001e80000100800 */
[----:B------:R1:W-:Y:S01]  /*5330*/  STL [R1+0xcc], R2 ;  /* 0x0000cc0201007387 */ /* 0x0003e20000100800 */
[----:B0-----:R-:W-:-:S03]  /*5340*/  IMAD R3, R57, UR8, RZ ;  /* 0x0000000839037c24 */ /* 0x001fc6000f8e02ff */
[----:B------:R-:W-:Y:S01]  /*5350*/  STL [R1+0xd8], R58 ;  /* 0x0000d83a01007387 */ /* 0x000fe20000100800 */
[----:B-1----:R-:W-:-:S03]  /*5360*/  IMAD R2, R56, UR8, RZ ;  /* 0x0000000838027c24 */ /* 0x002fc6000f8e02ff */
[----:B------:R0:W-:Y:S04]  /*5370*/  STL [R1+0xdc], R3 ;  /* 0x0000dc0301007387 */ /* 0x0001e80000100800 */
[----:B------:R1:W-:Y:S01]  /*5380*/  STL [R1+0xe0], R2 ;  /* 0x0000e00201007387 */ /* 0x0003e20000100800 */
[----:B0-----:R-:W-:Y:S02]  /*5390*/  IMAD R3, R42, UR8, RZ ;  /* 0x000000082a037c24 */ /* 0x001fe4000f8e02ff */
[----:B-1----:R-:W-:-:S03]  /*53a0*/  IMAD R2, R41, UR8, RZ ;  /* 0x0000000829027c24 */ /* 0x002fc6000f8e02ff */
[----:B------:R0:W-:Y:S04]  /*53b0*/  STL [R1+0x110], R3 ;  /* 0x0001100301007387 */ /* 0x0001e80000100800 */
[----:B------:R1:W-:Y:S01]  /*53c0*/  STL [R1+0x114], R2 ;  /* 0x0001140201007387 */ /* 0x0003e20000100800 */
[----:B0-----:R-:W-:-:S03]  /*53d0*/  IMAD R3, R39, UR8, RZ ;  /* 0x0000000827037c24 */ /* 0x001fc6000f8e02ff */
[----:B------:R-:W-:Y:S01]  /*53e0*/  STL [R1+0x120], R40 ;  /* 0x0001202801007387 */ /* 0x000fe20000100800 */
        /* <DEDUP_REMOVED lines=16> */
[----:B------:R0:W-:Y:S01]  /*54f0*/  STL [R1+0x158], R3 ;  /* 0x0001580301007387 */ /* 0x0001e20000100800 */
[----:B------:R-:W-:-:S03]  /*5500*/  IMAD R30, R46, UR8, RZ ;  /* 0x000000082e1e7c24 */ /* 0x000fc6000f8e02ff */
        /* <DEDUP_REMOVED lines=15> */
[----:B-----5:R-:W-:-:S03]  /*5600*/  IMAD R61, R55, UR8, RZ ;  /* 0x00000008373d7c24 */ /* 0x020fc6000f8e02ff */
[----:B------:R-:W-:Y:S01]  /*5610*/  STL [R1+0x1e0], R19 ;  /* 0x0001e01301007387 */ /* 0x000fe20000100800 */
[----:B------:R-:W-:-:S03]  /*5620*/  IMAD R57, R54, UR8, RZ ;  /* 0x0000000836397c24 */ /* 0x000fc6000f8e02ff */
[----:B------:R-:W-:Y:S01]  /*5630*/  STL [R1+0x1d8], R2 ;  /* 0x0001d80201007387 */ /* 0x000fe20000100800 */
[----:B0-----:R-:W-:-:S03]  /*5640*/  IMAD R3, R17, UR8, RZ ;  /* 0x0000000811037c24 */ /* 0x001fc6000f8e02ff */
[----:B------:R-:W-:Y:S01]  /*5650*/  STL [R1+0x1f0], R18 ;  /* 0x0001f01201007387 */ /* 0x000fe20000100800 */
[----:B------:R-:W-:-:S03]  /*5660*/  IMAD R54, R52, UR8, RZ ;  /* 0x0000000834367c24 */ /* 0x000fc6000f8e02ff */
[----:B------:R-:W-:Y:S01]  /*5670*/  STL [R1+0x8c], R16 ;  /* 0x00008c1001007387 */ /* 0x000fe20000100800 */
[----:B------:R-:W-:-:S03]  /*5680*/  IMAD.MOV.U32 R44, RZ, RZ, R61 ;  /* 0x000000ffff2c7224 */ /* 0x000fc600078e003d */
[----:B------:R-:W2:Y:S01]  /*5690*/  LDL.LU R52, [R1+0x94] ;  /* 0x0000940001347983 */ /* 0x000ea20000300800 */
[----:B------:R-:W-:-:S03]  /*56a0*/  IMAD R55, R51, UR8, RZ ;  /* 0x0000000833377c24 */ /* 0x000fc6000f8e02ff */
[----:B------:R-:W-:Y:S01]  /*56b0*/  STL [R1+0x88], R15 ;  /* 0x0000880f01007387 */ /* 0x000fe20000100800 */
[----:B------:R-:W-:-:S03]  /*56c0*/  IMAD.MOV.U32 R51, RZ, RZ, R57 ;  /* 0x000000ffff337224 */ /* 0x000fc600078e0039 */
[----:B------:R-:W-:Y:S04]  /*56d0*/  STL [R1+0x90], R3 ;  /* 0x0000900301007387 */ /* 0x000fe80000100800 */
[----:B------:R-:W3:Y:S04]  /*56e0*/  LDL.LU R61, [R1+0xa0] ;  /* 0x0000a000013d7983 */ /* 0x000ee80000300800 */
[----:B------:R-:W5:Y:S01]  /*56f0*/  LDL.LU R57, [R1+0xa4] ;  /* 0x0000a40001397983 */ /* 0x000f620000300800 */
[----:B------:R-:W-:-:S03]  /*5700*/  IMAD R56, R53, UR8, RZ ;  /* 0x0000000835387c24 */ /* 0x000fc6000f8e02ff */
[----:B------:R-:W5:Y:S01]  /*5710*/  LDL.LU R53, [R1+0xa8] ;  /* 0x0000a80001357983 */ /* 0x000f620000300800 */
[----:B------:R-:W-:Y:S02]  /*5720*/  IMAD R45, R14, UR8, RZ ;  /* 0x000000080e2d7c24 */ /* 0x000fe4000f8e02ff */
[----:B------:R-:W-:Y:S01]  /*5730*/  IMAD R32, R13, UR8, RZ ;  /* 0x000000080d207c24 */ /* 0x000fe2000f8e02ff */
[----:B------:R-:W5:Y:S01]  /*5740*/  LDL.LU R36, [R1+0xac] ;  /* 0x0000ac0001247983 */ /* 0x000f620000300800 */
[----:B------:R-:W-:Y:S02]  /*5750*/  IMAD R10, R10, UR8, RZ ;  /* 0x000000080a0a7c24 */ /* 0x000fe4000f8e02ff */
[----:B------:R-:W-:Y:S01]  /*5760*/  IMAD R31, R12, UR8, RZ ;  /* 0x000000080c1f7c24 */ /* 0x000fe2000f8e02ff */
[----:B------:R-:W5:Y:S01]  /*5770*/  LDL.LU R37, [R1+0xb8] ;  /* 0x0000b80001257983 */ /* 0x000f620000300800 */
[----:B------:R-:W-:-:S03]  /*5780*/  IMAD R30, R11, UR8, RZ ;  /* 0x000000080b1e7c24 */ /* 0x000fc6000f8e02ff */
[----:B------:R-:W-:Y:S01]  /*5790*/  STL [R1+0x84], R45 ;  /* 0x0000842d01007387 */ /* 0x000fe20000100800 */
[----:B------:R-:W-:-:S03]  /*57a0*/  IMAD R9, R9, UR8, RZ ;  /* 0x0000000809097c24 */ /* 0x000fc6000f8e02ff */
[----:B------:R-:W-:Y:S01]  /*57b0*/  STL [R1+0x80], R32 ;  /* 0x0000802001007387 */ /* 0x000fe20000100800 */
[----:B------:R-:W-:-:S03]  /*57c0*/  IMAD R8, R8, UR8, RZ ;  /* 0x0000000808087c24 */ /* 0x000fc6000f8e02ff */
[----:B------:R-:W5:Y:S01]  /*57d0*/  LDL.LU R38, [R1+0xbc] ;  /* 0x0000bc0001267983 */ /* 0x000f620000300800 */
[----:B------:R-:W-:-:S03]  /*57e0*/  IMAD R7, R7, UR8, RZ ;  /* 0x0000000807077c24 */ /* 0x000fc6000f8e02ff */
[----:B------:R-:W-:Y:S04]  /*57f0*/  STL [R1+0x74], R10 ;  /* 0x0000740a01007387 */ /* 0x000fe80000100800 */
[----:B------:R-:W-:Y:S01]  /*5800*/  STL [R1+0x7c], R31 ;  /* 0x00007c1f01007387 */ /* 0x000fe20000100800 */
[----:B------:R-:W-:-:S03]  /*5810*/  IMAD R6, R6, UR8, RZ ;  /* 0x0000000806067c24 */ /* 0x000fc6000f8e02ff */
[----:B------:R-:W-:Y:S04]  /*5820*/  STL [R1+0x78], R30 ;  /* 0x0000781e01007387 */ /* 0x000fe80000100800 */
[----:B------:R-:W5:Y:S01]  /*5830*/  LDL.LU R39, [R1+0xc8] ;  /* 0x0000c80001277983 */ /* 0x000f620000300800 */
[----:B------:R-:W-:-:S03]  /*5840*/  IMAD R4, R4, UR8, RZ ;  /* 0x0000000804047c24 */ /* 0x000fc6000f8e02ff */
[----:B------:R-:W-:Y:S04]  /*5850*/  STL [R1+0x70], R9 ;  /* 0x0000700901007387 */ /* 0x000fe80000100800 */
[----:B------:R-:W5:Y:S04]  /*5860*/  LDL.LU R40, [R1+0xcc] ;  /* 0x0000cc0001287983 */ /* 0x000f680000300800 */
[----:B------:R-:W-:Y:S01]  /*5870*/  STL [R1+0x6c], R8 ;  /* 0x00006c0801007387 */ /* 0x000fe20000100800 */
[----:B------:R-:W-:-:S03]  /*5880*/  IMAD R58, R43, UR8, RZ ;  /* 0x000000082b3a7c24 */ /* 0x000fc6000f8e02ff */
[----:B------:R-:W5:Y:S04]  /*5890*/  LDL.LU R41, [R1+0xd8] ;  /* 0x0000d80001297983 */ /* 0x000f680000300800 */
[----:B------:R-:W-:Y:S01]  /*58a0*/  STL [R1+0x68], R7 ;  /* 0x0000680701007387 */ /* 0x000fe20000100800 */
[----:B------:R-:W-:-:S03]  /*58b0*/  IMAD R0, R0, UR8, RZ ;  /* 0x0000000800007c24 */ /* 0x000fc6000f8e02ff */
[----:B------:R-:W5:Y:S04]  /*58c0*/  LDL.LU R42, [R1+0xdc] ;  /* 0x0000dc00012a7983 */ /* 0x000f680000300800 */
[----:B------:R-:W-:Y:S04]  /*58d0*/  STL [R1+0x64], R6 ;  /* 0x0000640601007387 */ /* 0x000fe80000100800 */
[----:B------:R-:W5:Y:S01]  /*58e0*/  LDL.LU R43, [R1+0xe0] ;  /* 0x0000e000012b7983 */ /* 0x000f620000300800 */
[----:B----4-:R-:W-:-:S03]  /*58f0*/  IMAD R47, R47, UR8, RZ ;  /* 0x000000082f2f7c24 */ /* 0x010fc6000f8e02ff */
[----:B------:R0:W-:Y:S01]  /*5900*/  STL [R1+0x60], R4 ;  /* 0x0000600401007387 */ /* 0x0001e20000100800 */
[----:B------:R-:W-:-:S03]  /*5910*/  IMAD R48, R48, UR8, RZ ;  /* 0x0000000830307c24 */ /* 0x000fc6000f8e02ff */
[----:B------:R1:W-:Y:S01]  /*5920*/  STL [R1+0x5c], R0 ;  /* 0x00005c0001007387 */ /* 0x0003e20000100800 */
[----:B0-----:R-:W-:Y:S02]  /*5930*/  IMAD R4, R60, UR8, RZ ;  /* 0x000000083c047c24 */ /* 0x001fe4000f8e02ff */
[----:B-1----:R-:W-:-:S03]  /*5940*/  IMAD R0, R5, UR8, RZ ;  /* 0x0000000805007c24 */ /* 0x002fc6000f8e02ff */
[----:B------:R0:W-:Y:S01]  /*5950*/  STL [R1+0x58], R4 ;  /* 0x0000580401007387 */ /* 0x0001e20000100800 */
[----:B------:R-:W-:Y:S02]  /*5960*/  IMAD R49, R49, UR8, RZ ;  /* 0x0000000831317c24 */ /* 0x000fe4000f8e02ff */
[----:B------:R-:W-:-:S04]  /*5970*/  IMAD.WIDE R6, R48, 0x2, R28 ;  /* 0x0000000230067825 */ /* 0x000fc800078e021c */
[----:B0-----:R-:W-:-:S04]  /*5980*/  IMAD.WIDE R4, R47, 0x2, R28 ;  /* 0x000000022f047825 */ /* 0x001fc800078e021c */
[----:B------:R-:W-:Y:S01]  /*5990*/  IMAD R50, R50, UR8, RZ ;  /* 0x0000000832327c24 */ /* 0x000fe2000f8e02ff */
[----:B------:R0:W-:Y:S03]  /*59a0*/  STL.64 [R1+0x50], R4 ;  /* 0x0000500401007387 */ /* 0x0001e60000100a00 */
[--C-:B------:R-:W-:Y:S01]  /*59b0*/  IMAD.WIDE R8, R50, 0x2, R28.reuse ;  /* 0x0000000232087825 */ /* 0x100fe200078e021c */
[----:B------:R2:W-:Y:S03]  /*59c0*/  STL.64 [R1+0x40], R6 ;  /* 0x0000400601007387 */ /* 0x0005e60000100a00 */
[----:B0-----:R-:W-:-:S05]  /*59d0*/  IMAD.WIDE R4, R49, 0x2, R28 ;  /* 0x0000000231047825 */ /* 0x001fca00078e021c */
[----:B------:R3:W-:Y:S01]  /*59e0*/  STL.64 [R1+0x30], R4 ;  /* 0x0000300401007387 */ /* 0x0007e20000100a00 */
[----:B------:R-:W-:Y:S02]  /*59f0*/  IMAD.MOV.U32 R34, RZ, RZ, R59 ;  /* 0x000000ffff227224 */ /* 0x000fe400078e003b */
[----:B------:R-:W-:Y:S01]  /*5a00*/  IMAD.MOV.U32 R35, RZ, RZ, R58 ;  /* 0x000000ffff237224 */ /* 0x000fe200078e003a */
[----:B------:R-:W-:Y:S01]  /*5a10*/  STL.64 [R1+0x20], R8 ;  /* 0x0000200801007387 */ /* 0x000fe20000100a00 */
[----:B------:R-:W-:Y:S02]  /*5a20*/  IMAD.MOV.U32 R46, RZ, RZ, R51 ;  /* 0x000000ffff2e7224 */ /* 0x000fe400078e0033 */
[----:B------:R-:W-:Y:S02]  /*5a30*/  IMAD.MOV.U32 R51, RZ, RZ, R54 ;  /* 0x000000ffff337224 */ /* 0x000fe400078e0036 */
[----:B------:R-:W-:Y:S02]  /*5a40*/  IMAD.MOV.U32 R33, RZ, RZ, R55 ;  /* 0x000000ffff217224 */ /* 0x000fe400078e0037 */
[----:B--2---:R-:W-:-:S05]  /*5a50*/  IMAD.WIDE R6, R52, 0x2, R28 ;  /* 0x0000000234067825 */ /* 0x004fca00078e021c */
[----:B------:R-:W-:Y:S01]  /*5a60*/  STL.64 [R1+0x10], R6 ;  /* 0x0000100601007387 */ /* 0x000fe20000100a00 */
[----:B---3--:R-:W-:-:S04]  /*5a70*/  IMAD.WIDE R4, R61, 0x2, R28 ;  /* 0x000000023d047825 */ /* 0x008fc800078e021c */
[--C-:B-----5:R-:W-:Y:S01]  /*5a80*/  IMAD.WIDE R58, R57, 0x2, R28.reuse ;  /* 0x00000002393a7825 */ /* 0x120fe200078e021c */
[----:B------:R-:W-:Y:S04]  /*5a90*/  STL.64 [R1], R4 ;  /* 0x0000000401007387 */ /* 0x000fe80000100a00 */
[----:B------:R-:W2:Y:S04]  /*5aa0*/  LDL R60, [R1+0x124] ;  /* 0x00012400013c7983 */ /* 0x000ea80000100800 */
[----:B------:R0:W-:Y:S01]  /*5ab0*/  STL.64 [R1+0x1368], R58 ;  /* 0x0013683a01007387 */ /* 0x0001e20000100a00 */
[----:B------:R-:W-:-:S03]  /*5ac0*/  IMAD.WIDE R54, R53, 0x2, R28 ;  /* 0x0000000235367825 */ /* 0x000fc600078e021c */
[----:B0-----:R-:W3:Y:S04]  /*5ad0*/  LDL R58, [R1+0x110] ;  /* 0x00011000013a7983 */ /* 0x001ee80000100800 */
[----:B------:R-:W4:Y:S04]  /*5ae0*/  LDL R59, [R1+0x120] ;  /* 0x00012000013b7983 */ /* 0x000f280000100800 */
[----:B------:R0:W-:Y:S04]  /*5af0*/  STL.64 [R1+0x1370], R54 ;  /* 0x0013703601007387 */ /* 0x0001e80000100a00 */
[----:B0-----:R-:W5:Y:S01]  /*5b00*/  LDL R54, [R1+0x114] ;  /* 0x0001140001367983 */ /* 0x001f620000100800 */
[----:B------:R-:W-:-:S03]  /*5b10*/  IMAD.WIDE R4, R36, 0x2, R28 ;  /* 0x0000000224047825 */ /* 0x000fc600078e021c */
[----:B------:R-:W2:Y:S01]  /*5b20*/  LDL R55, [R1+0x128] ;  /* 0x0001280001377983 */ /* 0x000ea20000100800 */
[----:B------:R-:W-:-:S04]  /*5b30*/  IMAD.WIDE R6, R37, 0x2, R28 ;  /* 0x0000000225067825 */ /* 0x000fc800078e021c */
[--C-:B------:R-:W-:Y:S01]  /*5b40*/  IMAD.WIDE R8, R38, 0x2, R28.reuse ;  /* 0x0000000226087825 */ /* 0x100fe200078e021c */
[----:B------:R-:W-:Y:S03]  /*5b50*/  STL.64 [R1+0x1378], R4 ;  /* 0x0013780401007387 */ /* 0x000fe60000100a00 */
[--C-:B------:R-:W-:Y:S01]  /*5b60*/  IMAD.WIDE R10, R39, 0x2, R28.reuse ;  /* 0x00000002270a7825 */ /* 0x100fe200078e021c */
[----:B------:R-:W-:Y:S03]  /*5b70*/  STL.64 [R1+0x1380], R6 ;  /* 0x0013800601007387 */ /* 0x000fe60000100a00 */
[--C-:B------:R-:W-:Y:S01]  /*5b80*/  IMAD.WIDE R12, R40, 0x2, R28.reuse ;  /* 0x00000002280c7825 */ /* 0x100fe200078e021c */
[----:B------:R-:W-:Y:S03]  /*5b90*/  STL.64 [R1+0x1388], R8 ;  /* 0x0013880801007387 */ /* 0x000fe60000100a00 */
[--C-:B------:R-:W-:Y:S01]  /*5ba0*/  IMAD.WIDE R14, R41, 0x2, R28.reuse ;  /* 0x00000002290e7825 */ /* 0x100fe200078e021c */
[----:B------:R-:W-:Y:S03]  /*5bb0*/  STL.64 [R1+0x1390], R10 ;  /* 0x0013900a01007387 */ /* 0x000fe60000100a00 */
[--C-:B------:R-:W-:Y:S01]  /*5bc0*/  IMAD.WIDE R16, R42, 0x2, R28.reuse ;  /* 0x000000022a107825 */ /* 0x100fe200078e021c */
[----:B------:R0:W-:Y:S03]  /*5bd0*/  STL.64 [R1+0x1398], R12 ;  /* 0x0013980c01007387 */ /* 0x0001e60000100a00 */
[----:B------:R-:W-:-:S04]  /*5be0*/  IMAD.WIDE R20, R44, 0x2, R28 ;  /* 0x000000022c147825 */ /* 0x000fc800078e021c */
[--C-:B------:R-:W-:Y:S01]  /*5bf0*/  IMAD.WIDE R18, R43, 0x2, R28.reuse ;  /* 0x000000022b127825 */ /* 0x100fe200078e021c */
[----:B0-----:R-:W4:Y:S03]  /*5c00*/  LDL R12, [R1+0x13c] ;  /* 0x00013c00010c7983 */ /* 0x001f260000100800 */
[--C-:B------:R-:W-:Y:S01]  /*5c10*/  IMAD.WIDE R22, R46, 0x2, R28.reuse ;  /* 0x000000022e167825 */ /* 0x100fe200078e021c */
[----:B------:R-:W4:Y:S03]  /*5c20*/  LDL R13, [R1+0x140] ;  /* 0x00014000010d7983 */ /* 0x000f260000100800 */
[--C-:B------:R-:W-:Y:S01]  /*5c30*/  IMAD.WIDE R24, R56, 0x2, R28.reuse ;  /* 0x0000000238187825 */ /* 0x100fe200078e021c */
[----:B------:R-:W-:Y:S03]  /*5c40*/  STL.64 [R1+0x13a0], R14 ;  /* 0x0013a00e01007387 */ /* 0x000fe60000100a00 */
[--C-:B------:R-:W-:Y:S01]  /*5c50*/  IMAD.WIDE R26, R51, 0x2, R28.reuse ;  /* 0x00000002331a7825 */ /* 0x100fe200078e021c */
[----:B------:R0:W-:Y:S03]  /*5c60*/  STL.64 [R1+0x13a8], R16 ;  /* 0x0013a81001007387 */ /* 0x0001e60000100a00 */
[----:B------:R-:W-:-:S04]  /*5c70*/  IMAD.WIDE R4, R33, 0x2, R28 ;  /* 0x0000000221047825 */ /* 0x000fc800078e021c */
[--C-:B------:R-:W-:Y:S01]  /*5c80*/  IMAD.WIDE R8, R34, 0x2, R28.reuse ;  /* 0x0000000222087825 */ /* 0x100fe200078e021c */
[----:B0-----:R-:W4:Y:S04]  /*5c90*/  LDL R16, [R1+0x12c] ;  /* 0x00012c0001107983 */ /* 0x001f280000100800 */
[----:B------:R-:W4:Y:S04]  /*5ca0*/  LDL R17, [R1+0x138] ;  /* 0x0001380001117983 */ /* 0x000f280000100800 */
[----:B------:R-:W-:Y:S01]  /*5cb0*/  STL.64 [R1+0x13b0], R18 ;  /* 0x0013b01201007387 */ /* 0x000fe20000100a00 */
[----:B------:R-:W-:-:S03]  /*5cc0*/  IMAD.WIDE R6, R35, 0x2, R28 ;  /* 0x0000000223067825 */ /* 0x000fc600078e021c */
[----:B------:R-:W-:Y:S04]  /*5cd0*/  STL.64 [R1+0x13b8], R20 ;  /* 0x0013b81401007387 */ /* 0x000fe80000100a00 */
[----:B------:R-:W-:Y:S04]  /*5ce0*/  STL.64 [R1+0x13c0], R22 ;  /* 0x0013c01601007387 */ /* 0x000fe80000100a00 */
[----:B------:R-:W-:Y:S04]  /*5cf0*/  STL.64 [R1+0x13c8], R24 ;  /* 0x0013c81801007387 */ /* 0x000fe80000100a00 */
[----:B------:R-:W-:Y:S04]  /*5d00*/  STL.64 [R1+0x13d0], R26 ;  /* 0x0013d01a01007387 */ /* 0x000fe80000100a00 */
[----:B------:R-:W-:Y:S04]  /*5d10*/  STL.64 [R1+0x98], R4 ;  /* 0x0000980401007387 */ /* 0x000fe80000100a00 */
[----:B------:R0:W-:Y:S04]  /*5d20*/  STL.64 [R1+0xb0], R8 ;  /* 0x0000b00801007387 */ /* 0x0001e80000100a00 */
[----:B0-----:R-:W4:Y:S04]  /*5d30*/  LDL R8, [R1+0x144] ;  /* 0x0001440001087983 */ /* 0x001f280000100800 */
[----:B------:R-:W-:Y:S04]  /*5d40*/  STL.64 [R1+0xc0], R6 ;  /* 0x0000c00601007387 */ /* 0x000fe80000100a00 */
[----:B------:R-:W4:Y:S01]  /*5d50*/  LDL R9, [R1+0x150] ;  /* 0x0001500001097983 */ /* 0x000f220000100800 */
[----:B---3--:R-:W-:-:S05]  /*5d60*/  IMAD.WIDE R4, R58, 0x2, R28 ;  /* 0x000000023a047825 */ /* 0x008fca00078e021c */
[----:B------:R0:W-:Y:S04]  /*5d70*/  STL.64 [R1+0xd0], R4 ;  /* 0x0000d00401007387 */ /* 0x0001e80000100a00 */
[----:B------:R-:W3:Y:S04]  /*5d80*/  LDL R58, [R1+0x168] ;  /* 0x00016800013a7983 */ /* 0x000ee80000100800 */
[----:B0-----:R-:W3:Y:S01]  /*5d90*/  LDL R4, [R1+0x154] ;  /* 0x0001540001047983 */ /* 0x001ee20000100800 */
[----:B-----5:R-:W-:-:S03]  /*5da0*/  IMAD.WIDE R6, R54, 0x2, R28 ;  /* 0x0000000236067825 */ /* 0x020fc600078e021c */
[----:B------:R-:W5:Y:S04]  /*5db0*/  LDL R5, [R1+0x158] ;  /* 0x0001580001057983 */ /* 0x000f680000100800 */
[----:B------:R-:W5:Y:S04]  /*5dc0*/  LDL.LU R18, [R1+0x170] ;  /* 0x0001700001127983 */ /* 0x000f680000300800 */
[----:B------:R-:W5:Y:S04]  /*5dd0*/  LDL.LU R19, [R1+0x180] ;  /* 0x0001800001137983 */ /* 0x000f680000300800 */
[----:B------:R-:W5:Y:S04]  /*5de0*/  LDL.LU R14, [R1+0x198] ;  /* 0x00019800010e7983 */ /* 0x000f680000300800 */
[----:B------:R-:W5:Y:S04]  /*5df0*/  LDL.LU R15, [R1+0x1a0] ;  /* 0x0001a000010f7983 */ /* 0x000f680000300800 */
[----:B------:R4:W-:Y:S01]  /*5e00*/  STL.64 [R1+0xe8], R6 ;  /* 0x0000e80601007387 */ /* 0x0009e20000100a00 */
[----:B--2---:R-:W-:-:S04]  /*5e10*/  IMAD.WIDE R20, R60, 0x2, R28 ;  /* 0x000000023c147825 */ /* 0x004fc800078e021c */
[--C-:B----4-:R-:W-:Y:S02]  /*5e20*/  IMAD.WIDE R6, R59, 0x2, R28.reuse ;  /* 0x000000023b067825 */ /* 0x110fe400078e021c */
[----:B------:R-:W2:Y:S04]  /*5e30*/  LDL R59, [R1+0x188] ;  /* 0x00018800013b7983 */ /* 0x000ea80000100800 */
[----:B------:R-:W4:Y:S04]  /*5e40*/  LDL.LU R10, [R1+0x1b8] ;  /* 0x0001b800010a7983 */ /* 0x000f280000300800 */
[----:B------:R0:W-:Y:S04]  /*5e50*/  STL.64 [R1+0x100], R6 ;  /* 0x0001000601007387 */ /* 0x0001e80000100a00 */
[----:B------:R-:W4:Y:S04]  /*5e60*/  LDL.LU R11, [R1+0x1c8] ;  /* 0x0001c800010b7983 */ /* 0x000f280000300800 */
[----:B------:R-:W4:Y:S04]  /*5e70*/  LDL R60, [R1+0x1b0] ;  /* 0x0001b000013c7983 */ /* 0x000f280000100800 */
[----:B0-----:R-:W4:Y:S04]  /*5e80*/  LDL.LU R6, [R1+0x1e0] ;  /* 0x0001e00001067983 */ /* 0x001f280000300800 */
[----:B------:R0:W-:Y:S04]  /*5e90*/  STL.64 [R1+0x118], R20 ;  /* 0x0001181401007387 */ /* 0x0001e80000100a00 */
[----:B------:R-:W4:Y:S01]  /*5ea0*/  LDL.LU R7, [R1+0x1f0] ;  /* 0x0001f00001077983 */ /* 0x000f220000300800 */
[----:B------:R-:W-:-:S03]  /*5eb0*/  IMAD.WIDE R22, R16, 0x2, R28 ;  /* 0x0000000210167825 */ /* 0x000fc600078e021c */
[----:B------:R-:W4:Y:S01]  /*5ec0*/  LDL.LU R54, [R1+0x8c] ;  /* 0x00008c0001367983 */ /* 0x000f220000300800 */
[----:B0-----:R-:W-:-:S03]  /*5ed0*/  IMAD.WIDE R20, R55, 0x2, R28 ;  /* 0x0000000237147825 */ /* 0x001fc600078e021c */
[----:B------:R-:W4:Y:S04]  /*5ee0*/  LDL.LU R55, [R1+0x88] ;  /* 0x0000880001377983 */ /* 0x000f280000300800 */
[----:B------:R0:W-:Y:S04]  /*5ef0*/  STL.64 [R1+0x130], R20 ;  /* 0x0001301401007387 */ /* 0x0001e80000100a00 */
[----:B------:R-:W-:Y:S01]  /*5f00*/  STL.64 [R1+0x148], R22 ;  /* 0x0001481601007387 */ /* 0x000fe20000100a00 */
[----:B0-----:R-:W-:-:S04]  /*5f10*/  IMAD.WIDE R20, R17, 0x2, R28 ;  /* 0x0000000211147825 */ /* 0x001fc800078e021c */
[--C-:B------:R-:W-:Y:S01]  /*5f20*/  IMAD.WIDE R16, R12, 0x2, R28.reuse ;  /* 0x000000020c107825 */ /* 0x100fe200078e021c */
[----:B------:R-:W-:Y:S03]  /*5f30*/  STL.64 [R1+0x160], R20 ;  /* 0x0001601401007387 */ /* 0x000fe60000100a00 */
[--C-:B------:R-:W-:Y:S01]  /*5f40*/  IMAD.WIDE R12, R13, 0x2, R28.reuse ;  /* 0x000000020d0c7825 */ /* 0x100fe200078e021c */
[----:B------:R-:W4:Y:S04]  /*5f50*/  LDL.LU R26, [R1+0x74] ;  /* 0x00007400011a7983 */ /* 0x000f280000300800 */
[----:B------:R0:W-:Y:S04]  /*5f60*/  STL.64 [R1+0x178], R16 ;  /* 0x0001781001007387 */ /* 0x0001e80000100a00 */
[----:B------:R-:W4:Y:S04]  /*5f70*/  LDL.LU R27, [R1+0x70] ;  /* 0x00007000011b7983 */ /* 0x000f280000300800 */
[----:B------:R1:W-:Y:S04]  /*5f80*/  STL.64 [R1+0x190], R12 ;  /* 0x0001900c01007387 */ /* 0x0003e80000100a00 */
[----:B------:R-:W4:Y:S01]  /*5f90*/  LDL.LU R24, [R1+0x6c] ;  /* 0x00006c0001187983 */ /* 0x000f220000300800 */
[----:B0-----:R-:W-:-:S03]  /*5fa0*/  IMAD.WIDE R16, R8, 0x2, R28 ;  /* 0x0000000208107825 */ /* 0x001fc600078e021c */
[----:B------:R-:W4:Y:S04]  /*5fb0*/  LDL.LU R25, [R1+0x68] ;  /* 0x0000680001197983 */ /* 0x000f280000300800 */
[----:B------:R-:W4:Y:S01]  /*5fc0*/  LDL.LU R22, [R1+0x64] ;  /* 0x0000640001167983 */ /* 0x000f220000300800 */
[----:B-1----:R-:W-:-:S03]  /*5fd0*/  IMAD.WIDE R12, R9, 0x2, R28 ;  /* 0x00000002090c7825 */ /* 0x002fc600078e021c */
[----:B------:R-:W4:Y:S04]  /*5fe0*/  LDL.LU R23, [R1+0x60] ;  /* 0x0000600001177983 */ /* 0x000f280000300800 */
[----:B------:R-:W4:Y:S04]  /*5ff0*/  LDL.LU R20, [R1+0x5c] ;  /* 0x00005c0001147983 */ /* 0x000f280000300800 */
[----:B------:R-:W4:Y:S04]  /*6000*/  LDL.LU R21, [R1+0x58] ;  /* 0x0000580001157983 */ /* 0x000f280000300800 */
[----:B------:R-:W-:Y:S04]  /*6010*/  STL.64 [R1+0x1a8], R16 ;  /* 0x0001a81001007387 */ /* 0x000fe80000100a00 */
[----:B------:R3:W-:Y:S02]  /*6020*/  STL.64 [R1+0x1c0], R12 ;  /* 0x0001c00c01007387 */ /* 0x0007e40000100a00 */
[----:B---3--:R-:W-:-:S04]  /*6030*/  IMAD.WIDE R12, R58, 0x2, R28 ;  /* 0x000000023a0c7825 */ /* 0x008fc800078e021c */
[----:B------:R-:W-:-:S04]  /*6040*/  IMAD.WIDE R8, R4, 0x2, R28 ;  /* 0x0000000204087825 */ /* 0x000fc800078e021c */
[--C-:B-----5:R-:W-:Y:S01]  /*6050*/  IMAD.WIDE R4, R5, 0x2, R28.reuse ;  /* 0x0000000205047825 */ /* 0x120fe200078e021c */
[----:B------:R0:W-:Y:S04]  /*6060*/  STL.64 [R1+0x1d0], R8 ;  /* 0x0001d00801007387 */ /* 0x0001e80000100a00 */
[----:B------:R1:W-:Y:S04]  /*6070*/  STL.64 [R1+0x1e8], R4 ;  /* 0x0001e80401007387 */ /* 0x0003e80000100a00 */
[----:B------:R-:W-:Y:S01]  /*6080*/  STL.64 [R1+0x1f8], R12 ;  /* 0x0001f80c01007387 */ /* 0x000fe20000100a00 */
[----:B0-----:R-:W-:-:S03]  /*6090*/  IMAD.WIDE R8, R18, 0x2, R28 ;  /* 0x0000000212087825 */ /* 0x001fc600078e021c */
[----:B------:R-:W-:Y:S01]  /*60a0*/  STL [R1+0x1408], R19 ;  /* 0x0014081301007387 */ /* 0x000fe20000100800 */
[----:B-1----:R-:W-:-:S03]  /*60b0*/  IMAD.WIDE R4, R19, 0x2, R28 ;  /* 0x0000000213047825 */ /* 0x002fc600078e021c */
[----:B------:R0:W-:Y:S04]  /*60c0*/  STL.64 [R1+0x208], R8 ;  /* 0x0002080801007387 */ /* 0x0001e80000100a00 */
[----:B------:R-:W-:Y:S04]  /*60d0*/  STL [R1+0x140c], R18 ;  /* 0x00140c1201007387 */ /* 0x000fe80000100800 */
[----:B------:R1:W-:Y:S01]  /*60e0*/  STL.64 [R1+0x210], R4 ;  /* 0x0002100401007387 */ /* 0x0003e20000100a00 */
[----:B0-----:R-:W-:-:S04]  /*60f0*/  IMAD.WIDE R8, R14, 0x2, R28 ;  /* 0x000000020e087825 */ /* 0x001fc800078e021c */
[----:B--2---:R-:W-:-:S04]  /*6100*/  IMAD.WIDE R12, R59, 0x2, R28 ;  /* 0x000000023b0c7825 */ /* 0x004fc800078e021c */
[--C-:B-1----:R-:W-:Y:S01]  /*6110*/  IMAD.WIDE R4, R15, 0x2, R28.reuse ;  /* 0x000000020f047825 */ /* 0x102fe200078e021c */
[----:B------:R4:W-:Y:S04]  /*6120*/  STL.64 [R1+0x220], R12 ;  /* 0x0002200c01007387 */ /* 0x0009e80000100a00 */
[----:B------:R-:W-:Y:S04]  /*6130*/  STL [R1+0x1400], R15 ;  /* 0x0014000f01007387 */ /* 0x000fe80000100800 */
[----:B------:R0:W-:Y:S01]  /*6140*/  STL.64 [R1+0x230], R8 ;  /* 0x0002300801007387 */ /* 0x0001e20000100a00 */
[----:B----4-:R-:W-:-:S03]  /*6150*/  IMAD.WIDE R12, R60, 0x2, R28 ;  /* 0x000000023c0c7825 */ /* 0x010fc600078e021c */
[----:B------:R-:W-:Y:S04]  /*6160*/  STL [R1+0x1404], R14 ;  /* 0x0014040e01007387 */ /* 0x000fe80000100800 */
[----:B------:R1:W-:Y:S01]  /*6170*/  STL.64 [R1+0x238], R4 ;  /* 0x0002380401007387 */ /* 0x0003e20000100a00 */
[----:B0-----:R-:W-:-:S03]  /*6180*/  IMAD.WIDE R8, R10, 0x2, R28 ;  /* 0x000000020a087825 */ /* 0x001fc600078e021c */
[----:B------:R-:W-:Y:S04]  /*6190*/  STL.64 [R1+0x248], R12 ;  /* 0x0002480c01007387 */ /* 0x000fe80000100a00 */
[----:B------:R-:W-:Y:S01]  /*61a0*/  STL [R1+0x13f8], R11 ;  /* 0x0013f80b01007387 */ /* 0x000fe20000100800 */
[----:B-1----:R-:W-:-:S03]  /*61b0*/  IMAD.WIDE R4, R11, 0x2, R28 ;  /* 0x000000020b047825 */ /* 0x002fc600078e021c */
[----:B------:R0:W-:Y:S04]  /*61c0*/  STL.64 [R1+0x258], R8 ;  /* 0x0002580801007387 */ /* 0x0001e80000100a00 */
[----:B------:R1:W-:Y:S04]  /*61d0*/  STL [R1+0x13fc], R10 ;  /* 0x0013fc0a01007387 */ /* 0x0003e80000100800 */
[----:B------:R2:W-:Y:S01]  /*61e0*/  STL.64 [R1+0x260], R4 ;  /* 0x0002600401007387 */ /* 0x0005e20000100a00 */
[----:B0-----:R-:W-:-:S04]  /*61f0*/  IMAD.WIDE R8, R6, 0x2, R28 ;  /* 0x0000000206087825 */ /* 0x001fc800078e021c */
[--C-:B-1----:R-:W-:Y:S02]  /*6200*/  IMAD.WIDE R10, R2, 0x2, R28.reuse ;  /* 0x00000002020a7825 */ /* 0x102fe400078e021c */
[----:B------:R-:W3:Y:S02]  /*6210*/  LDL.LU R2, [R1+0x142c] ;  /* 0x00142c0001027983 */ /* 0x000ee40000300800 */
[--C-:B--2---:R-:W-:Y:S02]  /*6220*/  IMAD.WIDE R4, R7, 0x2, R28.reuse ;  /* 0x0000000207047825 */ /* 0x104fe400078e021c */
[----:B------:R-:W-:Y:S04]  /*6230*/  STL.64 [R1+0x270], R10 ;  /* 0x0002700a01007387 */ /* 0x000fe80000100a00 */
[----:B------:R-:W-:Y:S04]  /*6240*/  STL [R1+0x13f0], R7 ;  /* 0x0013f00701007387 */ /* 0x000fe80000100800 */
[----:B------:R0:W-:Y:S04]  /*6250*/  STL.64 [R1+0x280], R8 ;  /* 0x0002800801007387 */ /* 0x0001e80000100a00 */
[----:B------:R1:W-:Y:S04]  /*6260*/  STL [R1+0x13f4], R6 ;  /* 0x0013f40601007387 */ /* 0x0003e80000100800 */
[----:B------:R2:W-:Y:S01]  /*6270*/  STL.64 [R1+0x288], R4 ;  /* 0x0002880401007387 */ /* 0x0005e20000100a00 */
[----:B0-----:R-:W-:-:S03]  /*6280*/  IMAD.WIDE R8, R3, 0x2, R28 ;  /* 0x0000000203087825 */ /* 0x001fc600078e021c */
[----:B------:R-:W3:Y:S01]  /*6290*/  LDL.LU R3, [R1+0x1428] ;  /* 0x0014280001037983 */ /* 0x000ee20000300800 */
[----:B-1----:R-:W-:-:S03]  /*62a0*/  IMAD.WIDE R6, R54, 0x2, R28 ;  /* 0x0000000236067825 */ /* 0x002fc600078e021c */
[----:B------:R0:W-:Y:S01]  /*62b0*/  STL.64 [R1+0x298], R8 ;  /* 0x0002980801007387 */ /* 0x0001e20000100a00 */
[----:B--2---:R-:W-:-:S03]  /*62c0*/  IMAD.WIDE R4, R55, 0x2, R28 ;  /* 0x0000000237047825 */ /* 0x004fc600078e021c */
[----:B------:R-:W-:Y:S04]  /*62d0*/  STL.64 [R1+0x1410], R54 ;  /* 0x0014103601007387 */ /* 0x000fe80000100a00 */
[----:B------:R1:W-:Y:S01]  /*62e0*/  STL.64 [R1+0x2a0], R6 ;  /* 0x0002a00601007387 */ /* 0x0003e20000100a00 */
[----:B0-----:R-:W-:-:S03]  /*62f0*/  IMAD.WIDE R8, R45, 0x2, R28 ;  /* 0x000000022d087825 */ /* 0x001fc600078e021c */
[----:B------:R0:W-:Y:S04]  /*6300*/  STL.64 [R1+0x2a8], R4 ;  /* 0x0002a80401007387 */ /* 0x0001e80000100a00 */
[----:B------:R2:W-:Y:S01]  /*6310*/  STL.64 [R1+0x2b0], R8 ;  /* 0x0002b00801007387 */ /* 0x0005e20000100a00 */
[----:B-1----:R-:W-:-:S04]  /*6320*/  IMAD.WIDE R6, R32, 0x2, R28 ;  /* 0x0000000220067825 */ /* 0x002fc800078e021c */
[--C-:B0-----:R-:W-:Y:S01]  /*6330*/  IMAD.WIDE R4, R31, 0x2, R28.reuse ;  /* 0x000000021f047825 */ /* 0x101fe200078e021c */
[----:B------:R0:W-:Y:S03]  /*6340*/  STL.64 [R1+0x2b8], R6 ;  /* 0x0002b80601007387 */ /* 0x0001e60000100a00 */
[--C-:B--2---:R-:W-:Y:S01]  /*6350*/  IMAD.WIDE R8, R30, 0x2, R28.reuse ;  /* 0x000000021e087825 */ /* 0x104fe200078e021c */
        /* <DEDUP_REMOVED lines=8> */
[----:B0-----:R-:W-:-:S03]  /*63e0*/  IMAD.WIDE R6, R25, 0x2, R28 ;  /* 0x0000000219067825 */ /* 0x001fc600078e021c */
[----:B------:R-:W-:Y:S01]  /*63f0*/  STL.64 [R1+0x13e0], R24 ;  /* 0x0013e01801007387 */ /* 0x000fe20000100a00 */
[----:B-1----:R-:W-:-:S05]  /*6400*/  IMAD.WIDE R4, R24, 0x2, R28 ;  /* 0x0000000218047825 */ /* 0x002fca00078e021c */
[----:B------:R0:W-:Y:S04]  /*6410*/  STL.64 [R1+0x2e0], R4 ;  /* 0x0002e00401007387 */ /* 0x0001e80000100a00 */
[----:B------:R1:W-:Y:S04]  /*6420*/  STL.64 [R1+0x2e8], R6 ;  /* 0x0002e80601007387 */ /* 0x0003e80000100a00 */
[----:B------:R-:W-:Y:S01]  /*6430*/  STL.64 [R1+0x13e8], R22 ;  /* 0x0013e81601007387 */ /* 0x000fe20000100a00 */
[----:B0-----:R-:W-:-:S04]  /*6440*/  IMAD.WIDE R4, R22, 0x2, R28 ;  /* 0x0000000216047825 */ /* 0x001fc800078e021c */
[--C-:B-1----:R-:W-:Y:S01]  /*6450*/  IMAD.WIDE R6, R23, 0x2, R28.reuse ;  /* 0x0000000217067825 */ /* 0x102fe200078e021c */
[----:B------:R0:W-:Y:S04]  /*6460*/  STL.64 [R1+0x2f0], R4 ;  /* 0x0002f00401007387 */ /* 0x0001e80000100a00 */
[----:B------:R1:W-:Y:S04]  /*6470*/  STL.64 [R1+0x2f8], R6 ;  /* 0x0002f80601007387 */ /* 0x0003e80000100a00 */
[----:B------:R-:W-:Y:S01]  /*6480*/  STL.64 [R1+0x1418], R20 ;  /* 0x0014181401007387 */ /* 0x000fe20000100a00 */
[----:B0-----:R-:W-:-:S04]  /*6490*/  IMAD.WIDE R4, R20, 0x2, R28 ;  /* 0x0000000214047825 */ /* 0x001fc800078e021c */
[--C-:B-1----:R-:W-:Y:S01]  /*64a0*/  IMAD.WIDE R6, R21, 0x2, R28.reuse ;  /* 0x0000000215067825 */ /* 0x102fe200078e021c */
[----:B------:R0:W-:Y:S04]  /*64b0*/  STL.64 [R1+0x300], R4 ;  /* 0x0003000401007387 */ /* 0x0001e80000100a00 */
[----:B------:R1:W-:Y:S01]  /*64c0*/  STL.64 [R1+0x308], R6 ;  /* 0x0003080601007387 */ /* 0x0003e20000100a00 */
[----:B0-----:R-:W-:-:S04]  /*64d0*/  IMAD.WIDE R4, R0, 0x2, R28 ;  /* 0x0000000200047825 */ /* 0x001fc800078e021c */
[----:B---3--:R-:W-:-:S05]  /*64e0*/  IMAD.WIDE R16, R47, 0x2, R2 ;  /* 0x000000022f107825 */ /* 0x008fca00078e0202 */
[----:B------:R0:W-:Y:S04]  /*64f0*/  STL.64 [R1+0x1420], R16 ;  /* 0x0014201001007387 */ /* 0x0001e80000100a00 */
[----:B------:R-:W-:Y:S04]  /*6500*/  STL.64 [R1+0x310], R4 ;  /* 0x0003100401007387 */ /* 0x000fe80000100a00 */
[----:B------:R-:W2:Y:S04]  /*6510*/  LDL.LU R21, [R1+0x110] ;  /* 0x0001100001157983 */ /* 0x000ea80000300800 */
[----:B------:R-:W3:Y:S04]  /*6520*/  LDL.LU R23, [R1+0x114] ;  /* 0x0001140001177983 */ /* 0x000ee80000300800 */
[----:B------:R-:W4:Y:S04]  /*6530*/  LDL.LU R24, [R1+0x120] ;  /* 0x0001200001187983 */ /* 0x000f280000300800 */
[----:B------:R-:W5:Y:S04]  /*6540*/  LDL.LU R25, [R1+0x124] ;  /* 0x0001240001197983 */ /* 0x000f680000300800 */
[----:B------:R-:W3:Y:S04]  /*6550*/  LDL.LU R26, [R1+0x128] ;  /* 0x00012800011a7983 */ /* 0x000ee80000300800 */
[----:B------:R-:W4:Y:S04]  /*6560*/  LDL.LU R27, [R1+0x12c] ;  /* 0x00012c00011b7983 */ /* 0x000f280000300800 */
[----:B------:R-:W4:Y:S04]  /*6570*/  LDL.LU R22, [R1+0x138] ;  /* 0x0001380001167983 */ /* 0x000f280000300800 */
[----:B------:R-:W4:Y:S04]  /*6580*/  LDL.LU R54, [R1+0x13c] ;  /* 0x00013c0001367983 */ /* 0x000f280000300800 */
[----:B------:R-:W4:Y:S04]  /*6590*/  LDL.LU R55, [R1+0x140] ;  /* 0x0001400001377983 */ /* 0x000f280000300800 */
[----:B-1----:R-:W5:Y:S04]  /*65a0*/  LDL.LU R6, [R1+0x144] ;  /* 0x0001440001067983 */ /* 0x002f680000300800 */
[----:B------:R-:W5:Y:S04]  /*65b0*/  LDL.LU R10, [R1+0x150] ;  /* 0x00015000010a7983 */ /* 0x000f680000300800 */
[----:B------:R-:W5:Y:S04]  /*65c0*/  LDL.LU R14, [R1+0x154] ;  /* 0x00015400010e7983 */ /* 0x000f680000300800 */
[----:B------:R-:W5:Y:S04]  /*65d0*/  LDL.LU R18, [R1+0x158] ;  /* 0x0001580001127983 */ /* 0x000f680000300800 */
[----:B------:R-:W5:Y:S01]  /*65e0*/  LDL.LU R19, [R1+0x168] ;  /* 0x0001680001137983 */ /* 0x000f620000300800 */
[----:B0-----:R-:W-:-:S02]  /*65f0*/  IMAD.MOV.U32 R17, RZ, RZ, R33 ;  /* 0x000000ffff117224 */ /* 0x001fc400078e0021 */
[----:B------:R-:W-:Y:S01]  /*6600*/  IMAD.MOV.U32 R11, RZ, RZ, R56 ;  /* 0x000000ffff0b7224 */ /* 0x000fe200078e0038 */
[----:B------:R-:W5:Y:S01]  /*6610*/  LDL.LU R15, [R1+0x188] ;  /* 0x00018800010f7983 */ /* 0x000f620000300800 */
[----:B------:R-:W-:-:S04]  /*6620*/  IMAD.WIDE R16, R17, 0x2, R2 ;  /* 0x0000000211107825 */ /* 0x000fc800078e0202 */
[----:B------:R-:W-:-:S04]  /*6630*/  IMAD.WIDE R12, R48, 0x2, R2 ;  /* 0x00000002300c7825 */ /* 0x000fc800078e0202 */
[----:B------:R-:W-:-:S04]  /*6640*/  IMAD.WIDE R8, R49, 0x2, R2 ;  /* 0x0000000231087825 */ /* 0x000fc800078e0202 */
[----:B------:R-:W-:Y:S02]  /*6650*/  IMAD.MOV.U32 R20, RZ, RZ, R34 ;  /* 0x000000ffff147224 */ /* 0x000fe400078e0022 */
[----:B------:R-:W-:Y:S02]  /*6660*/  IMAD.WIDE R48, R11, 0x2, R2 ;  /* 0x000000020b307825 */ /* 0x000fe400078e0202 */
[----:B------:R-:W5:Y:S04]  /*6670*/  LDL.LU R11, [R1+0x1b0] ;  /* 0x0001b000010b7983 */ /* 0x000f680000300800 */
[----:B------:R0:W-:Y:S01]  /*6680*/  STL.64 [R1+0xa0], R16 ;  /* 0x0000a01001007387 */ /* 0x0001e20000100a00 */
[----:B------:R-:W-:Y:S02]  /*6690*/  IMAD.MOV.U32 R7, RZ, RZ, R35 ;  /* 0x000000ffff077224 */ /* 0x000fe400078e0023 */
[----:B0-----:R-:W-:-:S05]  /*66a0*/  IMAD.WIDE R16, R20, 0x2, R2 ;  /* 0x0000000214107825 */ /* 0x001fca00078e0202 */
[----:B------:R0:W-:Y:S02]  /*66b0*/  STL.64 [R1+0xa8], R16 ;  /* 0x0000a81001007387 */ /* 0x0001e40000100a00 */
[----:B0-----:R-:W-:-:S05]  /*66c0*/  IMAD.WIDE R16, R7, 0x2, R2 ;  /* 0x0000000207107825 */ /* 0x001fca00078e0202 */
[----:B------:R0:W-:Y:S04]  /*66d0*/  STL.64 [R1+0xb8], R16 ;  /* 0x0000b81001007387 */ /* 0x0001e80000100a00 */
[----:B0-----:R-:W5:Y:S04]  /*66e0*/  LDL.LU.64 R16, [R1+0x1420] ;  /* 0x0014200001107983 */ /* 0x001f680000300a00 */
[----:B------:R-:W5:Y:S01]  /*66f0*/  LDL.LU R7, [R1+0x1d8] ;  /* 0x0001d80001077983 */ /* 0x000f620000300800 */
[----:B--2---:R-:W-:-:S05]  /*6700*/  IMAD.WIDE R20, R21, 0x2, R2 ;  /* 0x0000000215147825 */ /* 0x004fca00078e0202 */
[----:B------:R3:W-:Y:S02]  /*6710*/  STL.64 [R1+0xc8], R20 ;  /* 0x0000c81401007387 */ /* 0x0007e40000100a00 */
[----:B---3--:R-:W-:-:S05]  /*6720*/  IMAD.WIDE R20, R23, 0x2, R2 ;  /* 0x0000000217147825 */ /* 0x008fca00078e0202 */
[----:B------:R4:W-:Y:S04]  /*6730*/  STL.64 [R1+0xd8], R20 ;  /* 0x0000d81401007387 */ /* 0x0009e80000100a00 */
[----:B------:R-:W2:Y:S01]  /*6740*/  LDL.LU R23, [R1+0x90] ;  /* 0x0000900001177983 */ /* 0x000ea20000300800 */
[----:B----4-:R-:W-:-:S05]  /*6750*/  IMAD.WIDE R20, R24, 0x2, R2 ;  /* 0x0000000218147825 */ /* 0x010fca00078e0202 */
[----:B------:R5:W-:Y:S02]  /*6760*/  STL.64 [R1+0xe0], R20 ;  /* 0x0000e01401007387 */ /* 0x000be40000100a00 */
[----:B-----5:R-:W-:-:S04]  /*6770*/  IMAD.WIDE R20, R25, 0x2, R2 ;  /* 0x0000000219147825 */ /* 0x020fc800078e0202 */
[--C-:B------:R-:W-:Y:S01]  /*6780*/  IMAD.WIDE R24, R26, 0x2, R2.reuse ;  /* 0x000000021a187825 */ /* 0x100fe200078e0202 */
[----:B------:R0:W-:Y:S04]  /*6790*/  STL.64 [R1+0xf0], R20 ;  /* 0x0000f01401007387 */ /* 0x0001e80000100a00 */
[----:B------:R1:W-:Y:S01]  /*67a0*/  STL.64 [R1+0xf8], R24 ;  /* 0x0000f81801007387 */ /* 0x0003e20000100a00 */
[----:B0-----:R-:W-:-:S03]  /*67b0*/  IMAD.WIDE R20, R27, 0x2, R2 ;  /* 0x000000021b147825 */ /* 0x001fc600078e0202 */
[----:B-1----:R-:W3:Y:S04]  /*67c0*/  LDL.LU R24, [R1+0x84] ;  /* 0x0000840001187983 */ /* 0x002ee80000300800 */
[----:B------:R-:W4:Y:S04]  /*67d0*/  LDL.LU R25, [R1+0x80] ;  /* 0x0000800001197983 */ /* 0x000f280000300800 */
[----:B------:R0:W-:Y:S04]  /*67e0*/  STL.64 [R1+0x108], R20 ;  /* 0x0001081401007387 */ /* 0x0001e80000100a00 */
[----:B------:R-:W5:Y:S04]  /*67f0*/  LDL.LU R26, [R1+0x7c] ;  /* 0x00007c00011a7983 */ /* 0x000f680000300800 */
[----:B------:R-:W2:Y:S01]  /*6800*/  LDL.LU R27, [R1+0x78] ;  /* 0x00007800011b7983 */ /* 0x000ea20000300800 */
[----:B0-----:R-:W-:-:S05]  /*6810*/  IMAD.WIDE R20, R22, 0x2, R2 ;  /* 0x0000000216147825 */ /* 0x001fca00078e0202 */
[----:B------:R0:W-:Y:S02]  /*6820*/  STL.64 [R1+0x110], R20 ;  /* 0x0001101401007387 */ /* 0x0001e40000100a00 */
[----:B0-----:R-:W-:-:S04]  /*6830*/  IMAD.WIDE R20, R54, 0x2, R2 ;  /* 0x0000000236147825 */ /* 0x001fc800078e0202 */
[--C-:B------:R-:W-:Y:S01]  /*6840*/  IMAD.WIDE R54, R55, 0x2, R2.reuse ;  /* 0x0000000237367825 */ /* 0x100fe200078e0202 */
[----:B------:R0:W-:Y:S04]  /*6850*/  STL.64 [R1+0x120], R20 ;  /* 0x0001201401007387 */ /* 0x0001e80000100a00 */
[----:B0-----:R-:W2:Y:S04]  /*6860*/  LDL.LU.64 R20, [R1+0x1418] ;  /* 0x0014180001147983 */ /* 0x001ea80000300a00 */
[----:B------:R0:W-:Y:S02]  /*6870*/  STL.64 [R1+0x128], R54 ;  /* 0x0001283601007387 */ /* 0x0001e40000100a00 */
[----:B0-----:R-:W-:-:S05]  /*6880*/  IMAD.WIDE R54, R6, 0x2, R2 ;  /* 0x0000000206367825 */ /* 0x001fca00078e0202 */
[----:B------:R0:W-:Y:S02]  /*6890*/  STL.64 [R1+0x138], R54 ;  /* 0x0001383601007387 */ /* 0x0001e40000100a00 */
[----:B0-----:R-:W-:-:S05]  /*68a0*/  IMAD.WIDE R54, R10, 0x2, R2 ;  /* 0x000000020a367825 */ /* 0x001fca00078e0202 */
[----:B------:R0:W-:Y:S02]  /*68b0*/  STL.64 [R1+0x140], R54 ;  /* 0x0001403601007387 */ /* 0x0001e40000100a00 */
[----:B0-----:R-:W-:-:S05]  /*68c0*/  IMAD.WIDE R54, R14, 0x2, R2 ;  /* 0x000000020e367825 */ /* 0x001fca00078e0202 */
[----:B------:R0:W-:Y:S02]  /*68d0*/  STL.64 [R1+0x150], R54 ;  /* 0x0001503601007387 */ /* 0x0001e40000100a00 */
[----:B0-----:R-:W-:-:S04]  /*68e0*/  IMAD.WIDE R54, R18, 0x2, R2 ;  /* 0x0000000212367825 */ /* 0x001fc800078e0202 */
[--C-:B------:R-:W-:Y:S01]  /*68f0*/  IMAD.WIDE R18, R19, 0x2, R2.reuse ;  /* 0x0000000213127825 */ /* 0x100fe200078e0202 */
[----:B------:R0:W-:Y:S04]  /*6900*/  STL.64 [R1+0x158], R54 ;  /* 0x0001583601007387 */ /* 0x0001e80000100a00 */
[----:B0-----:R-:W2:Y:S04]  /*6910*/  LDL.LU.64 R54, [R1+0x1410] ;  /* 0x0014100001367983 */ /* 0x001ea80000300a00 */
[----:B------:R0:W-:Y:S04]  /*6920*/  STL.64 [R1+0x168], R18 ;  /* 0x0001681201007387 */ /* 0x0001e80000100a00 */
[----:B0-----:R-:W2:Y:S02]  /*6930*/  LDL.LU R18, [R1+0x140c] ;  /* 0x00140c0001127983 */ /* 0x001ea40000300800 */
[----:B--2---:R-:W-:-:S05]  /*6940*/  IMAD.WIDE R18, R18, 0x2, R2 ;  /* 0x0000000212127825 */ /* 0x004fca00078e0202 */
[----:B------:R0:W-:Y:S04]  /*6950*/  STL.64 [R1+0x170], R18 ;  /* 0x0001701201007387 */ /* 0x0001e80000100a00 */
[----:B0-----:R-:W2:Y:S01]  /*6960*/  LDL.LU R19, [R1+0x1408] ;  /* 0x0014080001137983 */ /* 0x001ea20000300800 */
[----:B------:R-:W-:-:S04]  /*6970*/  IMAD.WIDE R14, R15, 0x2, R2 ;  /* 0x000000020f0e7825 */ /* 0x000fc800078e0202 */
[----:B--2---:R-:W-:-:S05]  /*6980*/  IMAD.WIDE R18, R19, 0x2, R2 ;  /* 0x0000000213127825 */ /* 0x004fca00078e0202 */
        /* <DEDUP_REMOVED lines=29> */
[----:B------:R0:W-:Y:S02]  /*6b60*/  STL.64 [R1+0x90], R22 ;  /* 0x0000901601007387 */ /* 0x0001e40000100a00 */
[----:B0-----:R-:W-:-:S05]  /*6b70*/  IMAD.WIDE R22, R54, 0x2, R2 ;  /* 0x0000000236167825 */ /* 0x001fca00078e0202 */
[----:B------:R0:W-:Y:S02]  /*6b80*/  STL.64 [R1+0x200], R22 ;  /* 0x0002001601007387 */ /* 0x0001e40000100a00 */
[--C-:B0-----:R-:W-:Y:S02]  /*6b90*/  IMAD.WIDE R22, R55, 0x2, R2.reuse ;  /* 0x0000000237167825 */ /* 0x101fe400078e0202 */
[----:B------:R-:W2:Y:S04]  /*6ba0*/  LDL.LU.64 R54, [R1+0x10] ;  /* 0x0000100001367983 */ /* 0x000ea80000300a00 */
[----:B------:R3:W-:Y:S02]  /*6bb0*/  STL.64 [R1+0x88], R22 ;  /* 0x0000881601007387 */ /* 0x0007e40000100a00 */
[----:B---3--:R-:W-:-:S04]  /*6bc0*/  IMAD.WIDE R22, R24, 0x2, R2 ;  /* 0x0000000218167825 */ /* 0x008fc800078e0202 */
[--C-:B----4-:R-:W-:Y:S01]  /*6bd0*/  IMAD.WIDE R24, R25, 0x2, R2.reuse ;  /* 0x0000000219187825 */ /* 0x110fe200078e0202 */
[----:B------:R0:W-:Y:S04]  /*6be0*/  STL.64 [R1+0x218], R22 ;  /* 0x0002181601007387 */ /* 0x0001e80000100a00 */
[----:B0-----:R-:W3:Y:S04]  /*6bf0*/  LDL.LU.64 R22, [R1+0x13e8] ;  /* 0x0013e80001167983 */ /* 0x001ee80000300a00 */
[----:B------:R5:W-:Y:S02]  /*6c00*/  STL.64 [R1+0x80], R24 ;  /* 0x0000801801007387 */ /* 0x000be40000100a00 */
[----:B-----5:R-:W-:-:S04]  /*6c10*/  IMAD.WIDE R24, R26, 0x2, R2 ;  /* 0x000000021a187825 */ /* 0x020fc800078e0202 */
[--C-:B------:R-:W-:Y:S01]  /*6c20*/  IMAD.WIDE R26, R27, 0x2, R2.reuse ;  /* 0x000000021b1a7825 */ /* 0x100fe200078e0202 */
[----:B------:R0:W-:Y:S04]  /*6c30*/  STL.64 [R1+0x228], R24 ;  /* 0x0002281801007387 */ /* 0x0001e80000100a00 */
[----:B0-----:R-:W4:Y:S04]  /*6c40*/  LDL.LU.64 R24, [R1+0x13e0] ;  /* 0x0013e00001187983 */ /* 0x001f280000300a00 */
[----:B------:R0:W-:Y:S04]  /*6c50*/  STL.64 [R1+0x78], R26 ;  /* 0x0000781a01007387 */ /* 0x0001e80000100a00 */
[----:B0-----:R-:W5:Y:S02]  /*6c60*/  LDL.LU R26, [R1+0x13dc] ;  /* 0x0013dc00011a7983 */ /* 0x001f640000300800 */
[----:B-----5:R-:W-:-:S05]  /*6c70*/  IMAD.WIDE R26, R26, 0x2, R2 ;  /* 0x000000021a1a7825 */ /* 0x020fca00078e0202 */
[----:B------:R0:W-:Y:S04]  /*6c80*/  STL.64 [R1+0x240], R26 ;  /* 0x0002401a01007387 */ /* 0x0001e80000100a00 */
[----:B0-----:R-:W5:Y:S01]  /*6c90*/  LDL.LU R27, [R1+0x13d8] ;  /* 0x0013d800011b7983 */ /* 0x001f620000300800 */
[----:B------:R-:W-:-:S04]  /*6ca0*/  IMAD.WIDE R28, R36, 0x2, R2 ;  /* 0x00000002241c7825 */ /* 0x000fc800078e0202 */
        /* <DEDUP_REMOVED lines=15> */
[----:B-----5:R-:W-:-:S05]  /*6da0*/  IMAD.WIDE R26, R27, 0x2, R2 ;  /* 0x000000021b1a7825 */ /* 0x020fca00078e0202 */
[----:B------:R4:W-:Y:S02]  /*6db0*/  STL.64 [R1+0x70], R26 ;  /* 0x0000701a01007387 */ /* 0x0009e40000100a00 */
[----:B----4-:R-:W-:-:S04]  /*6dc0*/  IMAD.WIDE R26, R24, 0x2, R2 ;  /* 0x00000002181a7825 */ /* 0x010fc800078e0202 */
[--C-:B------:R-:W-:Y:S01]  /*6dd0*/  IMAD.WIDE R24, R25, 0x2, R2.reuse ;  /* 0x0000000219187825 */ /* 0x100fe200078e0202 */
[----:B------:R0:W-:Y:S04]  /*6de0*/  STL.64 [R1+0x250], R26 ;  /* 0x0002501a01007387 */ /* 0x0001e80000100a00 */
[----:B0-----:R-:W4:Y:S04]  /*6df0*/  LDL.LU.64 R26, [R1+0x13d0] ;  /* 0x0013d000011a7983 */ /* 0x001f280000300a00 */
[----:B------:R3:W-:Y:S02]  /*6e00*/  STL.64 [R1+0x68], R24 ;  /* 0x0000681801007387 */ /* 0x0007e40000100a00 */
[----:B---3--:R-:W-:-:S04]  /*6e10*/  IMAD.WIDE R24, R22, 0x2, R2 ;  /* 0x0000000216187825 */ /* 0x008fc800078e0202 */
[--C-:B------:R-:W-:Y:S01]  /*6e20*/  IMAD.WIDE R22, R23, 0x2, R2.reuse ;  /* 0x0000000217167825 */ /* 0x100fe200078e0202 */
[----:B------:R0:W-:Y:S04]  /*6e30*/  STL.64 [R1+0x268], R24 ;  /* 0x0002681801007387 */ /* 0x0001e80000100a00 */
[----:B0-----:R-:W3:Y:S04]  /*6e40*/  LDL.LU.64 R24, [R1+0x13c8] ;  /* 0x0013c80001187983 */ /* 0x001ee80000300a00 */
[----:B------:R0:W-:Y:S02]  /*6e50*/  STL.64 [R1+0x60], R22 ;  /* 0x0000601601007387 */ /* 0x0001e40000100a00 */
[----:B0-----:R-:W-:-:S04]  /*6e60*/  IMAD.WIDE R22, R20, 0x2, R2 ;  /* 0x0000000214167825 */ /* 0x001fc800078e0202 */
[--C-:B------:R-:W-:Y:S01]  /*6e70*/  IMAD.WIDE R20, R21, 0x2, R2.reuse ;  /* 0x0000000215147825 */ /* 0x100fe200078e0202 */
[----:B------:R0:W-:Y:S03]  /*6e80*/  STL.64 [R1+0x278], R22 ;  /* 0x0002781601007387 */ /* 0x0001e60000100a00 */
[----:B------:R-:W-:-:S04]  /*6e90*/  IMAD.WIDE R2, R0, 0x2, R2 ;  /* 0x0000000200027825 */ /* 0x000fc800078e0202 */
[----:B------:R-:W-:Y:S01]  /*6ea0*/  IMAD.MOV.U32 R0, RZ, RZ, R19 ;  /* 0x000000ffff007224 */ /* 0x000fe200078e0013 */
[----:B0-----:R-:W5:Y:S04]  /*6eb0*/  LDL.LU.64 R22, [R1+0x13c0] ;  /* 0x0013c00001167983 */ /* 0x001f680000300a00 */
[----:B------:R0:W-:Y:S04]  /*6ec0*/  STL.64 [R1+0x58], R20 ;  /* 0x0000581401007387 */ /* 0x0001e80000100a00 */
[----:B0-----:R-:W3:Y:S04]  /*6ed0*/  LDL.LU.64 R20, [R1+0x13b8] ;  /* 0x0013b80001147983 */ /* 0x001ee80000300a00 */
[----:B------:R0:W-:Y:S04]  /*6ee0*/  STL.64 [R1+0x290], R2 ;  /* 0x0002900201007387 */ /* 0x0001e80000100a00 */
[----:B0-----:R-:W3:Y:S04]  /*6ef0*/  LDL.LU.64 R2, [R1] ;  /* 0x0000000001027983 */ /* 0x001ee80000300a00 */
[----:B------:R0:W-:Y:S04]  /*6f00*/  STL [R1+0x1348], R18 ;  /* 0x0013481201007387 */ /* 0x0001e80000100800 */
[----:B0-----:R-:W4:Y:S04]  /*6f10*/  LDL.LU.64 R18, [R1+0x13b0] ;  /* 0x0013b00001127983 */ /* 0x001f280000300a00 */
[----:B------:R-:W-:Y:S04]  /*6f20*/  STL [R1+0x1344], R16 ;  /* 0x0013441001007387 */ /* 0x000fe80000100800 */
[----:B------:R0:W-:Y:S02]  /*6f30*/  STL [R1+0x1340], R0 ;  /* 0x0013400001007387 */ /* 0x0001e40000100800 */
[----:B0-----:R-:W-:-:S02]  /*6f40*/  IMAD.MOV.U32 R0, RZ, RZ, R17 ;  /* 0x000000ffff007224 */ /* 0x001fc400078e0011 */
[----:B------:R-:W4:Y:S04]  /*6f50*/  LDL.LU.64 R16, [R1+0x13a8] ;  /* 0x0013a80001107983 */ /* 0x000f280000300a00 */
        /* <DEDUP_REMOVED lines=16> */
[----:B--2---:R-:W-:Y:S04]  /*7060*/  STL [R1+0x131c], R6 ;  /* 0x00131c0601007387 */ /* 0x004fe80000100800 */
[----:B------:R0:W-:Y:S02]  /*7070*/  STL [R1+0x1318], R0 ;  /* 0x0013180001007387 */ /* 0x0001e40000100800 */
[----:B0-----:R-:W-:-:S02]  /*7080*/  IMAD.MOV.U32 R0, RZ, RZ, R7 ;  /* 0x000000ffff007224 */ /* 0x001fc400078e0007 */
[----:B------:R-:W2:Y:S04]  /*7090*/  LDL.LU.64 R6, [R1+0x1380] ;  /* 0x0013800001067983 */ /* 0x000ea80000300a00 */
[----:B------:R-:W-:Y:S04]  /*70a0*/  STL [R1+0x1314], R4 ;  /* 0x0013140401007387 */ /* 0x000fe80000100800 */
        /* <DEDUP_REMOVED lines=11> */
[----:B---3--:R-:W-:Y:S04]  /*7160*/  STL [R1+0x12fc], R2 ;  /* 0x0012fc0201007387 */ /* 0x008fe80000100800 */
[----:B------:R0:W-:Y:S04]  /*7170*/  STL [R1+0x12f8], R0 ;  /* 0x0012f80001007387 */ /* 0x0001e80000100800 */
[----:B------:R-:W-:Y:S01]  /*7180*/  STL [R1+0x12f4], R60 ;  /* 0x0012f43c01007387 */ /* 0x000fe20000100800 */
[----:B0-----:R-:W-:-:S05]  /*7190*/  IMAD.MOV.U32 R0, RZ, RZ, R3 ;  /* 0x000000ffff007224 */ /* 0x001fca00078e0003 */
[----:B------:R-:W-:Y:S04]  /*71a0*/  STL [R1+0x12f0], R0 ;  /* 0x0012f00001007387 */ /* 0x000fe80000100800 */
[----:B------:R-:W-:Y:S04]  /*71b0*/  STL [R1+0x12e8], R61 ;  /* 0x0012e83d01007387 */ /* 0x000fe80000100800 */
[----:B--2---:R-:W-:Y:S04]  /*71c0*/  STL [R1+0x12ec], R58 ;  /* 0x0012ec3a01007387 */ /* 0x004fe80000100800 */
[----:B------:R-:W-:Y:S04]  /*71d0*/  STL [R1+0x12e0], R59 ;  /* 0x0012e03b01007387 */ /* 0x000fe80000100800 */
[----:B------:R-:W-:Y:S04]  /*71e0*/  STL [R1+0x12e4], R56 ;  /* 0x0012e43801007387 */ /* 0x000fe80000100800 */
[----:B------:R0:W-:Y:S04]  /*71f0*/  STL [R1+0x12d8], R57 ;  /* 0x0012d83901007387 */ /* 0x0001e80000100800 */
[----:B------:R-:W-:Y:S04]  /*7200*/  STL [R1+0x12dc], R54 ;  /* 0x0012dc3601007387 */ /* 0x000fe80000100800 */
[----:B------:R-:W-:Y:S04]  /*7210*/  STL [R1+0x12d0], R55 ;  /* 0x0012d03701007387 */ /* 0x000fe80000100800 */
[----:B------:R-:W-:Y:S04]  /*7220*/  STL [R1+0x12d4], R52 ;  /* 0x0012d43401007387 */ /* 0x000fe80000100800 */
        /* <DEDUP_REMOVED lines=8> */
[----:B------:R-:W-:Y:S04]  /*72b0*/  STL [R1+0x12a8], R31 ;  /* 0x0012a81f01007387 */ /* 0x000fe80000100800 */
[----:B----4-:R-:W-:Y:S04]  /*72c0*/  STL [R1+0x12ac], R8 ;  /* 0x0012ac0801007387 */ /* 0x010fe80000100800 */
[----:B------:R-:W2:Y:S04]  /*72d0*/  LDL.64 R2, [R1+0x548] ;  /* 0x0005480001027983 */ /* 0x000ea80000100a00 */
        /* <DEDUP_REMOVED lines=8> */
[----:B------:R4:W-:Y:S04]  /*7360*/  STL [R1+0x1280], R13 ;  /* 0x0012800d01007387 */ /* 0x0009e80000100800 */
[----:B------:R-:W-:Y:S04]  /*7370*/  STL [R1+0x1284], R36 ;  /* 0x0012842401007387 */ /* 0x000fe80000100800 */
[----:B------:R-:W-:Y:S04]  /*7380*/  STL [R1+0x1278], R37 ;  /* 0x0012782501007387 */ /* 0x000fe80000100800 */
[----:B0-----:R-:W2:Y:S04]  /*7390*/  LDL.64 R56, [R1+0x550] ;  /* 0x0005500001387983 */ /* 0x001ea80000100a00 */
[----:B------:R-:W2:Y:S04]  /*73a0*/  LDL.64 R58, [R1+0x558] ;  /* 0x00055800013a7983 */ /* 0x000ea80000100a00 */
[----:B------:R-:W2:Y:S04]  /*73b0*/  LDL.64 R60, [R1+0x560] ;  /* 0x00056000013c7983 */ /* 0x000ea80000100a00 */
[----:B------:R-:W-:Y:S04]  /*73c0*/  STL [R1+0x127c], R14 ;  /* 0x00127c0e01007387 */ /* 0x000fe80000100800 */
        /* <DEDUP_REMOVED lines=10> */
[----:B-1----:R-:W2:Y:S04]  /*7470*/  LDL.LU.64 R4, [R1+0x98] ;  /* 0x0000980001047983 */ /* 0x002ea80000300a00 */
[----:B------:R-:W-:Y:S04]  /*7480*/  STL [R1+0x1240], R43 ;  /* 0x0012402b01007387 */ /* 0x000fe80000100800 */
[----:B------:R-:W-:Y:S04]  /*7490*/  STL [R1+0x1244], R20 ;  /* 0x0012441401007387 */ /* 0x000fe80000100800 */
[----:B---3--:R-:W3:Y:S04]  /*74a0*/  LDL.LU.64 R10, [R1+0xa0] ;  /* 0x0000a000010a7983 */ /* 0x008ee80000300a00 */
[----:B------:R-:W-:Y:S04]  /*74b0*/  STL [R1+0x1238], R21 ;  /* 0x0012381501007387 */ /* 0x000fe80000100800 */
[----:B------:R-:W-:Y:S04]  /*74c0*/  STL [R1+0x123c], R44 ;  /* 0x00123c2c01007387 */ /* 0x000fe80000100800 */
[----:B------:R-:W3:Y:S04]  /*74d0*/  LDL.LU.64 R54, [R1+0xb0] ;  /* 0x0000b00001367983 */ /* 0x000ee80000300a00 */
[----:B------:R-:W-:Y:S04]  /*74e0*/  STL [R1+0x1230], R45 ;  /* 0x0012302d01007387 */ /* 0x000fe80000100800 */
[----:B-----5:R-:W-:Y:S04]  /*74f0*/  STL [R1+0x1234], R22 ;  /* 0x0012341601007387 */ /* 0x020fe80000100800 */
[----:B------:R-:W5:Y:S04]  /*7500*/  LDL.LU.64 R52, [R1+0xa8] ;  /* 0x0000a80001347983 */ /* 0x000f680000300a00 */
[----:B------:R-:W-:Y:S04]  /*7510*/  STL [R1+0x1228], R23 ;  /* 0x0012281701007387 */ /* 0x000fe80000100800 */
[----:B----4-:R-:W4:Y:S04]  /*7520*/  LDL.LU.64 R12, [R1+0xc0] ;  /* 0x0000c000010c7983 */ /* 0x010f280000300a00 */
[----:B------:R-:W4:Y:S04]  /*7530*/  LDL.LU.64 R32, [R1+0xb8] ;  /* 0x0000b80001207983 */ /* 0x000f280000300a00 */
[----:B------:R-:W-:Y:S04]  /*7540*/  STL [R1+0x122c], R46 ;  /* 0x00122c2e01007387 */ /* 0x000fe80000100800 */
[----:B------:R-:W-:Y:S04]  /*7550*/  STL [R1+0x1220], R47 ;  /* 0x0012202f01007387 */ /* 0x000fe80000100800 */
[----:B------:R-:W-:Y:S04]  /*7560*/  STL [R1+0x1224], R24 ;  /* 0x0012241801007387 */ /* 0x000fe80000100800 */
[----:B------:R-:W-:Y:S04]  /*7570*/  STL [R1+0x1218], R25 ;  /* 0x0012181901007387 */ /* 0x000fe80000100800 */
[----:B------:R-:W-:Y:S04]  /*7580*/  STL [R1+0x121c], R48 ;  /* 0x00121c3001007387 */ /* 0x000fe80000100800 */
[----:B------:R-:W4:Y:S04]  /*7590*/  LDL.LU.64 R8, [R1+0xd0] ;  /* 0x0000d00001087983 */ /* 0x000f280000300a00 */
[----:B------:R-:W-:Y:S04]  /*75a0*/  STL [R1+0x1210], R49 ;  /* 0x0012103101007387 */ /* 0x000fe80000100800 */
[----:B------:R-:W-:Y:S04]  /*75b0*/  STL [R1+0x1214], R26 ;  /* 0x0012141a01007387 */ /* 0x000fe80000100800 */
[----:B------:R-:W4:Y:S04]  /*75c0*/  LDL.LU.64 R30, [R1+0xc8] ;  /* 0x0000c800011e7983 */ /* 0x000f280000300a00 */
[----:B------:R-:W-:Y:S04]  /*75d0*/  STL [R1+0x1208], R27 ;  /* 0x0012081b01007387 */ /* 0x000fe80000100800 */
[----:B------:R-:W4:Y:S04]  /*75e0*/  LDL.LU.64 R6, [R1+0xe8] ;  /* 0x0000e80001067983 */ /* 0x000f280000300a00 */
[----:B------:R-:W-:Y:S04]  /*75f0*/  STL [R1+0x120c], R50 ;  /* 0x00120c3201007387 */ /* 0x000fe80000100800 */
[----:B------:R-:W-:Y:S04]  /*7600*/  STL [R1+0x764], R51 ;  /* 0x0007643301007387 */ /* 0x000fe80000100800 */
[----:B------:R-:W4:Y:S04]  /*7610*/  LDL.LU.64 R28, [R1+0xd8] ;  /* 0x0000d800011c7983 */ /* 0x000f280000300a00 */
[----:B--2---:R0:W-:Y:S01]  /*7620*/  STL [R1+0x76c], R4 ;  /* 0x00076c0401007387 */ /* 0x0041e20000100800 */
[----:B------:R-:W-:-:S03]  /*7630*/  IMAD.MOV.U32 R0, RZ, RZ, R5 ;  /* 0x000000ffff007224 */ /* 0x000fc600078e0005 */
[----:B0-----:R-:W2:Y:S04]  /*7640*/  LDL.LU.64 R4, [R1+0x100] ;  /* 0x0001000001047983 */ /* 0x001ea80000300a00 */
[----:B------:R0:W-:Y:S04]  /*7650*/  STL [R1+0x768], R0 ;  /* 0x0007680001007387 */ /* 0x0001e80000100800 */
[----:B---3--:R1:W-:Y:S01]  /*7660*/  STL [R1+0x774], R10 ;  /* 0x0007740a01007387 */ /* 0x0083e20000100800 */
[----:B0-----:R-:W-:-:S03]  /*7670*/  IMAD.MOV.U32 R0, RZ, RZ, R11 ;  /* 0x000000ffff007224 */ /* 0x001fc600078e000b */
[----:B-1----:R-:W3:Y:S04]  /*7680*/  LDL.LU.64 R10, [R1+0xe0] ;  /* 0x0000e000010a7983 */ /* 0x002ee80000300a00 */
[----:B------:R0:W-:Y:S04]  /*7690*/  STL [R1+0x770], R0 ;  /* 0x0007700001007387 */ /* 0x0001e80000100800 */
[----:B------:R1:W-:Y:S01]  /*76a0*/  STL [R1+0x77c], R54 ;  /* 0x00077c3601007387 */ /* 0x0003e20000100800 */
[----:B0-----:R-:W-:-:S03]  /*76b0*/  IMAD.MOV.U32 R0, RZ, RZ, R55 ;  /* 0x000000ffff007224 */ /* 0x001fc600078e0037 */
[----:B-1----:R-:W3:Y:S04]  /*76c0*/  LDL.LU.64 R54, [R1+0x118] ;  /* 0x0001180001367983 */ /* 0x002ee80000300a00 */
[----:B------:R0:W-:Y:S04]  /*76d0*/  STL [R1+0x778], R0 ;  /* 0x0007780001007387 */ /* 0x0001e80000100800 */
[----:B-----5:R1:W-:Y:S01]  /*76e0*/  STL [R1+0x784], R52 ;  /* 0x0007843401007387 */ /* 0x0203e20000100800 */
[----:B0-----:R-:W-:-:S03]  /*76f0*/  IMAD.MOV.U32 R0, RZ, RZ, R53 ;  /* 0x000000ffff007224 */ /* 0x001fc600078e0035 */
[----:B-1----:R-:W5:Y:S04]  /*7700*/  LDL.LU.64 R52, [R1+0x130] ;  /* 0x0001300001347983 */ /* 0x002f680000300a00 */
[----:B------:R0:W-:Y:S04]  /*7710*/  STL [R1+0x780], R0 ;  /* 0x0007800001007387 */ /* 0x0001e80000100800 */
[----:B----4-:R-:W-:Y:S04]  /*7720*/  STL [R1+0x78c], R12 ;  /* 0x00078c0c01007387 */ /* 0x010fe80000100800 */
[----:B------:R-:W4:Y:S01]  /*7730*/  LDL.LU.64 R34, [R1+0xf0] ;  /* 0x0000f00001227983 */ /* 0x000f220000300a00 */
[----:B0-----:R-:W-:-:S03]  /*7740*/  IMAD.MOV.U32 R0, RZ, RZ, R13 ;  /* 0x000000ffff007224 */ /* 0x001fc600078e000d */
[----:B------:R-:W-:Y:S04]  /*7750*/  STL [R1+0x794], R32 ;  /* 0x0007942001007387 */ /* 0x000fe80000100800 */
[----:B------:R0:W-:Y:S02]  /*7760*/  STL [R1+0x788], R0 ;  /* 0x0007880001007387 */ /* 0x0001e40000100800 */
[----:B0-----:R-:W-:Y:S02]  /*7770*/  IMAD.MOV.U32 R0, RZ, RZ, R33 ;  /* 0x000000ffff007224 */ /* 0x001fe400078e0021 */
[----:B------:R-:W5:Y:S04]  /*7780*/  LDL.LU.64 R32, [R1+0xf8] ;  /* 0x0000f80001207983 */ /* 0x000f680000300a00 */
[----:B------:R0:W-:Y:S04]  /*7790*/  STL [R1+0x790], R0 ;  /* 0x0007900001007387 */ /* 0x0001e80000100800 */
[----:B------:R1:W-:Y:S01]  /*77a0*/  STL [R1+0x79c], R8 ;  /* 0x00079c0801007387 */ /* 0x0003e20000100800 */
[----:B0-----:R-:W-:-:S03]  /*77b0*/  IMAD.MOV.U32 R0, RZ, RZ, R9 ;  /* 0x000000ffff007224 */ /* 0x001fc600078e0009 */
[----:B-1----:R-:W5:Y:S04]  /*77c0*/  LDL.LU.64 R8, [R1+0x148] ;  /* 0x0001480001087983 */ /* 0x002f680000300a00 */
[----:B------:R0:W-:Y:S04]  /*77d0*/  STL [R1+0x798], R0 ;  /* 0x0007980001007387 */ /* 0x0001e80000100800 */
[----:B------:R1:W-:Y:S01]  /*77e0*/  STL [R1+0x7a4], R30 ;  /* 0x0007a41e01007387 */ /* 0x0003e20000100800 */
[----:B0-----:R-:W-:-:S03]  /*77f0*/  IMAD.MOV.U32 R0, RZ, RZ, R31 ;  /* 0x000000ffff007224 */ /* 0x001fc600078e001f */
[----:B------:R-:W-:Y:S04]  /*7800*/  STL [R1+0x7ac], R6 ;  /* 0x0007ac0601007387 */ /* 0x000fe80000100800 */
[----:B------:R0:W-:Y:S04]  /*7810*/  STL [R1+0x7a0], R0 ;  /* 0x0007a00001007387 */ /* 0x0001e80000100800 */
[----:B-1----:R-:W5:Y:S01]  /*7820*/  LDL.LU.64 R30, [R1+0x108] ;  /* 0x00010800011e7983 */ /* 0x002f620000300a00 */
[----:B0-----:R-:W-:-:S03]  /*7830*/  IMAD.MOV.U32 R0, RZ, RZ, R7 ;  /* 0x000000ffff007224 */ /* 0x001fc600078e0007 */
[----:B------:R-:W-:Y:S04]  /*7840*/  STL [R1+0x7b4], R28 ;  /* 0x0007b41c01007387 */ /* 0x000fe80000100800 */
[----:B------:R0:W-:Y:S04]  /*7850*/  STL [R1+0x7a8], R0 ;  /* 0x0007a80001007387 */ /* 0x0001e80000100800 */
[----:B------:R-:W5:Y:S01]  /*7860*/  LDL.LU.64 R6, [R1+0x160] ;  /* 0x0001600001067983 */ /* 0x000f620000300a00 */
[----:B0-----:R-:W-:-:S03]  /*7870*/  IMAD.MOV.U32 R0, RZ, RZ, R29 ;  /* 0x000000ffff007224 */ /* 0x001fc600078e001d */
[----:B--2---:R-:W-:Y:S04]  /*7880*/  STL [R1+0x7bc], R4 ;  /* 0x0007bc0401007387 */ /* 0x004fe80000100800 */
[----:B------:R0:W-:Y:S04]  /*7890*/  STL [R1+0x7b0], R0 ;  /* 0x0007b00001007387 */ /* 0x0001e80000100800 */
[----:B------:R-:W2:Y:S01]  /*78a0*/  LDL.LU.64 R28, [R1+0x110] ;  /* 0x00011000011c7983 */ /* 0x000ea20000300a00 */
[----:B0-----:R-:W-:-:S05]  /*78b0*/  IMAD.MOV.U32 R0, RZ, RZ, R5 ;  /* 0x000000ffff007224 */ /* 0x001fca00078e0005 */
[----:B------:R0:W-:Y:S04]  /*78c0*/  STL [R1+0x7b8], R0 ;  /* 0x0007b80001007387 */ /* 0x0001e80000100800 */
[----:B---3--:R1:W-:Y:S04]  /*78d0*/  STL [R1+0x7c4], R10 ;  /* 0x0007c40a01007387 */ /* 0x0083e80000100800 */
[----:B------:R-:W3:Y:S01]  /*78e0*/  LDL.LU.64 R4, [R1+0x178] ;  /* 0x0001780001047983 */ /* 0x000ee20000300a00 */
[----:B0-----:R-:W-:-:S03]  /*78f0*/  IMAD.MOV.U32 R0, RZ, RZ, R11 ;  /* 0x000000ffff007224 */ /* 0x001fc600078e000b */
[----:B------:R-:W-:Y:S04]  /*7900*/  STL [R1+0x7cc], R54 ;  /* 0x0007cc3601007387 */ /* 0x000fe80000100800 */
[----:B------:R0:W-:Y:S04]  /*7910*/  STL [R1+0x7c0], R0 ;  /* 0x0007c00001007387 */ /* 0x0001e80000100800 */
[----:B-1----:R-:W3:Y:S04]  /*7920*/  LDL.LU.64 R10, [R1+0x120] ;  /* 0x00012000010a7983 */ /* 0x002ee80000300a00 */
[----:B------:R-:W3:Y:S01]  /*7930*/  LDL.LU.64 R12, [R1+0x190] ;  /* 0x00019000010c7983 */ /* 0x000ee20000300a00 */
[----:B0-----:R-:W-:-:S03]  /*7940*/  IMAD.MOV.U32 R0, RZ, RZ, R55 ;  /* 0x000000ffff007224 */ /* 0x001fc600078e0037 */
[----:B------:R-:W3:Y:S04]  /*7950*/  LDL.LU.64 R54, [R1+0x128] ;  /* 0x0001280001367983 */ /* 0x000ee80000300a00 */
[----:B------:R4:W-:Y:S02]  /*7960*/  STL [R1+0x7c8], R0 ;  /* 0x0007c80001007387 */ /* 0x0009e40000100800 */
[----:B----4-:R-:W-:Y:S02]  /*7970*/  IMAD.MOV.U32 R0, RZ, RZ, R35 ;  /* 0x000000ffff007224 */ /* 0x010fe400078e0023 */
[----:B------:R-:W-:Y:S04]  /*7980*/  STL [R1+0x7d4], R34 ;  /* 0x0007d42201007387 */ /* 0x000fe80000100800 */
[----:B-----5:R-:W-:Y:S04]  /*7990*/  STL [R1+0x7dc], R52 ;  /* 0x0007dc3401007387 */ /* 0x020fe80000100800 */
[----:B------:R0:W-:Y:S02]  /*79a0*/  STL [R1+0x7d0], R0 ;  /* 0x0007d00001007387 */ /* 0x0001e40000100800 */
[----:B0-----:R-:W-:-:S02]  /*79b0*/  IMAD.MOV.U32 R0, RZ, RZ, R53 ;  /* 0x000000ffff007224 */ /* 0x001fc400078e0035 */
[----:B------:R-:W-:Y:S04]  /*79c0*/  STL [R1+0x7e4], R32 ;  /* 0x0007e42001007387 */ /* 0x000fe80000100800 */
[----:B------:R0:W-:Y:S04]  /*79d0*/  STL [R1+0x7d8], R0 ;  /* 0x0007d80001007387 */ /* 0x0001e80000100800 */
[----:B------:R-:W4:Y:S01]  /*79e0*/  LDL.LU.64 R52, [R1+0x1a8] ;  /* 0x0001a80001347983 */ /* 0x000f220000300a00 */
[----:B0-----:R-:W-:-:S03]  /*79f0*/  IMAD.MOV.U32 R0, RZ, RZ, R33 ;  /* 0x000000ffff007224 */ /* 0x001fc600078e0021 */
[----:B------:R-:W-:Y:S04]  /*7a00*/  STL [R1+0x7ec], R8 ;  /* 0x0007ec0801007387 */ /* 0x000fe80000100800 */
[----:B------:R0:W-:Y:S04]  /*7a10*/  STL [R1+0x7e0], R0 ;  /* 0x0007e00001007387 */ /* 0x0001e80000100800 */
[----:B------:R-:W5:Y:S01]  /*7a20*/  LDL.LU.64 R32, [R1+0x138] ;  /* 0x0001380001207983 */ /* 0x000f620000300a00 */
[----:B0-----:R-:W-:-:S03]  /*7a30*/  IMAD.MOV.U32 R0, RZ, RZ, R9 ;  /* 0x000000ffff007224 */ /* 0x001fc600078e0009 */
        /* <DEDUP_REMOVED lines=8> */
[----:B-1----:R-:W5:Y:S04]  /*7ac0*/  LDL.LU.64 R6, [R1+0x1d0] ;  /* 0x0001d00001067983 */ /* 0x002f680000300a00 */
[----:B------:R2:W-:Y:S02]  /*7ad0*/  STL [R1+0x7f8], R0 ;  /* 0x0007f80001007387 */ /* 0x0005e40000100800 */
[----:B--2---:R-:W-:Y:S02]  /*7ae0*/  IMAD.MOV.U32 R0, RZ, RZ, R29 ;  /* 0x000000ffff007224 */ /* 0x004fe400078e001d */
[----:B------:R0:W-:Y:S04]  /*7af0*/  STL [R1+0x804], R28 ;  /* 0x0008041c01007387 */ /* 0x0001e80000100800 */
        /* <DEDUP_REMOVED lines=10> */
[----:B------:R-:W-:Y:S04]  /*7ba0*/  STL [R1+0x81c], R12 ;  /* 0x00081c0c01007387 */ /* 0x000fe80000100800 */
[----:B------:R-:W3:Y:S01]  /*7bb0*/  LDL.LU.64 R34, [R1+0x158] ;  /* 0x0001580001227983 */ /* 0x000ee20000300a00 */
[----:B0-----:R-:W-:-:S03]  /*7bc0*/  IMAD.MOV.U32 R0, RZ, RZ, R13 ;  /* 0x000000ffff007224 */ /* 0x001fc600078e000d */
[----:B------:R-:W-:Y:S04]  /*7bd0*/  STL [R1+0x824], R54 ;  /* 0x0008243601007387 */ /* 0x000fe80000100800 */
[----:B------:R0:W-:Y:S02]  /*7be0*/  STL [R1+0x818], R0 ;  /* 0x0008180001007387 */ /* 0x0001e40000100800 */
[----:B0-----:R-:W-:Y:S02]  /*7bf0*/  IMAD.MOV.U32 R0, RZ, RZ, R55 ;  /* 0x000000ffff007224 */ /* 0x001fe400078e0037 */
[----:B------:R-:W3:Y:S04]  /*7c00*/  LDL.LU.64 R54, [R1+0x168] ;  /* 0x0001680001367983 */ /* 0x000ee80000300a00 */
[----:B------:R0:W-:Y:S04]  /*7c10*/  STL [R1+0x820], R0 ;  /* 0x0008200001007387 */ /* 0x0001e80000100800 */
[----:B----4-:R1:W-:Y:S01]  /*7c20*/  STL [R1+0x82c], R52 ;  /* 0x00082c3401007387 */ /* 0x0103e20000100800 */
[----:B0-----:R-:W-:-:S03]  /*7c30*/  IMAD.MOV.U32 R0, RZ, RZ, R53 ;  /* 0x000000ffff007224 */ /* 0x001fc600078e0035 */
[----:B-1----:R-:W4:Y:S04]  /*7c40*/  LDL.LU.64 R52, [R1+0x208] ;  /* 0x0002080001347983 */ /* 0x002f280000300a00 */
[----:B------:R0:W-:Y:S04]  /*7c50*/  STL [R1+0x828], R0 ;  /* 0x0008280001007387 */ /* 0x0001e80000100800 */
[----:B-----5:R1:W-:Y:S01]  /*7c60*/  STL [R1+0x834], R32 ;  /* 0x0008342001007387 */ /* 0x0203e20000100800 */
        /* <DEDUP_REMOVED lines=9> */
[----:B------:R-:W-:Y:S04]  /*7d00*/  STL [R1+0x84c], R6 ;  /* 0x00084c0601007387 */ /* 0x000fe80000100800 */
[----:B------:R0:W-:Y:S04]  /*7d10*/  STL [R1+0x840], R0 ;  /* 0x0008400001007387 */ /* 0x0001e80000100800 */
[----:B------:R-:W5:Y:S01]  /*7d20*/  LDL.LU.64 R30, [R1+0x180] ;  /* 0x00018000011e7983 */ /* 0x000f620000300a00 */
[----:B0-----:R-:W-:-:S05]  /*7d30*/  IMAD.MOV.U32 R0, RZ, RZ, R7 ;  /* 0x000000ffff007224 */ /* 0x001fca00078e0007 */
[----:B------:R0:W-:Y:S04]  /*7d40*/  STL [R1+0x848], R0 ;  /* 0x0008480001007387 */ /* 0x0001e80000100800 */
[----:B--2---:R1:W-:Y:S01]  /*7d50*/  STL [R1+0x854], R28 ;  /* 0x0008541c01007387 */ /* 0x0043e20000100800 */
[----:B0-----:R-:W-:-:S03]  /*7d60*/  IMAD.MOV.U32 R0, RZ, RZ, R29 ;  /* 0x000000ffff007224 */ /* 0x001fc600078e001d */
[----:B------:R-:W2:Y:S04]  /*7d70*/  LDL.LU.64 R6, [R1+0x220] ;  /* 0x0002200001067983 */ /* 0x000ea80000300a00 */
[----:B---3--:R-:W-:Y:S04]  /*7d80*/  STL [R1+0x85c], R4 ;  /* 0x00085c0401007387 */ /* 0x008fe80000100800 */
[----:B------:R0:W-:Y:S04]  /*7d90*/  STL [R1+0x850], R0 ;  /* 0x0008500001007387 */ /* 0x0001e80000100800 */
[----:B-1----:R-:W3:Y:S04]  /*7da0*/  LDL.LU.64 R28, [R1+0x188] ;  /* 0x00018800011c7983 */ /* 0x002ee80000300a00 */
[----:B------:R-:W3:Y:S01]  /*7db0*/  LDL.LU.64 R12, [R1+0x230] ;  /* 0x00023000010c7983 */ /* 0x000ee20000300a00 */
[----:B0-----:R-:W-:-:S03]  /*7dc0*/  IMAD.MOV.U32 R0, RZ, RZ, R5 ;  /* 0x000000ffff007224 */ /* 0x001fc600078e0005 */
[----:B------:R-:W3:Y:S04]  /*7dd0*/  LDL.LU.64 R4, [R1+0x198] ;  /* 0x0001980001047983 */ /* 0x000ee80000300a00 */
[----:B------:R0:W-:Y:S02]  /*7de0*/  STL [R1+0x858], R0 ;  /* 0x0008580001007387 */ /* 0x0001e40000100800 */
[----:B0-----:R-:W-:Y:S02]  /*7df0*/  IMAD.MOV.U32 R0, RZ, RZ, R35 ;  /* 0x000000ffff007224 */ /* 0x001fe400078e0023 */
[----:B------:R-:W-:Y:S04]  /*7e00*/  STL [R1+0x864], R34 ;  /* 0x0008642201007387 */ /* 0x000fe80000100800 */
[----:B------:R-:W-:Y:S04]  /*7e10*/  STL [R1+0x86c], R10 ;  /* 0x00086c0a01007387 */ /* 0x000fe80000100800 */
[----:B------:R0:W-:Y:S02]  /*7e20*/  STL [R1+0x860], R0 ;  /* 0x0008600001007387 */ /* 0x0001e40000100800 */
[----:B0-----:R-:W-:-:S02]  /*7e30*/  IMAD.MOV.U32 R0, RZ, RZ, R11 ;  /* 0x000000ffff007224 */ /* 0x001fc400078e000b */
[----:B------:R-:W-:Y:S04]  /*7e40*/  STL [R1+0x874], R54 ;  /* 0x0008743601007387 */ /* 0x000fe80000100800 */
[----:B------:R0:W-:Y:S04]  /*7e50*/  STL [R1+0x868], R0 ;  /* 0x0008680001007387 */ /* 0x0001e80000100800 */
[----:B------:R-:W3:Y:S01]  /*7e60*/  LDL.LU.64 R10, [R1+0x238] ;  /* 0x00023800010a7983 */ /* 0x000ee20000300a00 */
[----:B0-----:R-:W-:-:S03]  /*7e70*/  IMAD.MOV.U32 R0, RZ, RZ, R55 ;  /* 0x000000ffff007224 */ /* 0x001fc600078e0037 */
[----:B----4-:R-:W-:Y:S04]  /*7e80*/  STL [R1+0x87c], R52 ;  /* 0x00087c3401007387 */ /* 0x010fe80000100800 */
[----:B------:R0:W-:Y:S04]  /*7e90*/  STL [R1+0x870], R0 ;  /* 0x0008700001007387 */ /* 0x0001e80000100800 */
[----:B------:R-:W4:Y:S01]  /*7ea0*/  LDL.LU.64 R54, [R1+0x1a0] ;  /* 0x0001a00001367983 */ /* 0x000f220000300a00 */
[----:B0-----:R-:W-:-:S03]  /*7eb0*/  IMAD.MOV.U32 R0, RZ, RZ, R53 ;  /* 0x000000ffff007224 */ /* 0x001fc600078e0035 */
[----:B------:R-:W4:Y:S04]  /*7ec0*/  LDL.LU.64 R52, [R1+0x248] ;  /* 0x0002480001347983 */ /* 0x000f280000300a00 */
[----:B------:R0:W-:Y:S04]  /*7ed0*/  STL [R1+0x878], R0 ;  /* 0x0008780001007387 */ /* 0x0001e80000100800 */
[----:B-----5:R1:W-:Y:S01]  /*7ee0*/  STL [R1+0x884], R32 ;  /* 0x0008842001007387 */ /* 0x0203e20000100800 */
[----:B0-----:R-:W-:-:S03]  /*7ef0*/  IMAD.MOV.U32 R0, RZ, RZ, R33 ;  /* 0x000000ffff007224 */ /* 0x001fc600078e0021 */
[----:B-1----:R-:W5:Y:S04]  /*7f00*/  LDL.LU.64 R32, [R1+0x1b0] ;  /* 0x0001b00001207983 */ /* 0x002f680000300a00 */
        /* <DEDUP_REMOVED lines=25> */
[----:B------:R1:W-:Y:S01]  /*80a0*/  STL [R1+0x8bc], R10 ;  /* 0x0008bc0a01007387 */ /* 0x0003e20000100800 */
[----:B0-----:R-:W-:-:S03]  /*80b0*/  IMAD.MOV.U32 R0, RZ, RZ, R11 ;  /* 0x000000ffff007224 */ /* 0x001fc600078e000b */
[----:B-1----:R-:W3:Y:S04]  /*80c0*/  LDL.LU.64 R10, [R1+0x280] ;  /* 0x00028000010a7983 */ /* 0x002ee80000300a00 */
[----:B------:R0:W-:Y:S04]  /*80d0*/  STL [R1+0x8b8], R0 ;  /* 0x0008b80001007387 */ /* 0x0001e80000100800 */
[----:B----4-:R1:W-:Y:S01]  /*80e0*/  STL [R1+0x8c4], R54 ;  /* 0x0008c43601007387 */ /* 0x0103e20000100800 */
[----:B0-----:R-:W-:-:S03]  /*80f0*/  IMAD.MOV.U32 R0, RZ, RZ, R55 ;  /* 0x000000ffff007224 */ /* 0x001fc600078e0037 */
[----:B------:R-:W-:Y:S04]  /*8100*/  STL [R1+0x8cc], R52 ;  /* 0x0008cc3401007387 */ /* 0x000fe80000100800 */
[----:B------:R0:W-:Y:S04]  /*8110*/  STL [R1+0x8c0], R0 ;  /* 0x0008c00001007387 */ /* 0x0001e80000100800 */
[----:B-1----:R-:W4:Y:S01]  /*8120*/  LDL.LU.64 R54, [R1+0x1e0] ;  /* 0x0001e00001367983 */ /* 0x002f220000300a00 */
[----:B0-----:R-:W-:-:S03]  /*8130*/  IMAD.MOV.U32 R0, RZ, RZ, R53 ;  /* 0x000000ffff007224 */ /* 0x001fc600078e0035 */
[----:B-----5:R-:W-:Y:S04]  /*8140*/  STL [R1+0x8d4], R32 ;  /* 0x0008d42001007387 */ /* 0x020fe80000100800 */
        /* <DEDUP_REMOVED lines=8> */
[----:B------:R-:W-:Y:S04]  /*81d0*/  STL [R1+0x8e4], R30 ;  /* 0x0008e41e01007387 */ /* 0x000fe80000100800 */
[----:B------:R-:W5:Y:S01]  /*81e0*/  LDL.LU.64 R8, [R1+0x298] ;  /* 0x0002980001087983 */ /* 0x000f620000300a00 */
[----:B0-----:R-:W-:-:S05]  /*81f0*/  IMAD.MOV.U32 R0, RZ, RZ, R31 ;  /* 0x000000ffff007224 */ /* 0x001fca00078e001f */
[----:B------:R2:W-:Y:S02]  /*8200*/  STL [R1+0x8e0], R0 ;  /* 0x0008e00001007387 */ /* 0x0005e40000100800 */
[----:B--2---:R-:W-:Y:S02]  /*8210*/  IMAD.MOV.U32 R0, RZ, RZ, R7 ;  /* 0x000000ffff007224 */ /* 0x004fe400078e0007 */
[----:B------:R0:W-:Y:S04]  /*8220*/  STL [R1+0x8ec], R6 ;  /* 0x0008ec0601007387 */ /* 0x0001e80000100800 */
[----:B------:R-:W2:Y:S04]  /*8230*/  LDL.LU.64 R30, [R1+0x90] ;  /* 0x00009000011e7983 */ /* 0x000ea80000300a00 */
[----:B0-----:R-:W2:Y:S04]  /*8240*/  LDL.LU.64 R6, [R1+0x2a0] ;  /* 0x0002a00001067983 */ /* 0x001ea80000300a00 */
[----:B------:R3:W-:Y:S04]  /*8250*/  STL [R1+0x8e8], R0 ;  /* 0x0008e80001007387 */ /* 0x0007e80000100800 */
[----:B------:R-:W2:Y:S01]  /*8260*/  LDL.LU.64 R12, [R1+0x200] ;  /* 0x00020000010c7983 */ /* 0x000ea20000300a00 */
[----:B---3--:R-:W-:-:S03]  /*8270*/  IMAD.MOV.U32 R0, RZ, RZ, R35 ;  /* 0x000000ffff007224 */ /* 0x008fc600078e0023 */
        /* <DEDUP_REMOVED lines=8> */
[----:B------:R-:W-:Y:S04]  /*8300*/  STL [R1+0x90c], R10 ;  /* 0x00090c0a01007387 */ /* 0x000fe80000100800 */
[----:B------:R0:W-:Y:S04]  /*8310*/  STL [R1+0x900], R0 ;  /* 0x0009000001007387 */ /* 0x0001e80000100800 */
[----:B------:R-:W3:Y:S04]  /*8320*/  LDL.LU.64 R4, [R1+0x88] ;  /* 0x0000880001047983 */ /* 0x000ee80000300a00 */
[----:B------:R-:W3:Y:S01]  /*8330*/  LDL.LU.64 R34, [R1+0x2b0] ;  /* 0x0002b00001227983 */ /* 0x000ee20000300a00 */
[----:B0-----:R-:W-:-:S05]  /*8340*/  IMAD.MOV.U32 R0, RZ, RZ, R11 ;  /* 0x000000ffff007224 */ /* 0x001fca00078e000b */
[----:B------:R0:W-:Y:S04]  /*8350*/  STL [R1+0x908], R0 ;  /* 0x0009080001007387 */ /* 0x0001e80000100800 */
[----:B----4-:R1:W-:Y:S01]  /*8360*/  STL [R1+0x914], R54 ;  /* 0x0009143601007387 */ /* 0x0103e20000100800 */
[----:B0-----:R-:W-:-:S03]  /*8370*/  IMAD.MOV.U32 R0, RZ, RZ, R55 ;  /* 0x000000ffff007224 */ /* 0x001fc600078e0037 */
[----:B-1----:R-:W4:Y:S04]  /*8380*/  LDL.LU.64 R54, [R1+0x218] ;  /* 0x0002180001367983 */ /* 0x002f280000300a00 */
[----:B------:R0:W-:Y:S04]  /*8390*/  STL [R1+0x910], R0 ;  /* 0x0009100001007387 */ /* 0x0001e80000100800 */
[----:B-----5:R1:W-:Y:S04]  /*83a0*/  STL [R1+0x91c], R52 ;  /* 0x00091c3401007387 */ /* 0x0203e80000100800 */
[----:B------:R-:W5:Y:S01]  /*83b0*/  LDL.LU.64 R10, [R1+0x2b8] ;  /* 0x0002b800010a7983 */ /* 0x000f620000300a00 */
        /* <DEDUP_REMOVED lines=13> */
[----:B------:R-:W-:Y:S04]  /*8490*/  STL [R1+0x93c], R6 ;  /* 0x00093c0601007387 */ /* 0x000fe80000100800 */
[----:B------:R1:W-:Y:S04]  /*84a0*/  STL [R1+0x930], R0 ;  /* 0x0009300001007387 */ /* 0x0003e80000100800 */
[----:B0-----:R-:W2:Y:S01]  /*84b0*/  LDL.LU.64 R30, [R1+0x2c8] ;  /* 0x0002c800011e7983 */ /* 0x001ea20000300a00 */
[----:B-1----:R-:W-:-:S05]  /*84c0*/  IMAD.MOV.U32 R0, RZ, RZ, R7 ;  /* 0x000000ffff007224 */ /* 0x002fca00078e0007 */
[----:B------:R0:W-:Y:S04]  /*84d0*/  STL [R1+0x938], R0 ;  /* 0x0009380001007387 */ /* 0x0001e80000100800 */
[----:B------:R-:W-:Y:S04]  /*84e0*/  STL [R1+0x944], R12 ;  /* 0x0009440c01007387 */ /* 0x000fe80000100800 */
[----:B------:R-:W2:Y:S01]  /*84f0*/  LDL.LU.64 R6, [R1+0x78] ;  /* 0x0000780001067983 */ /* 0x000ea20000300a00 */
[----:B0-----:R-:W-:-:S03]  /*8500*/  IMAD.MOV.U32 R0, RZ, RZ, R13 ;  /* 0x000000ffff007224 */ /* 0x001fc600078e000d */
[----:B---3--:R-:W-:Y:S04]  /*8510*/  STL [R1+0x94c], R28 ;  /* 0x00094c1c01007387 */ /* 0x008fe80000100800 */
[----:B------:R0:W-:Y:S02]  /*8520*/  STL [R1+0x940], R0 ;  /* 0x0009400001007387 */ /* 0x0001e40000100800 */
[----:B0-----:R-:W-:Y:S02]  /*8530*/  IMAD.MOV.U32 R0, RZ, RZ, R29 ;  /* 0x000000ffff007224 */ /* 0x001fe400078e001d */
[----:B------:R-:W3:Y:S04]  /*8540*/  LDL.LU.64 R28, [R1+0x2d0] ;  /* 0x0002d000011c7983 */ /* 0x000ee80000300a00 */
[----:B------:R0:W-:Y:S04]  /*8550*/  STL [R1+0x948], R0 ;  /* 0x0009480001007387 */ /* 0x0001e80000100800 */
[----:B------:R1:W-:Y:S01]  /*8560*/  STL [R1+0x954], R4 ;  /* 0x0009540401007387 */ /* 0x0003e20000100800 */
[----:B0-----:R-:W-:-:S03]  /*8570*/  IMAD.MOV.U32 R0, RZ, RZ, R5 ;  /* 0x000000ffff007224 */ /* 0x001fc600078e0005 */
[----:B------:R-:W-:Y:S04]  /*8580*/  STL [R1+0x95c], R34 ;  /* 0x00095c2201007387 */ /* 0x000fe80000100800 */
[----:B------:R0:W-:Y:S04]  /*8590*/  STL [R1+0x950], R0 ;  /* 0x0009500001007387 */ /* 0x0001e80000100800 */
[----:B-1----:R-:W3:Y:S01]  /*85a0*/  LDL.LU.64 R4, [R1+0x240] ;  /* 0x0002400001047983 */ /* 0x002ee20000300a00 */
[----:B0-----:R-:W-:-:S03]  /*85b0*/  IMAD.MOV.U32 R0, RZ, RZ, R35 ;  /* 0x000000ffff007224 */ /* 0x001fc600078e0023 */
[----:B----4-:R-:W-:Y:S04]  /*85c0*/  STL [R1+0x964], R54 ;  /* 0x0009643601007387 */ /* 0x010fe80000100800 */
[----:B------:R0:W-:Y:S02]  /*85d0*/  STL [R1+0x958], R0 ;  /* 0x0009580001007387 */ /* 0x0001e40000100800 */
[----:B0-----:R-:W-:Y:S02]  /*85e0*/  IMAD.MOV.U32 R0, RZ, RZ, R55 ;  /* 0x000000ffff007224 */ /* 0x001fe400078e0037 */
[----:B------:R-:W4:Y:S04]  /*85f0*/  LDL.LU.64 R54, [R1+0x2d8] ;  /* 0x0002d80001367983 */ /* 0x000f280000300a00 */
[----:B------:R0:W-:Y:S04]  /*8600*/  STL [R1+0x960], R0 ;  /* 0x0009600001007387 */ /* 0x0001e80000100800 */
[----:B-----5:R-:W-:Y:S01]  /*8610*/  STL [R1+0x96c], R10 ;  /* 0x00096c0a01007387 */ /* 0x020fe20000100800 */
[----:B0-----:R-:W-:-:S03]  /*8620*/  IMAD.MOV.U32 R0, RZ, RZ, R11 ;  /* 0x000000ffff007224 */ /* 0x001fc600078e000b */
[----:B------:R-:W-:Y:S04]  /*8630*/  STL [R1+0x974], R52 ;  /* 0x0009743401007387 */ /* 0x000fe80000100800 */
[----:B------:R0:W-:Y:S04]  /*8640*/  STL [R1+0x968], R0 ;  /* 0x0009680001007387 */ /* 0x0001e80000100800 */
[----:B------:R-:W-:Y:S01]  /*8650*/  STL [R1+0x97c], R32 ;  /* 0x00097c2001007387 */ /* 0x000fe20000100800 */
[----:B0-----:R-:W-:-:S05]  /*8660*/  IMAD.MOV.U32 R0, RZ, RZ, R53 ;  /* 0x000000ffff007224 */ /* 0x001fca00078e0035 */
[----:B------:R0:W-:Y:S04]  /*8670*/  STL [R1+0x970], R0 ;  /* 0x0009700001007387 */ /* 0x0001e80000100800 */
[----:B------:R-:W5:Y:S01]  /*8680*/  LDL.LU.64 R52, [R1+0x70] ;  /* 0x0000700001347983 */ /* 0x000f620000300a00 */
[----:B0-----:R-:W-:-:S03]  /*8690*/  IMAD.MOV.U32 R0, RZ, RZ, R33 ;  /* 0x000000ffff007224 */ /* 0x001fc600078e0021 */
[----:B------:R-:W-:Y:S04]  /*86a0*/  STL [R1+0x984], R8 ;  /* 0x0009840801007387 */ /* 0x000fe80000100800 */
[----:B------:R0:W-:Y:S04]  /*86b0*/  STL [R1+0x978], R0 ;  /* 0x0009780001007387 */ /* 0x0001e80000100800 */
[----:B------:R-:W5:Y:S04]  /*86c0*/  LDL.LU.64 R38, [R1+0x2e0] ;  /* 0x0002e00001267983 */ /* 0x000f680000300a00 */
[----:B------:R-:W5:Y:S01]  /*86d0*/  LDL.LU.64 R36, [R1+0x2e8] ;  /* 0x0002e80001247983 */ /* 0x000f620000300a00 */
[----:B0-----:R-:W-:-:S03]  /*86e0*/  IMAD.MOV.U32 R0, RZ, RZ, R9 ;  /* 0x000000ffff007224 */ /* 0x001fc600078e0009 */
[----:B------:R-:W5:Y:S04]  /*86f0*/  LDL.LU.64 R14, [R1+0x250] ;  /* 0x00025000010e7983 */ /* 0x000f680000300a00 */
[----:B------:R2:W-:Y:S02]  /*8700*/  STL [R1+0x980], R0 ;  /* 0x0009800001007387 */ /* 0x0005e40000100800 */
[----:B--2---:R-:W-:Y:S02]  /*8710*/  IMAD.MOV.U32 R0, RZ, RZ, R31 ;  /* 0x000000ffff007224 */ /* 0x004fe400078e001f */
[----:B------:R-:W-:Y:S04]  /*8720*/  STL [R1+0x98c], R30 ;  /* 0x00098c1e01007387 */ /* 0x000fe80000100800 */
[----:B------:R0:W-:Y:S04]  /*8730*/  STL [R1+0x988], R0 ;  /* 0x0009880001007387 */ /* 0x0001e80000100800 */
[----:B------:R-:W-:Y:S01]  /*8740*/  STL [R1+0x994], R6 ;  /* 0x0009940601007387 */ /* 0x000fe20000100800 */
[----:B0-----:R-:W-:-:S03]  /*8750*/  IMAD.MOV.U32 R0, RZ, RZ, R7 ;  /* 0x000000ffff007224 */ /* 0x001fc600078e0007 */
[----:B------:R-:W2:Y:S04]  /*8760*/  LDL.LU.64 R12, [R1+0x68] ;  /* 0x00006800010c7983 */ /* 0x000ea80000300a00 */
[----:B------:R-:W2:Y:S04]  /*8770*/  LDL.LU.64 R34, [R1+0x2f0] ;  /* 0x0002f00001227983 */ /* 0x000ea80000300a00 */
[----:B------:R0:W-:Y:S04]  /*8780*/  STL [R1+0x990], R0 ;  /* 0x0009900001007387 */ /* 0x0001e80000100800 */
[----:B---3--:R-:W-:Y:S01]  /*8790*/  STL [R1+0x99c], R28 ;  /* 0x00099c1c01007387 */ /* 0x008fe20000100800 */
[----:B0-----:R-:W-:-:S03]  /*87a0*/  IMAD.MOV.U32 R0, RZ, RZ, R29 ;  /* 0x000000ffff007224 */ /* 0x001fc600078e001d */
[----:B------:R-:W3:Y:S04]  /*87b0*/  LDL.LU.64 R10, [R1+0x268] ;  /* 0x00026800010a7983 */ /* 0x000ee80000300a00 */
[----:B------:R-:W3:Y:S04]  /*87c0*/  LDL.LU.64 R32, [R1+0x2f8] ;  /* 0x0002f80001207983 */ /* 0x000ee80000300a00 */
[----:B------:R0:W-:Y:S04]  /*87d0*/  STL [R1+0x998], R0 ;  /* 0x0009980001007387 */ /* 0x0001e80000100800 */
[----:B------:R-:W-:Y:S01]  /*87e0*/  STL [R1+0x9a4], R4 ;  /* 0x0009a40401007387 */ /* 0x000fe20000100800 */
[----:B0-----:R-:W-:-:S03]  /*87f0*/  IMAD.MOV.U32 R0, RZ, RZ, R5 ;  /* 0x000000ffff007224 */ /* 0x001fc600078e0005 */
[----:B------:R-:W3:Y:S04]  /*8800*/  LDL.LU.64 R8, [R1+0x60] ;  /* 0x0000600001087983 */ /* 0x000ee80000300a00 */
[----:B------:R-:W3:Y:S04]  /*8810*/  LDL.LU.64 R30, [R1+0x300] ;  /* 0x00030000011e7983 */ /* 0x000ee80000300a00 */
[----:B------:R0:W-:Y:S04]  /*8820*/  STL [R1+0x9a0], R0 ;  /* 0x0009a00001007387 */ /* 0x0001e80000100800 */
[----:B----4-:R1:W-:Y:S01]  /*8830*/  STL [R1+0x9ac], R54 ;  /* 0x0009ac3601007387 */ /* 0x0103e20000100800 */
[----:B0-----:R-:W-:-:S03]  /*8840*/  IMAD.MOV.U32 R0, RZ, RZ, R55 ;  /* 0x000000ffff007224 */ /* 0x001fc600078e0037 */
[----:B------:R-:W4:Y:S04]  /*8850*/  LDL.LU.64 R6, [R1+0x278] ;  /* 0x0002780001067983 */ /* 0x000f280000300a00 */
[----:B------:R-:W4:Y:S01]  /*8860*/  LDL.LU.64 R28, [R1+0x308] ;  /* 0x00030800011c7983 */ /* 0x000f220000300a00 */
[----:B-1----:R-:W-:-:S03]  /*8870*/  IMAD.MOV.U32 R54, RZ, RZ, R2 ;  /* 0x000000ffff367224 */ /* 0x002fc600078e0002 */
[----:B------:R0:W-:Y:S01]  /*8880*/  STL [R1+0x9a8], R0 ;  /* 0x0009a80001007387 */ /* 0x0001e20000100800 */
[----:B------:R-:W-:-:S03]  /*8890*/  IMAD.MOV.U32 R55, RZ, RZ, R3 ;  /* 0x000000ffff377224 */ /* 0x000fc600078e0003 */
[----:B------:R-:W4:Y:S01]  /*88a0*/  LDL.LU.64 R2, [R1+0x58] ;  /* 0x0000580001027983 */ /* 0x000f220000300a00 */
[----:B0-----:R-:W0:Y:S01]  /*88b0*/  LDC R0, c[0x0][0x3a8] ;  /* 0x0000ea00ff007b82 */ /* 0x001e220000000800 */
[----:B-----5:R-:W-:Y:S02]  /*88c0*/  IMAD.MOV.U32 R16, RZ, RZ, R53 ;  /* 0x000000ffff107224 */ /* 0x020fe400078e0035 */
[----:B------:R1:W-:Y:S04]  /*88d0*/  STL [R1+0x9b4], R52 ;  /* 0x0009b43401007387 */ /* 0x0003e80000100800 */
[----:B------:R-:W5:Y:S04]  /*88e0*/  LDL.LU.64 R4, [R1+0x310] ;  /* 0x0003100001047983 */ /* 0x000f680000300a00 */
[----:B------:R1:W-:Y:S04]  /*88f0*/  STL [R1+0x9b0], R16 ;  /* 0x0009b01001007387 */ /* 0x0003e80000100800 */
[----:B------:R-:W-:Y:S04]  /*8900*/  STL [R1+0x9bc], R38 ;  /* 0x0009bc2601007387 */ /* 0x000fe80000100800 */
[----:B-1----:R-:W5:Y:S01]  /*8910*/  LDL.LU.64 R52, [R1+0x290] ;  /* 0x0002900001347983 */ /* 0x002f620000300a00 */
[----:B------:R-:W-:-:S03]  /*8920*/  IMAD.MOV.U32 R16, RZ, RZ, R39 ;  /* 0x000000ffff107224 */ /* 0x000fc600078e0027 */
[----:B------:R1:W-:Y:S04]  /*8930*/  STL [R1+0x9c4], R14 ;  /* 0x0009c40e01007387 */ /* 0x0003e80000100800 */
[----:B------:R-:W-:Y:S04]  /*8940*/  STL [R1+0x9b8], R16 ;  /* 0x0009b81001007387 */ /* 0x000fe80000100800 */
[----:B------:R-:W-:Y:S01]  /*8950*/  STL [R1+0x9cc], R36 ;  /* 0x0009cc2401007387 */ /* 0x000fe20000100800 */
[----:B-1----:R-:W-:-:S05]  /*8960*/  IMAD.MOV.U32 R14, RZ, RZ, R15 ;  /* 0x000000ffff0e7224 */ /* 0x002fca00078e000f */
[----:B------:R1:W-:Y:S02]  /*8970*/  STL [R1+0x9c0], R14 ;  /* 0x0009c00e01007387 */ /* 0x0003e40000100800 */
[----:B-1----:R-:W-:Y:S02]  /*8980*/  IMAD.MOV.U32 R14, RZ, RZ, R37 ;  /* 0x000000ffff0e7224 */ /* 0x002fe400078e0025 */
[----:B--2---:R1:W-:Y:S04]  /*8990*/  STL [R1+0x9d4], R12 ;  /* 0x0009d40c01007387 */ /* 0x0043e80000100800 */
[----:B------:R-:W-:Y:S04]  /*89a0*/  STL [R1+0x9c8], R14 ;  /* 0x0009c80e01007387 */ /* 0x000fe80000100800 */
[----:B------:R-:W-:Y:S01]  /*89b0*/  STL [R1+0x9dc], R34 ;  /* 0x0009dc2201007387 */ /* 0x000fe20000100800 */
[----:B-1----:R-:W-:-:S05]  /*89c0*/  IMAD.MOV.U32 R12, RZ, RZ, R13 ;  /* 0x000000ffff0c7224 */ /* 0x002fca00078e000d */
[----:B------:R1:W-:Y:S02]  /*89d0*/  STL [R1+0x9d0], R12 ;  /* 0x0009d00c01007387 */ /* 0x0003e40000100800 */
[----:B-1----:R-:W-:Y:S02]  /*89e0*/  IMAD.MOV.U32 R12, RZ, RZ, R35 ;  /* 0x000000ffff0c7224 */ /* 0x002fe400078e0023 */
[----:B---3--:R1:W-:Y:S04]  /*89f0*/  STL [R1+0x9e4], R10 ;  /* 0x0009e40a01007387 */ /* 0x0083e80000100800 */
[----:B------:R-:W-:Y:S04]  /*8a00*/  STL [R1+0x9d8], R12 ;  /* 0x0009d80c01007387 */ /* 0x000fe80000100800 */
[----:B------:R-:W-:Y:S01]  /*8a10*/  STL [R1+0x9ec], R32 ;  /* 0x0009ec2001007387 */ /* 0x000fe20000100800 */
[----:B-1----:R-:W-:-:S05]  /*8a20*/  IMAD.MOV.U32 R10, RZ, RZ, R11 ;  /* 0x000000ffff0a7224 */ /* 0x002fca00078e000b */
[----:B------:R1:W-:Y:S04]  /*8a30*/  STL [R1+0x9e0], R10 ;  /* 0x0009e00a01007387 */ /* 0x0003e80000100800 */
[----:B------:R2:W-:Y:S01]  /*8a40*/  STL [R1+0x9f4], R8 ;  /* 0x0009f40801007387 */ /* 0x0005e20000100800 */
[----:B-1----:R-:W-:-:S05]  /*8a50*/  IMAD.MOV.U32 R10, RZ, RZ, R33 ;  /* 0x000000ffff0a7224 */ /* 0x002fca00078e0021 */
[----:B------:R-:W-:Y:S01]  /*8a60*/  STL [R1+0x9e8], R10 ;  /* 0x0009e80a01007387 */ /* 0x000fe20000100800 */
[----:B--2---:R-:W-:-:S03]  /*8a70*/  IMAD.MOV.U32 R8, RZ, RZ, R9 ;  /* 0x000000ffff087224 */ /* 0x004fc600078e0009 */
[----:B------:R-:W-:Y:S04]  /*8a80*/  STL [R1+0x9fc], R30 ;  /* 0x0009fc1e01007387 */ /* 0x000fe80000100800 */
[----:B------:R1:W-:Y:S04]  /*8a90*/  STL [R1+0x9f0], R8 ;  /* 0x0009f00801007387 */ /* 0x0003e80000100800 */
[----:B----4-:R2:W-:Y:S01]  /*8aa0*/  STL [R1+0xa04], R6 ;  /* 0x000a040601007387 */ /* 0x0105e20000100800 */
[----:B-1----:R-:W-:-:S05]  /*8ab0*/  IMAD.MOV.U32 R8, RZ, RZ, R31 ;  /* 0x000000ffff087224 */ /* 0x002fca00078e001f */
[----:B------:R-:W-:Y:S01]  /*8ac0*/  STL [R1+0x9f8], R8 ;  /* 0x0009f80801007387 */ /* 0x000fe20000100800 */
[----:B--2---:R-:W-:Y:S02]  /*8ad0*/  IMAD.MOV.U32 R6, RZ, RZ, R7 ;  /* 0x000000ffff067224 */ /* 0x004fe400078e0007 */
[----:B------:R-:W-:Y:S01]  /*8ae0*/  IMAD.MOV.U32 R7, RZ, RZ, R29 ;  /* 0x000000ffff077224 */ /* 0x000fe200078e001d */
[----:B------:R-:W-:Y:S04]  /*8af0*/  STL [R1+0xa0c], R28 ;  /* 0x000a0c1c01007387 */ /* 0x000fe80000100800 */
[----:B------:R-:W-:Y:S04]  /*8b00*/  STL [R1+0xa00], R6 ;  /* 0x000a000601007387 */ /* 0x000fe80000100800 */
[----:B------:R1:W-:Y:S04]  /*8b10*/  STL [R1+0xa08], R7 ;  /* 0x000a080701007387 */ /* 0x0003e80000100800 */
[----:B------:R2:W-:Y:S01]  /*8b20*/  STL [R1+0xa14], R2 ;  /* 0x000a140201007387 */ /* 0x0005e20000100800 */
[----:B-1----:R-:W-:-:S02]  /*8b30*/  IMAD.MOV.U32 R7, RZ, RZ, R3 ;  /* 0x000000ffff077224 */ /* 0x002fc400078e0003 */
[----:B0-----:R-:W-:-:S03]  /*8b40*/  IMAD R6, R0, 0x3f, RZ ;  /* 0x0000003f00067824 */ /* 0x001fc600078e02ff */
[----:B------:R-:W-:Y:S04]  /*8b50*/  STL [R1+0xa10], R7 ;  /* 0x000a100701007387 */ /* 0x000fe80000100800 */
[----:B-----5:R0:W-:Y:S01]  /*8b60*/  STL [R1+0xa1c], R4 ;  /* 0x000a1c0401007387 */ /* 0x0201e20000100800 */
[----:B--2---:R-:W-:-:S04]  /*8b70*/  IMAD.WIDE R2, R6, 0x2, R54 ;  /* 0x0000000206027825 */ /* 0x004fc800078e0236 */
[----:B0-----:R-:W-:Y:S01]  /*8b80*/  IMAD.MOV.U32 R4, RZ, RZ, R5 ;  /* 0x000000ffff047224 */ /* 0x001fe200078e0005 */
[----:B------:R-:W-:Y:S04]  /*8b90*/  STL [R1+0xa24], R52 ;  /* 0x000a243401007387 */ /* 0x000fe80000100800 */
[----:B------:R0:W-:Y:S04]  /*8ba0*/  STL [R1+0xa18], R4 ;  /* 0x000a180401007387 */ /* 0x0001e80000100800 */
[----:B------:R-:W-:Y:S01]  /*8bb0*/  STL [R1+0xa2c], R2 ;  /* 0x000a2c0201007387 */ /* 0x000fe20000100800 */
[----:B0-----:R-:W-:-:S05]  /*8bc0*/  IMAD.MOV.U32 R4, RZ, RZ, R53 ;  /* 0x000000ffff047224 */ /* 0x001fca00078e0035 */
[----:B------:R0:W-:Y:S01]  /*8bd0*/  STL [R1+0xa20], R4 ;  /* 0x000a200401007387 */ /* 0x0001e20000100800 */
[----:B------:R-:W-:-:S03]  /*8be0*/  IMAD R10, R0, 0x3e, RZ ;  /* 0x0000003e000a7824 */ /* 0x000fc600078e02ff */
[----:B------:R1:W-:Y:S01]  /*8bf0*/  STL [R1+0xa28], R3 ;  /* 0x000a280301007387 */ /* 0x0003e20000100800 */
[----:B------:R-:W-:-:S04]  /*8c00*/  IMAD.WIDE R8, R10, 0x2, R54 ;  /* 0x000000020a087825 */ /* 0x000fc800078e0236 */
[----:B0-----:R-:W-:-:S04]  /*8c10*/  IMAD.WIDE R4, R6, 0x2, R58 ;  /* 0x0000000206047825 */ /* 0x001fc800078e023a */
[----:B-1----:R-:W-:-:S04]  /*8c20*/  IMAD.WIDE R2, R6, 0x2, R56 ;  /* 0x0000000206027825 */ /* 0x002fc800078e0238 */
[----:B------:R-:W-:Y:S01]  /*8c30*/  IMAD.WIDE R6, R6, 0x2, R60 ;  /* 0x0000000206067825 */ /* 0x000fe200078e023c */
[----:B------:R-:W-:Y:S04]  /*8c40*/  STL [R1+0xa34], R2 ;  /* 0x000a340201007387 */ /* 0x000fe80000100800 */
[----:B------:R0:W-:Y:S01]  /*8c50*/  STL [R1+0xa30], R3 ;  /* 0x000a300301007387 */ /* 0x0001e20000100800 */
[----:B------:R-:W-:-:S03]  /*8c60*/  IMAD R11, R0, 0x3d, RZ ;  /* 0x0000003d000b7824 */ /* 0x000fc600078e02ff */
[----:B------:R-:W-:Y:S04]  /*8c70*/  STL [R1+0xa3c], R4 ;  /* 0x000a3c0401007387 */ /* 0x000fe80000100800 */
[----:B------:R1:W-:Y:S01]  /*8c80*/  STL [R1+0xa38], R5 ;  /* 0x000a380501007387 */ /* 0x0003e20000100800 */
[----:B0-----:R-:W-:-:S03]  /*8c90*/  IMAD.WIDE R2, R10, 0x2, R56 ;  /* 0x000000020a027825 */ /* 0x001fc600078e0238 */
[----:B------:R-:W-:Y:S04]  /*8ca0*/  STL [R1+0xa44], R6 ;  /* 0x000a440601007387 */ /* 0x000fe80000100800 */
[----:B------:R0:W-:Y:S01]  /*8cb0*/  STL [R1+0xa40], R7 ;  /* 0x000a400701007387 */ /* 0x0001e20000100800 */
[----:B-1----:R-:W-:-:S03]  /*8cc0*/  IMAD.WIDE R4, R10, 0x2, R58 ;  /* 0x000000020a047825 */ /* 0x002fc600078e023a */
[----:B------:R-:W-:Y:S04]  /*8cd0*/  STL [R1+0xa4c], R8 ;  /* 0x000a4c0801007387 */ /* 0x000fe80000100800 */
[----:B------:R1:W-:Y:S01]  /*8ce0*/  STL [R1+0xa48], R9 ;  /* 0x000a480901007387 */ /* 0x0003e20000100800 */
[----:B0-----:R-:W-:-:S03]  /*8cf0*/  IMAD.WIDE R6, R10, 0x2, R60 ;  /* 0x000000020a067825 */ /* 0x001fc600078e023c */
[----:B------:R-:W-:Y:S04]  /*8d00*/  STL [R1+0xa54], R2 ;  /* 0x000a540201007387 */ /* 0x000fe80000100800 */
[----:B------:R0:W-:Y:S01]  /*8d10*/  STL [R1+0xa50], R3 ;  /* 0x000a500301007387 */ /* 0x0001e20000100800 */
[----:B-1----:R-:W-:-:S03]  /*8d20*/  IMAD.WIDE R8, R11, 0x2, R54 ;  /* 0x000000020b087825 */ /* 0x002fc600078e0236 */
[----:B------:R-:W-:Y:S01]  /*8d30*/  STL [R1+0xa5c], R4 ;  /* 0x000a5c0401007387 */ /* 0x000fe20000100800 */
[----:B------:R-:W-:-:S03]  /*8d40*/  IMAD R10, R0, 0x3c, RZ ;  /* 0x0000003c000a7824 */ /* 0x000fc600078e02ff */
        /* <DEDUP_REMOVED lines=363> */
[----:B------:R-:W-:-:S03]  /*a400*/  IMAD.SHL.U32 R10, R0, 0x20, RZ ;  /* 0x00000020000a7824 */ /* 0x000fc600078e00ff */
        /* <DEDUP_REMOVED lines=394> */
[----:B------:R1:W-:Y:S04]  /*bcb0*/  STL [R1+0x11ac], R8 ;  /* 0x0011ac0801007387 */ /* 0x0003e80000100800 */
[----:B------:R-:W-:Y:S01]  /*bcc0*/  STL [R1+0x11a8], R9 ;  /* 0x0011a80901007387 */ /* 0x000fe20000100800 */
[----:B0-----:R-:W-:-:S03]  /*bcd0*/  IMAD.WIDE R6, R11, 0x2, R60 ;  /* 0x000000020b067825 */ /* 0x001fc600078e023c */
[----:B------:R-:W-:Y:S01]  /*bce0*/  STL [R1+0x11b4], R2 ;  /* 0x0011b40201007387 */ /* 0x000fe20000100800 */
[----:B-1----:R-:W-:-:S03]  /*bcf0*/  IMAD.SHL.U32 R8, R0, 0x2, RZ ;  /* 0x0000000200087824 */ /* 0x002fc600078e00ff */
[----:B------:R0:W-:Y:S04]  /*bd00*/  STL [R1+0x11b0], R3 ;  /* 0x0011b00301007387 */ /* 0x0001e80000100800 */
        /* <DEDUP_REMOVED lines=9> */
[----:B------:R-:W-:Y:S01]  /*bda0*/  STL [R1+0x11d4], R4 ;  /* 0x0011d40401007387 */ /* 0x000fe20000100800 */
[----:B------:R-:W-:-:S03]  /*bdb0*/  IMAD.WIDE R8, R8, 0x2, R60 ;  /* 0x0000000208087825 */ /* 0x000fc600078e023c */
[----:B------:R0:W-:Y:S01]  /*bdc0*/  STL [R1+0x11d0], R5 ;  /* 0x0011d00501007387 */ /* 0x0001e20000100800 */
[----:B-1----:R-:W-:-:S03]  /*bdd0*/  IMAD.WIDE R2, R0, 0x2, R54 ;  /* 0x0000000200027825 */ /* 0x002fc600078e0236 */
[----:B------:R-:W-:Y:S04]  /*bde0*/  STL [R1+0x11dc], R6 ;  /* 0x0011dc0601007387 */ /* 0x000fe80000100800 */
[----:B------:R1:W-:Y:S01]  /*bdf0*/  STL [R1+0x11d8], R7 ;  /* 0x0011d80701007387 */ /* 0x0003e20000100800 */
[----:B0-----:R-:W-:-:S03]  /*be00*/  IMAD.WIDE R4, R0, 0x2, R56 ;  /* 0x0000000200047825 */ /* 0x001fc600078e0238 */
[----:B------:R-:W-:Y:S04]  /*be10*/  STL [R1+0x11e4], R8 ;  /* 0x0011e40801007387 */ /* 0x000fe80000100800 */
[----:B------:R-:W-:Y:S01]  /*be20*/  STL [R1+0x11e0], R9 ;  /* 0x0011e00901007387 */ /* 0x000fe20000100800 */
[----:B-1----:R-:W-:-:S03]  /*be30*/  IMAD.WIDE R6, R0, 0x2, R58 ;  /* 0x0000000200067825 */ /* 0x002fc600078e023a */
[----:B------:R-:W-:Y:S04]  /*be40*/  STL [R1+0x11ec], R2 ;  /* 0x0011ec0201007387 */ /* 0x000fe80000100800 */
[----:B------:R0:W-:Y:S04]  /*be50*/  STL [R1+0x11e8], R3 ;  /* 0x0011e80301007387 */ /* 0x0001e80000100800 */
[----:B------:R-:W-:Y:S04]  /*be60*/  STL [R1+0x11f4], R4 ;  /* 0x0011f40401007387 */ /* 0x000fe80000100800 */
[----:B------:R-:W-:Y:S01]  /*be70*/  STL [R1+0x11f0], R5 ;  /* 0x0011f00501007387 */ /* 0x000fe20000100800 */
[----:B0-----:R-:W-:-:S03]  /*be80*/  IMAD.WIDE R2, R0, 0x2, R60 ;  /* 0x0000000200027825 */ /* 0x001fc600078e023c */
[----:B------:R-:W-:Y:S04]  /*be90*/  STL [R1+0x11fc], R6 ;  /* 0x0011fc0601007387 */ /* 0x000fe80000100800 */
[----:B------:R-:W-:Y:S04]  /*bea0*/  STL [R1+0x11f8], R7 ;  /* 0x0011f80701007387 */ /* 0x000fe80000100800 */
[----:B------:R-:W-:Y:S04]  /*beb0*/  STL [R1+0x1204], R2 ;  /* 0x0012040201007387 */ /* 0x000fe80000100800 */
[----:B------:R0:W-:Y:S04]  /*bec0*/  STL [R1+0x1200], R3 ;  /* 0x0012000301007387 */ /* 0x0001e80000100800 */
[----:B------:R1:W-:Y:S04]  /*bed0*/  STL [R1+0x754], RZ ;  /* 0x000754ff01007387 */ /* 0x0003e80000100800 */
        /* <DEDUP_REMOVED lines=193> */
[----:B------:R1:W-:Y:S01]  /*caf0*/  STL [R1+0x684], RZ ;  /* 0x000684ff01007387 */ /* 0x0003e20000100800 */
[----:B------:R-:W2:Y:S03]  /*cb00*/  S2R R61, SR_TID.X ;  /* 0x00000000003d7919 */ /* 0x000ea60000002100 */
        /* <DEDUP_REMOVED lines=29> */
[----:B--2---:R-:W-:-:S03]  /*cce0*/  LOP3.LUT R61, R61, 0x1f, RZ, 0xc0, !PT ;  /* 0x0000001f3d3d7812 */ /* 0x004fc600078ec0ff */
[----:B------:R1:W-:Y:S04]  /*ccf0*/  STL [R1+0x3fc], RZ ;  /* 0x0003fcff01007387 */ /* 0x0003e80000100800 */
[----:B------:R1:W-:Y:S04]  /*cd00*/  STL [R1+0x6b0], RZ ;  /* 0x0006b0ff01007387 */ /* 0x0003e80000100800 */
[----:B------:R1:W-:Y:S01]  /*cd10*/  STL [R1+0x6b4], RZ ;  /* 0x0006b4ff01007387 */ /* 0x0003e20000100800 */
[----:B------:R-:W2:Y:S03]  /*cd20*/  S2R R59, SR_TID.X ;  /* 0x00000000003b7919 */ /* 0x000ea60000002100 */
[----:B------:R1:W-:Y:S04]  /*cd30*/  STL [R1+0x6b8], RZ ;  /* 0x0006b8ff01007387 */ /* 0x0003e80000100800 */
[----:B------:R1:W-:Y:S01]  /*cd40*/  STL [R1+0x6bc], RZ ;  /* 0x0006bcff01007387 */ /* 0x0003e20000100800 */
[----:B0-----:R-:W-:-:S02]  /*cd50*/  IMAD.SHL.U32 R3, R61, 0x2, RZ ;  /* 0x000000023d037824 */ /* 0x001fc400078e00ff */
[----:B------:R-:W0:Y:S01]  /*cd60*/  LDC R61, c[0x0][0x3ac] ;  /* 0x0000eb00ff3d7b82 */ /* 0x000e220000000800 */
        /* <DEDUP_REMOVED lines=25> */
[----:B0-----:R-:W-:-:S03]  /*cf00*/  IMAD.SHL.U32 R2, R61, 0x40, RZ ;  /* 0x000000403d027824 */ /* 0x001fc600078e00ff */
[----:B------:R1:W-:Y:S01]  /*cf10*/  STL [R1+0x3e4], RZ ;  /* 0x0003e4ff01007387 */ /* 0x0003e20000100800 */
[----:B--2---:R-:W-:-:S03]  /*cf20*/  LOP3.LUT R61, R59, 0x7, RZ, 0xc0, !PT ;  /* 0x000000073b3d7812 */ /* 0x004fc600078ec0ff */
[----:B------:R1:W-:Y:S04]  /*cf30*/  STL [R1+0x3e8], RZ ;  /* 0x0003e8ff01007387 */ /* 0x0003e80000100800 */
[----:B------:R1:W-:Y:S01]  /*cf40*/  STL [R1+0x3ec], RZ ;  /* 0x0003ecff01007387 */ /* 0x0003e20000100800 */
[C---:B------:R-:W-:Y:S01]  /*cf50*/  LOP3.LUT R60, R59.reuse, 0x7, RZ, 0xc0, !PT ;  /* 0x000000073b3c7812 */ /* 0x040fe200078ec0ff */
[----:B------:R-:W-:Y:S02]  /*cf60*/  IMAD.SHL.U32 R58, R59, 0x2, RZ ;  /* 0x000000023b3a7824 */ /* 0x000fe400078e00ff */
[----:B------:R-:W-:Y:S02]  /*cf70*/  IMAD R61, R61, 0x110, RZ ;  /* 0x000001103d3d7824 */ /* 0x000fe400078e02ff */
[----:B------:R-:W-:-:S02]  /*cf80*/  IMAD.SHL.U32 R4, R0, 0x40, RZ ;  /* 0x0000004000047824 */ /* 0x000fc400078e00ff */
[----:B------:R-:W-:Y:S01]  /*cf90*/  IMAD R60, R60, 0x90, RZ ;  /* 0x000000903c3c7824 */ /* 0x000fe200078e02ff */
[----:B------:R-:W-:Y:S01]  /*cfa0*/  SHF.R.S32.HI R0, RZ, 0x1f, R2 ;  /* 0x0000001fff007819 */ /* 0x000fe20000011402 */
[----:B------:R-:W-:Y:S01]  /*cfb0*/  IMAD.SHL.U32 R59, R59, 0x80, RZ ;  /* 0x000000803b3b7824 */ /* 0x000fe200078e00ff */
[----:B------:R-:W-:Y:S02]  /*cfc0*/  LOP3.LUT R61, R61, 0x10, R58, 0x78, !PT ;  /* 0x000000103d3d7812 */ /* 0x000fe400078e783a */
[----:B------:R-:W-:Y:S01]  /*cfd0*/  SHF.R.S32.HI R5, RZ, 0x1f, R4 ;  /* 0x0000001fff057819 */ /* 0x000fe20000011404 */
[----:B------:R-:W-:Y:S01]  /*cfe0*/  USHF.R.S32.HI UR7, URZ, 0x1f, UR6 ;  /* 0x0000001fff077899 */ /* 0x000fe20008011406 */
[----:B------:R-:W-:Y:S02]  /*cff0*/  LOP3.LUT R60, R60, 0x30, R58, 0x78, !PT ;  /* 0x000000303c3c7812 */ /* 0x000fe400078e783a */
[----:B------:R-:W-:Y:S02]  /*d000*/  SHF.L.U64.HI R0, R2, 0x1, R0 ;  /* 0x0000000102007819 */ /* 0x000fe40000010200 */
[----:B------:R-:W-:-:S02]  /*d010*/  LOP3.LUT R61, R61, 0x800, R59, 0xf8, !PT ;  /* 0x000008003d3d7812 */ /* 0x000fc400078ef83b */
[----:B------:R-:W-:Y:S01]  /*d020*/  SHF.L.U64.HI R2, R4, 0x1, R5 ;  /* 0x0000000104027819 */ /* 0x000fe20000010205 */
[----:B------:R-:W-:Y:S01]  /*d030*/  ULEA.HI UR7, UR7, UR6, URZ, 0x6 ;  /* 0x0000000607077291 */ /* 0x000fe2000f8f30ff */
[C---:B------:R-:W-:Y:S02]  /*d040*/  LOP3.LUT R4, R3.reuse, 0x10, RZ, 0x3c, !PT ;  /* 0x0000001003047812 */ /* 0x040fe400078e3cff */
[C---:B------:R-:W-:Y:S02]  /*d050*/  LOP3.LUT R6, R3.reuse, 0x20, RZ, 0x3c, !PT ;  /* 0x0000002003067812 */ /* 0x040fe400078e3cff */
[----:B------:R-:W-:Y:S02]  /*d060*/  LOP3.LUT R5, R3, 0x30, RZ, 0x3c, !PT ;  /* 0x0000003003057812 */ /* 0x000fe400078e3cff */
[----:B------:R-:W-:Y:S02]  /*d070*/  LOP3.LUT R4, R60, 0x40, RZ, 0x3c, !PT ;  /* 0x000000403c047812 */ /* 0x000fe400078e3cff */
[----:B------:R-:W-:-:S02]  /*d080*/  LOP3.LUT R6, R61, 0x20, RZ, 0x3c, !PT ;  /* 0x000000203d067812 */ /* 0x000fc400078e3cff */
[C---:B------:R-:W-:Y:S02]  /*d090*/  LOP3.LUT R5, R61.reuse, 0x40, RZ, 0x3c, !PT ;  /* 0x000000403d057812 */ /* 0x040fe400078e3cff */
[----:B------:R-:W-:Y:S01]  /*d0a0*/  LOP3.LUT R4, R61, 0x60, RZ, 0x3c, !PT ;  /* 0x000000603d047812 */ /* 0x000fe200078e3cff */
[----:B-1----:R-:W-:-:S12]  /*d0b0*/  USHF.R.S32.HI UR7, URZ, 0x6, UR7 ;  /* 0x00000006ff077899 */ /* 0x002fd80008011407 */
.L_x_1:
[----:B0-----:R-:W2:Y:S01]  /*d0c0*/  LDL.64 R4, [R1+0x560] ;  /* 0x0005600001047983 */ /* 0x001ea20000100a00 */
[----:B-----5:R-:W0:Y:S03]  /*d0d0*/  LDC R29, c[0x0][0x3a0] ;  /* 0x0000e800ff1d7b82 */ /* 0x020e260000000800 */
[----:B--2---:R1:W-:Y:S04]  /*d0e0*/  STL [R1+0x2100], R5 ;  /* 0x0021000501007387 */ /* 0x0043e80000100800 */
[----:B-1----:R-:W0:Y:S04]  /*d0f0*/  LDL R5, [R1+0x754] ;  /* 0x0007540001057983 */ /* 0x002e280000100800 */
        /* <DEDUP_REMOVED lines=176> */
[----:B------:R-:W-:Y:S01]  /*dc00*/  STL [R1+0x1e3c], R6 ;  /* 0x001e3c0601007387 */ /* 0x000fe20000100800 */
[----:B0-----:R-:W-:-:S03]  /*dc10*/  IMAD R29, R5, -0x40, R29 ;  /* 0xffffffc0051d7824 */ /* 0x001fc600078e021d */
[----:B------:R-:W-:Y:S04]  /*dc20*/  STL [R1+0x13b8], R2 ;  /* 0x0013b80201007387 */ /* 0x000fe80000100800 */
[----:B------:R-:W-:Y:S04]  /*dc30*/  STL [R1+0x1d90], R2 ;  /* 0x001d900201007387 */ /* 0x000fe80000100800 */
[----:B------:R0:W-:Y:S04]  /*dc40*/  STL [R1+0x1368], R0 ;  /* 0x0013680001007387 */ /* 0x0001e80000100800 */
[----:B0-----:R-:W2:Y:S04]  /*dc50*/  LDL.LU R0, [R1+0xa40] ;  /* 0x000a400001007983 */ /* 0x001ea80000300800 */
[----:B------:R-:W3:Y:S01]  /*dc60*/  LDL.LU R5, [R1+0x2100] ;  /* 0x0021000001057983 */ /* 0x000ee20000300800 */
[----:B------:R-:W-:-:S02]  /*dc70*/  ISETP.GT.AND P0, PT, R29, RZ, PT ;  /* 0x000000ff1d00720c */ /* 0x000fc40003f04270 */
[----:B------:R-:W-:Y:S02]  /*dc80*/  PRMT R30, RZ, 0x7610, R30 ;  /* 0x00007610ff1e7816 */ /* 0x000fe4000000001e */
[----:B------:R-:W-:Y:S02]  /*dc90*/  PRMT R61, RZ, 0x7610, R61 ;  /* 0x00007610ff3d7816 */ /* 0x000fe4000000003d */
[----:B------:R-:W-:-:S07]  /*dca0*/  ISETP.GT.AND P1, PT, R29, 0x1, PT ;  /* 0x000000011d00780c */ /* 0x000fce0003f24270 */
[----:B---3--:R-:W3:Y:S04]  /*dcb0*/  @P0 LDG.E.U16 R30, desc[UR10][R4.64] ;  /* 0x0000000a041e0981 */ /* 0x008ee8000c1e1500 */
[----:B---3--:R0:W-:Y:S04]  /*dcc0*/  STL [R1+0x350], R30 ;  /* 0x0003501e01007387 */ /* 0x0081e80000100800 */
[----:B0-----:R-:W3:Y:S04]  /*dcd0*/  LDL.LU R30, [R1+0x20fc] ;  /* 0x0020fc00011e7983 */ /* 0x001ee80000300800 */
[----:B------:R-:W4:Y:S01]  /*dce0*/  LDL.64 R4, [R1+0x558] ;  /* 0x0005580001047983 */ /* 0x000f220000100a00 */
[----:B---3--:R-:W-:-:S03]  /*dcf0*/  PRMT R30, RZ, 0x7610, R30 ;  /* 0x00007610ff1e7816 */ /* 0x008fc6000000001e */
[----:B----4-:R-:W3:Y:S04]  /*dd00*/  @P0 LDG.E.U16 R61, desc[UR10][R4.64] ;  /* 0x0000000a043d0981 */ /* 0x010ee8000c1e1500 */
        /* <DEDUP_REMOVED lines=12> */
[----:B------:R-:W4:Y:S04]  /*ddd0*/  LDL R4, [R1+0x1200] ;  /* 0x0012000001047983 */ /* 0x000f280000100800 */
[----:B------:R-:W4:Y:S01]  /*dde0*/  LDL R5, [R1+0x1204] ;  /* 0x0012040001057983 */ /* 0x000f220000100800 */
[----:B------:R-:W-:-:S02]  /*ddf0*/  ISETP.GT.AND P0, PT, R29, 0x2, PT ;  /* 0x000000021d00780c */ /* 0x000fc40003f04270 */
[----:B---3--:R-:W-:Y:S02]  /*de00*/  PRMT R61, RZ, 0x7610, R61 ;  /* 0x00007610ff3d7816 */ /* 0x008fe4000000003d */
[----:B----4-:R-:W-:-:S04]  /*de10*/  @P1 LOP3.LUT R5, R5, R4, RZ, 0x3c, !PT ;  /* 0x0000000405051212 */ /* 0x010fc800078e3cff */
[----:B------:R-:W-:-:S04]  /*de20*/  @P1 LOP3.LUT R4, R5, R4, RZ, 0x3c, !PT ;  /* 0x0000000405041212 */ /* 0x000fc800078e3cff */
[----:B------:R-:W-:-:S05]  /*de30*/  @P1 LOP3.LUT R5, R5, R4, RZ, 0x3c, !PT ;  /* 0x0000000405051212 */ /* 0x000fca00078e3cff */
[----:B------:R-:W3:Y:S04]  /*de40*/  @P1 LDG.E.U16 R30, desc[UR10][R4.64] ;  /* 0x0000000a041e1981 */ /* 0x000ee8000c1e1500 */
[----:B---3--:R0:W-:Y:S04]  /*de50*/  STL [R1+0x340], R30 ;  /* 0x0003401e01007387 */ /* 0x0081e80000100800 */
[----:B0-----:R-:W3:Y:S04]  /*de60*/  LDL.LU R30, [R1+0x20ec] ;  /* 0x0020ec00011e7983 */ /* 0x001ee80000300800 */
[----:B------:R-:W4:Y:S04]  /*de70*/  LDL R4, [R1+0x11f8] ;  /* 0x0011f80001047983 */ /* 0x000f280000100800 */
[----:B------:R-:W4:Y:S01]  /*de80*/  LDL R5, [R1+0x11fc] ;  /* 0x0011fc0001057983 */ /* 0x000f220000100800 */
[----:B---3--:R-:W-:-:S02]  /*de90*/  PRMT R30, RZ, 0x7610, R30 ;  /* 0x00007610ff1e7816 */ /* 0x008fc4000000001e */
        /* <DEDUP_REMOVED lines=211> */
[----:B------:R-:W-:-:S02]  /*ebd0*/  PRMT R2, RZ, 0x7610, R2 ;  /* 0x00007610ff027816 */ /* 0x000fc40000000002 */
[----:B------:R-:W-:Y:S02]  /*ebe0*/  ISETP.GT.AND P0, PT, R29, 0x8, PT ;  /* 0x000000081d00780c */ /* 0x000fe40003f04270 */
        /* <DEDUP_REMOVED lines=17> */
[----:B------:R-:W4:Y:S02]  /*ed00*/  LDL R5, [R1+0x1134] ;  /* 0x0011340001057983 */ /* 0x000f240000100800 */
[----:B----4-:R-:W-:-:S04]  /*ed10*/  @P1 LOP3.LUT R5, R5, R4, RZ, 0x3c, !PT ;  /* 0x0000000405051212 */ /* 0x010fc800078e3cff */
[----:B------:R-:W-:-:S04]  /*ed20*/  @P1 LOP3.LUT R4, R5, R4, RZ, 0x3c, !PT ;  /* 0x0000000405041212 */ /* 0x000fc800078e3cff */
[----:B------:R-:W-:-:S05]  /*ed30*/  @P1 LOP3.LUT R5, R5, R4, RZ, 0x3c, !PT ;  /* 0x0000000405051212 */ /* 0x000fca00078e3cff */
[----:B------:R-:W4:Y:S04]  /*ed40*/  @P1 LDG.E.U16 R30, desc[UR10][R4.64] ;  /* 0x0000000a041e1981 */ /* 0x000f28000c1e1500 */
[----:B----4-:R0:W-:Y:S04]  /*ed50*/  STL [R1+0x298], R30 ;  /* 0x0002981e01007387 */ /* 0x0101e80000100800 */
[----:B0-----:R-:W4:Y:S04]  /*ed60*/  LDL.LU R30, [R1+0x2084] ;  /* 0x00208400011e7983 */ /* 0x001f280000300800 */
[----:B------:R-:W2:Y:S04]  /*ed70*/  LDL R4, [R1+0x1128] ;  /* 0x0011280001047983 */ /* 0x000ea80000100800 */
[----:B------:R-:W2:Y:S01]  /*ed80*/  LDL R5, [R1+0x112c] ;  /* 0x00112c0001057983 */ /* 0x000ea20000100800 */
[----:B----4-:R-:W-:-:S02]  /*ed90*/  PRMT R30, RZ, 0x7610, R30 ;  /* 0x00007610ff1e7816 */ /* 0x010fc4000000001e */
[----:B--2---:R-:W-:-:S04]  /*eda0*/  @P1 LOP3.LUT R5, R5, R4, RZ, 0x3c, !PT ;  /* 0x0000000405051212 */ /* 0x004fc800078e3cff */
[----:B------:R-:W-:-:S04]  /*edb0*/  @P1 LOP3.LUT R4, R5, R4, RZ, 0x3c, !PT ;  /* 0x0000000405041212 */ /* 0x000fc800078e3cff */
[----:B------:R-:W-:-:S05]  /*edc0*/  @P1 LOP3.LUT R5, R5, R4, RZ, 0x3c, !PT ;  /* 0x0000000405051212 */ /* 0x000fca00078e3cff */
[----:B------:R-:W2:Y:S04]  /*edd0*/  @P1 LDG.E.U16 R2, desc[UR10][R4.64] ;  /* 0x0000000a04021981 */ /* 0x000ea8000c1e1500 */
[----:B------:R-:W4:Y:S04]  /*ede0*/  LDL R4, [R1+0x1120] ;  /* 0x0011200001047983 */ /* 0x000f280000100800 */
[----:B------:R-:W4:Y:S01]  /*edf0*/  LDL R5, [R1+0x1124] ;  /* 0x0011240001057983 */ /* 0x000f220000100800 */
[----:B---3--:R-:W-:Y:S02]  /*ee00*/  PRMT R61, RZ, 0x7610, R61 ;  /* 0x00007610ff3d7816 */ /* 0x008fe4000000003d */
[----:B------:R-:W-:Y:S01]  /*ee10*/  ISETP.GT.AND P1, PT, R29, 0x9, PT ;  /* 0x000000091d00780c */ /* 0x000fe20003f24270 */
[----:B--2---:R-:W-:Y:S01]  /*ee20*/  STL [R1+0x1d98], R2 ;  /* 0x001d980201007387 */ /* 0x004fe20000100800 */
[----:B----4-:R-:W-:-:S04]  /*ee30*/  @P0 LOP3.LUT R5, R5, R4, RZ, 0x3c, !PT ;  /* 0x0000000405050212 */ /* 0x010fc800078e3cff */
[----:B------:R-:W-:-:S04]  /*ee40*/  @P0 LOP3.LUT R4, R5, R4, RZ, 0x3c, !PT ;  /* 0x0000000405040212 */ /* 0x000fc800078e3cff */
[----:B------:R-:W-:-:S05]  /*ee50*/  @P0 LOP3.LUT R5, R5, R4, RZ, 0x3c, !PT ;  /* 0x0000000405050212 */ /* 0x000fca00078e3cff */
[----:B------:R-:W2:Y:S04]  /*ee60*/  @P0 LDG.E.U16 R30, desc[UR10][R4.64] ;  /* 0x0000000a041e0981 */ /* 0x000ea8000c1e1500 */
[----:B--2---:R0:W-:Y:S04]  /*ee70*/  STL [R1+0x290], R30 ;  /* 0x0002901e01007387 */ /* 0x0041e80000100800 */
[----:B0-----:R-:W2:Y:S04]  /*ee80*/  LDL.LU R30, [R1+0x2080] ;  /* 0x00208000011e7983 */ /* 0x001ea80000300800 */
[----:B------:R-:W3:Y:S04]  /*ee90*/  LDL R4, [R1+0x1118] ;  /* 0x0011180001047983 */ /* 0x000ee80000100800 */
[----:B------:R-:W3:Y:S01]  /*eea0*/  LDL R5, [R1+0x111c] ;  /* 0x00111c0001057983 */ /* 0x000ee20000100800 */
[----:B--2---:R-:W-:-:S02]  /*eeb0*/  PRMT R30, RZ, 0x7610, R30 ;  /* 0x00007610ff1e7816 */ /* 0x004fc4000000001e */
[----:B---3--:R-:W-:-:S04]  /*eec0*/  @P0 LOP3.LUT R5, R5, R4, RZ, 0x3c, !PT ;  /* 0x0000000405050212 */ /* 0x008fc800078e3cff */
        /* <DEDUP_REMOVED lines=25> */
[----:B------:R-:W-:-:S02]  /*f060*/  ISETP.GT.AND P0, PT, R29, 0xa, PT ;  /* 0x0000000a1d00780c */ /* 0x000fc40003f04270 */
[----:B--2---:R-:W-:Y:S02]  /*f070*/  PRMT R61, RZ, 0x7610, R61 ;  /* 0x00007610ff3d7816 */ /* 0x004fe4000000003d */
        /* <DEDUP_REMOVED lines=803> */
[----:B------:R-:W-:-:S02]  /*122b0*/  PRMT R60, RZ, 0x7610, R60 ;  /* 0x00007610ff3c7816 */ /* 0x000fc4000000003c */
[----:B---3--:R-:W-:-:S04]  /*122c0*/  @P0 LOP3.LUT R5, R5, R4, RZ, 0x3c, !PT ;  /* 0x0000000405050212 */ /* 0x008fc800078e3cff */
        /* <DEDUP_REMOVED lines=8> */
[----:B------:R-:W-:Y:S02]  /*12350*/  PRMT R58, RZ, 0x7610, R58 ;  /* 0x00007610ff3a7816 */ /* 0x000fe4000000003a */
[----:B------:R-:W-:Y:S02]  /*12360*/  PRMT R57, RZ, 0x7610, R57 ;  /* 0x00007610ff397816 */ /* 0x000fe40000000039 */
[----:B------:R-:W-:Y:S02]  /*12370*/  ISETP.GT.AND P0, PT, R29, 0x20, PT ;  /* 0x000000201d00780c */ /* 0x000fe40003f04270 */
[----:B----4-:R-:W-:-:S04]  /*12380*/  @P1 LOP3.LUT R5, R5, R4, RZ, 0x3c, !PT ;  /* 0x0000000405051212 */ /* 0x010fc800078e3cff */
[----:B------:R-:W-:-:S04]  /*12390*/  @P1 LOP3.LUT R4, R5, R4, RZ, 0x3c, !PT ;  /* 0x0000000405041212 */ /* 0x000fc800078e3cff */
[----:B------:R-:W-:-:S05]  /*123a0*/  @P1 LOP3.LUT R5, R5, R4, RZ, 0x3c, !PT ;  /* 0x0000000405051212 */ /* 0x000fca00078e3cff */
[----:B------:R-:W4:Y:S04]  /*123b0*/  @P1 LDG.E.U16 R60, desc[UR10][R4.64] ;  /* 0x0000000a043c1981 */ /* 0x000f28000c1e1500 */
[----:B----4-:R0:W-:Y:S04]  /*123c0*/  STL [R1+0x3c0], R60 ;  /* 0x0003c03c01007387 */ /* 0x0101e80000100800 */
[----:B0-----:R-:W4:Y:S04]  /*123d0*/  LDL.LU R60, [R1+0x1f10] ;  /* 0x001f1000013c7983 */ /* 0x001f280000300800 */
[----:B------:R-:W2:Y:S04]  /*123e0*/  LDL R4, [R1+0xe38] ;  /* 0x000e380001047983 */ /* 0x000ea80000100800 */
[----:B------:R-:W2:Y:S02]  /*123f0*/  LDL R5, [R1+0xe3c] ;  /* 0x000e3c0001057983 */ /* 0x000ea40000100800 */
[----:B--2---:R-:W-:-:S04]  /*12400*/  @P1 LOP3.LUT R5, R5, R4, RZ, 0x3c, !PT ;  /* 0x0000000405051212 */ /* 0x004fc800078e3cff */
[----:B------:R-:W-:-:S04]  /*12410*/  @P1 LOP3.LUT R4, R5, R4, RZ, 0x3c, !PT ;  /* 0x0000000405041212 */ /* 0x000fc800078e3cff */
[----:B------:R-:W-:-:S05]  /*12420*/  @P1 LOP3.LUT R5, R5, R4, RZ, 0x3c, !PT ;  /* 0x0000000405051212 */ /* 0x000fca00078e3cff */
[----:B------:R-:W2:Y:S04]  /*12430*/  @P1 LDG.E.U16 R59, desc[UR10][R4.64] ;  /* 0x0000000a043b1981 */ /* 0x000ea8000c1e1500 */
[----:B--2---:R0:W-:Y:S04]  /*12440*/  STL [R1+0x3bc], R59 ;  /* 0x0003bc3b01007387 */ /* 0x0041e80000100800 */
[----:B0-----:R-:W2:Y:S04]  /*12450*/  LDL.LU R59, [R1+0x1f0c] ;  /* 0x001f0c00013b7983 */ /* 0x001ea80000300800 */
        /* <DEDUP_REMOVED lines=9> */
[----:B------:R-:W2:Y:S01]  /*124f0*/  LDL R5, [R1+0xe2c] ;  /* 0x000e2c0001057983 */ /* 0x000ea20000100800 */
[----:B------:R-:W-:-:S02]  /*12500*/  PRMT R56, RZ, 0x7610, R56 ;  /* 0x00007610ff387816 */ /* 0x000fc40000000038 */
        /* <DEDUP_REMOVED lines=9> */
[----:B------:R-:W-:Y:S02]  /*125a0*/  PRMT R3, RZ, 0x7610, R3 ;  /* 0x00007610ff037816 */ /* 0x000fe40000000003 */
[----:B------:R-:W-:Y:S02]  /*125b0*/  PRMT R31, RZ, 0x7610, R31 ;  /* 0x00007610ff1f7816 */ /* 0x000fe4000000001f */
[----:B------:R-:W-:Y:S02]  /*125c0*/  ISETP.GT.AND P1, PT, R29, 0x21, PT ;  /* 0x000000211d00780c */ /* 0x000fe40003f24270 */
        /* <DEDUP_REMOVED lines=345> */
[----:B------:R-:W3:Y:S04]  /*13b60*/  LDL R4, [R1+0xcf0] ;  /* 0x000cf00001047983 */ /* 0x000ee80000100800 */
[----:B------:R-:W3:Y:S04]  /*13b70*/  LDL R5, [R1+0xcf4] ;  /* 0x000cf40001057983 */ /* 0x000ee80000100800 */
[----:B--2---:R0:W-:Y:S04]  /*13b80*/  STL [R1+0x2c], R30 ;  /* 0x00002c1e01007387 */ /* 0x0041e80000100800 */
[----:B0-----:R-:W2:Y:S01]  /*13b90*/  LDL R30, [R1+0xccc] ;  /* 0x000ccc00011e7983 */ /* 0x001ea20000100800 */
[----:B---3--:R-:W-:-:S04]  /*13ba0*/  @P1 LOP3.LUT R5, R5, R4, RZ, 0x3c, !PT ;  /* 0x0000000405051212 */ /* 0x008fc800078e3cff */
[----:B------:R-:W-:-:S04]  /*13bb0*/  @P1 LOP3.LUT R4, R5, R4, RZ, 0x3c, !PT ;  /* 0x0000000405041212 */ /* 0x000fc800078e3cff */
[----:B------:R-:W-:-:S05]  /*13bc0*/  @P1 LOP3.LUT R5, R5, R4, RZ, 0x3c, !PT ;  /* 0x0000000405051212 */ /* 0x000fca00078e3cff */
[----:B------:R-:W3:Y:S04]  /*13bd0*/  @P1 LDG.E.U16 R17, desc[UR10][R4.64] ;  /* 0x0000000a04111981 */ /* 0x000ee8000c1e1500 */
[----:B---3--:R0:W-:Y:S04]  /*13be0*/  STL [R1+0x28], R17 ;  /* 0x0000281101007387 */ /* 0x0081e80000100800 */
[----:B0-----:R-:W3:Y:S04]  /*13bf0*/  LDL.LU R17, [R1+0x1e6c] ;  /* 0x001e6c0001117983 */ /* 0x001ee80000300800 */
        /* <DEDUP_REMOVED lines=37> */
[----:B------:R-:W2:Y:S01]  /*13e50*/  LDL R5, [R1+0xcc8] ;  /* 0x000cc80001057983 */ /* 0x000ea20000100800 */
[----:B------:R-:W-:Y:S01]  /*13e60*/  @P0 IMAD.MOV.U32 R4, RZ, RZ, R30 ;  /* 0x000000ffff040224 */ /* 0x000fe200078e001e */
[----:B------:R-:W-:-:S02]  /*13e70*/  PRMT R32, RZ, 0x7610, R32 ;  /* 0x00007610ff207816 */ /* 0x000fc40000000020 */
[----:B------:R-:W3:Y:S04]  /*13e80*/  LDL R30, [R1+0xc9c] ;  /* 0x000c9c00011e7983 */ /* 0x000ee80000100800 */
[----:B--2---:R-:W2:Y:S04]  /*13e90*/  @P0 LDG.E.U16 R2, desc[UR10][R4.64] ;  /* 0x0000000a04020981 */ /* 0x004ea8000c1e1500 */
[----:B------:R-:W3:Y:S04]  /*13ea0*/  LDL R4, [R1+0xcc0] ;  /* 0x000cc00001047983 */ /* 0x000ee80000100800 */
[----:B------:R-:W3:Y:S01]  /*13eb0*/  LDL R5, [R1+0xcc4] ;  /* 0x000cc40001057983 */ /* 0x000ee20000100800 */
[----:B------:R-:W-:-:S02]  /*13ec0*/  PRMT R12, RZ, 0x7610, R12 ;  /* 0x00007610ff0c7816 */ /* 0x000fc4000000000c */
[----:B------:R-:W-:Y:S02]  /*13ed0*/  PRMT R11, RZ, 0x7610, R11 ;  /* 0x00007610ff0b7816 */ /* 0x000fe4000000000b */
[----:B------:R-:W-:Y:S02]  /*13ee0*/  PRMT R10, RZ, 0x7610, R10 ;  /* 0x00007610ff0a7816 */ /* 0x000fe4000000000a */
[----:B------:R-:W-:Y:S01]  /*13ef0*/  ISETP.GT.AND P0, PT, R29, 0x2c, PT ;  /* 0x0000002c1d00780c */ /* 0x000fe20003f04270 */
[----:B--2---:R-:W-:Y:S01]  /*13f00*/  STL [R1+0x1db8], R2 ;  /* 0x001db80201007387 */ /* 0x004fe20000100800 */
[----:B---3--:R-:W-:-:S04]  /*13f10*/  @P1 LOP3.LUT R5, R5, R4, RZ, 0x3c, !PT ;  /* 0x0000000405051212 */ /* 0x008fc800078e3cff */
[----:B------:R-:W-:-:S04]  /*13f20*/  @P1 LOP3.LUT R4, R5, R4, RZ, 0x3c, !PT ;  /* 0x0000000405041212 */ /* 0x000fc800078e3cff */
[----:B------:R-:W-:-:S05]  /*13f30*/  @P1 LOP3.LUT R5, R5, R4, RZ, 0x3c, !PT ;  /* 0x0000000405051212 */ /* 0x000fca00078e3cff */
[----:B------:R-:W2:Y:S04]  /*13f40*/  @P1 LDG.E.U16 R32, desc[UR10][R4.64] ;  /* 0x0000000a04201981 */ /* 0x000ea8000c1e1500 */
[----:B--2---:R0:W-:Y:S04]  /*13f50*/  STL [R1+0x390], R32 ;  /* 0x0003902001007387 */ /* 0x0041e80000100800 */
[----:B0-----:R-:W2:Y:S04]  /*13f60*/  LDL.LU R32, [R1+0x1e58] ;  /* 0x001e580001207983 */ /* 0x001ea80000300800 */
[----:B------:R-:W3:Y:S04]  /*13f70*/  LDL R4, [R1+0xcb8] ;  /* 0x000cb80001047983 */ /* 0x000ee80000100800 */
[----:B------:R-:W3:Y:S02]  /*13f80*/  LDL R5, [R1+0xcbc] ;  /* 0x000cbc0001057983 */ /* 0x000ee40000100800 */
[----:B---3--:R-:W-:-:S04]  /*13f90*/  @P1 LOP3.LUT R5, R5, R4, RZ, 0x3c, !PT ;  /* 0x0000000405051212 */ /* 0x008fc800078e3cff */
[----:B------:R-:W-:-:S04]  /*13fa0*/  @P1 LOP3.LUT R4, R5, R4, RZ, 0x3c, !PT ;  /* 0x0000000405041212 */ /* 0x000fc800078e3cff */
[----:B------:R-:W-:-:S05]  /*13fb0*/  @P1 LOP3.LUT R5, R5, R4, RZ, 0x3c, !PT ;  /* 0x0000000405051212 */ /* 0x000fca00078e3cff */
[----:B------:R-:W3:Y:S04]  /*13fc0*/  @P1 LDG.E.U16 R12, desc[UR10][R4.64] ;  /* 0x0000000a040c1981 */ /* 0x000ee8000c1e1500 */
[----:B---3--:R0:W-:Y:S04]  /*13fd0*/  STL [R1+0x38c], R12 ;  /* 0x00038c0c01007387 */ /* 0x0081e80000100800 */
[----:B0-----:R-:W3:Y:S04]  /*13fe0*/  LDL.LU R12, [R1+0x1e54] ;  /* 0x001e5400010c7983 */ /* 0x001ee80000300800 */
        /* <DEDUP_REMOVED lines=29> */
[----:B------:R-:W2:Y:S01]  /*141c0*/  LDL R5, [R1+0xc98] ;  /* 0x000c980001057983 */ /* 0x000ea20000100800 */
[----:B------:R-:W-:-:S03]  /*141d0*/  @P0 IMAD.MOV.U32 R4, RZ, RZ, R30 ;  /* 0x000000ffff040224 */ /* 0x000fc600078e001e */
[----:B------:R-:W3:Y:S04]  /*141e0*/  LDL R30, [R1+0xc74] ;  /* 0x000c7400011e7983 */ /* 0x000ee80000100800 */
[----:B--2---:R-:W2:Y:S04]  /*141f0*/  @P0 LDG.E.U16 R8, desc[UR10][R4.64] ;  /* 0x0000000a04080981 */ /* 0x004ea8000c1e1500 */
        /* <DEDUP_REMOVED lines=26> */
[----:B------:R-:W3:Y:S04]  /*143a0*/  LDL R4, [R1+0xc78] ;  /* 0x000c780001047983 */ /* 0x000ee80000100800 */
[----:B------:R-:W3:Y:S04]  /*143b0*/  LDL R5, [R1+0xc7c] ;  /* 0x000c7c0001057983 */ /* 0x000ee80000100800 */
[----:B--2---:R-:W-:Y:S01]  /*143c0*/  STL [R1+0x1e1c], R2 ;  /* 0x001e1c0201007387 */ /* 0x004fe20000100800 */
[----:B---3--:R-:W-:-:S04]  /*143d0*/  @P1 LOP3.LUT R5, R5, R4, RZ, 0x3c, !PT ;  /* 0x0000000405051212 */ /* 0x008fc800078e3cff */
[----:B------:R-:W-:-:S04]  /*143e0*/  @P1 LOP3.LUT R4, R5, R4, RZ, 0x3c, !PT ;  /* 0x0000000405041212 */ /* 0x000fc800078e3cff */
[----:B------:R-:W-:-:S05]  /*143f0*/  @P1 LOP3.LUT R5, R5, R4, RZ, 0x3c, !PT ;  /* 0x0000000405051212 */ /* 0x000fca00078e3cff */
[----:B------:R0:W2:Y:S04]  /*14400*/  @P1 LDG.E.U16 R61, desc[UR10][R4.64] ;  /* 0x0000000a043d1981 */ /* 0x0000a8000c1e1500 */
[----:B------:R-:W3:Y:S01]  /*14410*/  LDL R5, [R1+0xc70] ;  /* 0x000c700001057983 */ /* 0x000ee20000100800 */
[----:B----4-:R-:W-:Y:S01]  /*14420*/  PRMT R60, RZ, 0x7610, R60 ;  /* 0x00007610ff3c7816 */ /* 0x010fe2000000003c */
[----:B0-----:R-:W-:Y:S02]  /*14430*/  @P1 IMAD.MOV.U32 R4, RZ, RZ, R30 ;  /* 0x000000ffff041224 */ /* 0x001fe400078e001e */
[----:B--2---:R0:W-:Y:S04]  /*14440*/  STL [R1+0x1e20], R61 ;  /* 0x001e203d01007387 */ /* 0x0041e80000100800 */
[----:B------:R-:W2:Y:S04]  /*14450*/  LDL R30, [R1+0xc54] ;  /* 0x000c5400011e7983 */ /* 0x000ea80000100800 */
[----:B---3--:R-:W3:Y:S04]  /*14460*/  @P1 LDG.E.U16 R60, desc[UR10][R4.64] ;  /* 0x0000000a043c1981 */ /* 0x008ee8000c1e1500 */
[----:B0-----:R-:W4:Y:S04]  /*14470*/  LDL R61, [R1+0xc64] ;  /* 0x000c6400013d7983 */ /* 0x001f280000100800 */
[----:B------:R-:W2:Y:S04]  /*14480*/  LDL R4, [R1+0xc68] ;  /* 0x000c680001047983 */ /* 0x000ea80000100800 */
[----:B------:R-:W2:Y:S01]  /*14490*/  LDL R5, [R1+0xc6c] ;  /* 0x000c6c0001057983 */ /* 0x000ea20000100800 */
[----:B------:R-:W-:-:S03]  /*144a0*/  PRMT R59, RZ, 0x7610, R59 ;  /* 0x00007610ff3b7816 */ /* 0x000fc6000000003b */
[----:B---3--:R0:W-:Y:S04]  /*144b0*/  STL [R1+0x1e24], R60 ;  /* 0x001e243c01007387 */ /* 0x0081e80000100800 */
[----:B0-----:R-:W3:Y:S01]  /*144c0*/  LDL R60, [R1+0xc60] ;  /* 0x000c6000013c7983 */ /* 0x001ee20000100800 */
[----:B--2---:R-:W-:-:S04]  /*144d0*/  @P1 LOP3.LUT R5, R5, R4, RZ, 0x3c, !PT ;  /* 0x0000000405051212 */ /* 0x004fc800078e3cff */
[----:B------:R-:W-:-:S04]  /*144e0*/  @P1 LOP3.LUT R4, R5, R4, RZ, 0x3c, !PT ;  /* 0x0000000405041212 */ /* 0x000fc800078e3cff */
[----:B------:R-:W-:-:S05]  /*144f0*/  @P1 LOP3.LUT R5, R5, R4, RZ, 0x3c, !PT ;  /* 0x0000000405051212 */ /* 0x000fca00078e3cff */
[----:B------:R4:W2:Y:S01]  /*14500*/  @P1 LDG.E.U16 R59, desc[UR10][R4.64] ;  /* 0x0000000a043b1981 */ /* 0x0008a2000c1e1500 */
[----:B------:R-:W-:Y:S02]  /*14510*/  ISETP.GT.AND P0, PT, R29, 0x2e, PT ;  /* 0x0000002e1d00780c */ /* 0x000fe40003f04270 */
[----:B------:R-:W-:-:S11]  /*14520*/  PRMT R58, RZ, 0x7610, R58 ;  /* 0x00007610ff3a7816 */ /* 0x000fd6000000003a */
[----:B----4-:R-:W-:Y:S02]  /*14530*/  @P0 IMAD.MOV.U32 R4, RZ, RZ, R61 ;  /* 0x000000ffff040224 */ /* 0x010fe400078e003d */
[----:B---3--:R-:W-:-:S05]  /*14540*/  @P0 IMAD.MOV.U32 R5, RZ, RZ, R60 ;  /* 0x000000ffff050224 */ /* 0x008fca00078e003c */
[----:B------:R0:W3:Y:S04]  /*14550*/  @P0 LDG.E.U16 R58, desc[UR10][R4.64] ;  /* 0x0000000a043a0981 */ /* 0x0000e8000c1e1500 */
[----:B--2---:R-:W-:Y:S04]  /*14560*/  STL [R1+0x1e28], R59 ;  /* 0x001e283b01007387 */ /* 0x004fe80000100800 */
[----:B------:R-:W0:Y:S04]  /*14570*/  LDL R4, [R1+0xc58] ;  /* 0x000c580001047983 */ /* 0x000e280000100800 */
[----:B------:R-:W0:Y:S01]  /*14580*/  LDL R5, [R1+0xc5c] ;  /* 0x000c5c0001057983 */ /* 0x000e220000100800 */
[----:B------:R-:W-:-:S03]  /*14590*/  PRMT R57, RZ, 0x7610, R57 ;  /* 0x00007610ff397816 */ /* 0x000fc60000000039 */
[----:B------:R-:W2:Y:S04]  /*145a0*/  LDL R61, [R1+0xc48] ;  /* 0x000c4800013d7983 */ /* 0x000ea80000100800 */
[----:B------:R-:W4:Y:S01]  /*145b0*/  LDL R60, [R1+0xc4c] ;  /* 0x000c4c00013c7983 */ /* 0x000f220000100800 */
[----:B0-----:R-:W-:-:S04]  /*145c0*/  @P0 LOP3.LUT R5, R5, R4, RZ, 0x3c, !PT ;  /* 0x0000000405050212 */ /* 0x001fc800078e3cff */
[----:B------:R-:W-:-:S04]  /*145d0*/  @P0 LOP3.LUT R4, R5, R4, RZ, 0x3c, !PT ;  /* 0x0000000405040212 */ /* 0x000fc800078e3cff */
[----:B------:R-:W-:-:S05]  /*145e0*/  @P0 LOP3.LUT R5, R5, R4, RZ, 0x3c, !PT ;  /* 0x0000000405050212 */ /* 0x000fca00078e3cff */
[----:B------:R-:W2:Y:S04]  /*145f0*/  @P0 LDG.E.U16 R57, desc[UR10][R4.64] ;  /* 0x0000000a04390981 */ /* 0x000ea8000c1e1500 */
[----:B---3--:R0:W-:Y:S04]  /*14600*/  STL [R1+0x1dbc], R58 ;  /* 0x001dbc3a01007387 */ /* 0x0081e80000100800 */
[----:B------:R-:W3:Y:S04]  /*14610*/  LDL R5, [R1+0xc50] ;  /* 0x000c500001057983 */ /* 0x000ee80000100800 */
[----:B0-----:R-:W3:Y:S01]  /*14620*/  LDL R58, [R1+0xc44] ;  /* 0x000c4400013a7983 */ /* 0x001ee20000100800 */
[----:B------:R-:W-:-:S03]  /*14630*/  PRMT R56, RZ, 0x7610, R56 ;  /* 0x00007610ff387816 */ /* 0x000fc60000000038 */
[----:B--2---:R0:W-:Y:S04]  /*14640*/  STL [R1+0x1dc0], R57 ;  /* 0x001dc03901007387 */ /* 0x0041e80000100800 */
[----:B0-----:R-:W2:Y:S01]  /*14650*/  LDL R57, [R1+0xc40] ;  /* 0x000c400001397983 */ /* 0x001ea20000100800 */
[----:B------:R-:W-:Y:S01]  /*14660*/  ISETP.GT.AND P1, PT, R29, 0x2f, PT ;  /* 0x0000002f1d00780c */ /* 0x000fe20003f24270 */
[----:B------:R-:W-:Y:S01]  /*14670*/  @P0 IMAD.MOV.U32 R4, RZ, RZ, R30 ;  /* 0x000000ffff040224 */ /* 0x000fe200078e001e */
[----:B------:R-:W-:Y:S02]  /*14680*/  PRMT R55, RZ, 0x7610, R55 ;  /* 0x00007610ff377816 */ /* 0x000fe40000000037 */
[----:B------:R-:W-:Y:S01]  /*14690*/  PRMT R3, RZ, 0x7610, R3 ;  /* 0x00007610ff037816 */ /* 0x000fe20000000003 */
[----:B------:R-:W2:Y:S04]  /*146a0*/  LDL R30, [R1+0xc34] ;  /* 0x000c3400011e7983 */ /* 0x000ea80000100800 */
[----:B---3--:R4:W3:Y:S02]  /*146b0*/  @P0 LDG.E.U16 R56, desc[UR10][R4.64] ;  /* 0x0000000a04380981 */ /* 0x0088e4000c1e1500 */
[----:B----4-:R-:W-:-:S02]  /*146c0*/  @P0 IMAD.MOV.U32 R4, RZ, RZ, R60 ;  /* 0x000000ffff040224 */ /* 0x010fc400078e003c */
[----:B------:R-:W-:-:S05]  /*146d0*/  @P0 IMAD.MOV.U32 R5, RZ, RZ, R61 ;  /* 0x000000ffff050224 */ /* 0x000fca00078e003d */
[----:B------:R0:W4:Y:S02]  /*146e0*/  @P0 LDG.E.U16 R55, desc[UR10][R4.64] ;  /* 0x0000000a04370981 */ /* 0x000124000c1e1500 */
[----:B0-----:R-:W-:Y:S02]  /*146f0*/  @P1 IMAD.MOV.U32 R4, RZ, RZ, R58 ;  /* 0x000000ffff041224 */ /* 0x001fe400078e003a */
[----:B--2---:R-:W-:-:S05]  /*14700*/  @P1 IMAD.MOV.U32 R5, RZ, RZ, R57 ;  /* 0x000000ffff051224 */ /* 0x004fca00078e0039 */
[----:B------:R-:W2:Y:S04]  /*14710*/  @P1 LDG.E.U16 R3, desc[UR10][R4.64] ;  /* 0x0000000a04031981 */ /* 0x000ea8000c1e1500 */
[----:B---3--:R0:W-:Y:S04]  /*14720*/  STL [R1+0x1dc4], R56 ;  /* 0x001dc43801007387 */ /* 0x0081e80000100800 */
[----:B------:R-:W3:Y:S04]  /*14730*/  LDL R61, [R1+0xc28] ;  /* 0x000c2800013d7983 */ /* 0x000ee80000100800 */
[----:B------:R-:W3:Y:S04]  /*14740*/  LDL R60, [R1+0xc2c] ;  /* 0x000c2c00013c7983 */ /* 0x000ee80000100800 */
[----:B0-----:R-:W3:Y:S04]  /*14750*/  LDL R56, [R1+0xc3c] ;  /* 0x000c3c0001387983 */ /* 0x001ee80000100800 */
[----:B----4-:R-:W-:Y:S04]  /*14760*/  STL [R1+0x1dc8], R55 ;  /* 0x001dc83701007387 */ /* 0x010fe80000100800 */
[----:B------:R-:W4:Y:S04]  /*14770*/  LDL R58, [R1+0xc20] ;  /* 0x000c2000013a7983 */ /* 0x000f280000100800 */
[----:B------:R-:W4:Y:S04]  /*14780*/  LDL R57, [R1+0xc24] ;  /* 0x000c240001397983 */ /* 0x000f280000100800 */
[----:B--2---:R-:W-:Y:S04]  /*14790*/  STL [R1+0x380], R3 ;  /* 0x0003800301007387 */ /* 0x004fe80000100800 */
[----:B------:R-:W2:Y:S01]  /*147a0*/  LDL R5, [R1+0xc38] ;  /* 0x000c380001057983 */ /* 0x000ea20000100800 */
[----:B------:R-:W-:Y:S01]  /*147b0*/  PRMT R31, RZ, 0x7610, R31 ;  /* 0x00007610ff1f7816 */ /* 0x000fe2000000001f */
[----:B---3--:R-:W-:Y:S01]  /*147c0*/  @P1 IMAD.MOV.U32 R4, RZ, RZ, R56 ;  /* 0x000000ffff041224 */ /* 0x008fe200078e0038 */
[----:B------:R-:W-:-:S02]  /*147d0*/  PRMT R2, RZ, 0x7610, R2 ;  /* 0x00007610ff027816 */ /* 0x000fc40000000002 */
[----:B------:R-:W-:Y:S01]  /*147e0*/  PRMT R59, RZ, 0x7610, R59 ;  /* 0x00007610ff3b7816 */ /* 0x000fe2000000003b */
[----:B------:R-:W3:Y:S04]  /*147f0*/  LDL R56, [R1+0xc18] ;  /* 0x000c180001387983 */ /* 0x000ee80000100800 */
[----:B--2---:R0:W2:Y:S04]  /*14800*/  @P1 LDG.E.U16 R31, desc[UR10][R4.64] ;  /* 0x0000000a041f1981 */ /* 0x0040a8000c1e1500 */
[----:B------:R-:W2:Y:S01]  /*14810*/  LDL R5, [R1+0xc30] ;  /* 0x000c300001057983 */ /* 0x000ea20000100800 */
[----:B0-----:R-:W-:Y:S01]  /*14820*/  @P1 IMAD.MOV.U32 R4, RZ, RZ, R30 ;  /* 0x000000ffff041224 */ /* 0x001fe200078e001e */
[----:B------:R-:W-:-:S04]  /*14830*/  ISETP.GT.AND P0, PT, R29, 0x30, PT ;  /* 0x000000301d00780c */ /* 0x000fc80003f04270 */
[----:B--2---:R0:W2:Y:S02]  /*14840*/  @P1 LDG.E.U16 R2, desc[UR10][R4.64] ;  /* 0x0000000a04021981 */ /* 0x0040a4000c1e1500 */
[----:B0-----:R-:W-:Y:S02]  /*14850*/  @P1 IMAD.MOV.U32 R4, RZ, RZ, R60 ;  /* 0x000000ffff041224 */ /* 0x001fe400078e003c */
[----:B------:R-:W-:-:S05]  /*14860*/  @P1 IMAD.MOV.U32 R5, RZ, RZ, R61 ;  /* 0x000000ffff051224 */ /* 0x000fca00078e003d */
[----:B------:R4:W2:Y:S04]  /*14870*/  @P1 LDG.E.U16 R59, desc[UR10][R4.64] ;  /* 0x0000000a043b1981 */ /* 0x0008a8000c1e1500 */
[----:B------:R0:W-:Y:S04]  /*14880*/  STL [R1+0x35c], R31 ;  /* 0x00035c1f01007387 */ /* 0x0001e80000100800 */
[----:B------:R-:W2:Y:S04]  /*14890*/  LDL R30, [R1+0xc10] ;  /* 0x000c1000011e7983 */ /* 0x000ea80000100800 */
[----:B0-----:R-:W2:Y:S01]  /*148a0*/  LDL R31, [R1+0xc1c] ;  /* 0x000c1c00011f7983 */ /* 0x001ea20000100800 */
[----:B------:R-:W-:Y:S01]  /*148b0*/  PRMT R54, RZ, 0x7610, R54 ;  /* 0x00007610ff367816 */ /* 0x000fe20000000036 */
[----:B----4-:R-:W-:-:S02]  /*148c0*/  @P0 IMAD.MOV.U32 R4, RZ, RZ, R57 ;  /* 0x000000ffff040224 */ /* 0x010fc400078e0039 */
[----:B------:R-:W-:Y:S01]  /*148d0*/  @P0 IMAD.MOV.U32 R5, RZ, RZ, R58 ;  /* 0x000000ffff050224 */ /* 0x000fe200078e003a */
[----:B------:R-:W-:-:S04]  /*148e0*/  PRMT R53, RZ, 0x7610, R53 ;  /* 0x00007610ff357816 */ /* 0x000fc80000000035 */
[----:B------:R3:W4:Y:S02]  /*148f0*/  @P0 LDG.E.U16 R54, desc[UR10][R4.64] ;  /* 0x0000000a04360981 */ /* 0x000724000c1e1500 */
[----:B---3--:R-:W-:Y:S02]  /*14900*/  @P0 IMAD.MOV.U32 R5, RZ, RZ, R56 ;  /* 0x000000ffff050224 */ /* 0x008fe400078e0038 */
[----:B--2---:R0:W-:Y:S04]  /*14910*/  STL [R1+0x358], R2 ;  /* 0x0003580201007387 */ /* 0x0041e80000100800 */
[----:B------:R-:W2:Y:S04]  /*14920*/  LDL R60, [R1+0xc08] ;  /* 0x000c0800013c7983 */ /* 0x000ea80000100800 */
[----:B0-----:R-:W3:Y:S04]  /*14930*/  LDL R2, [R1+0xc14] ;  /* 0x000c140001027983 */ /* 0x001ee80000100800 */
[----:B------:R0:W-:Y:S04]  /*14940*/  STL [R1+0x354], R59 ;  /* 0x0003543b01007387 */ /* 0x0001e80000100800 */
[----:B0-----:R-:W2:Y:S01]  /*14950*/  LDL R59, [R1+0xc0c] ;  /* 0x000c0c00013b7983 */ /* 0x001ea20000100800 */
[----:B------:R-:W-:-:S05]  /*14960*/  @P0 IMAD.MOV.U32 R4, RZ, RZ, R31 ;  /* 0x000000ffff040224 */ /* 0x000fca00078e001f */
[----:B------:R0:W2:Y:S01]  /*14970*/  @P0 LDG.E.U16 R53, desc[UR10][R4.64] ;  /* 0x0000000a04350981 */ /* 0x0000a2000c1e1500 */
[----:B------:R-:W-:Y:S02]  /*14980*/  PRMT R52, RZ, 0x7610, R52 ;  /* 0x00007610ff347816 */ /* 0x000fe40000000034 */
[----:B------:R-:W-:Y:S01]  /*14990*/  PRMT R51, RZ, 0x7610, R51 ;  /* 0x00007610ff337816 */ /* 0x000fe20000000033 */
[----:B0-----:R-:W-:Y:S01]  /*149a0*/  @P0 IMAD.MOV.U32 R5, RZ, RZ, R30 ;  /* 0x000000ffff050224 */ /* 0x001fe200078e001e */
[----:B----4-:R-:W-:Y:S04]  /*149b0*/  STL [R1+0x1e2c], R54 ;  /* 0x001e2c3601007387 */ /* 0x010fe80000100800 */
[----:B------:R-:W4:Y:S04]  /*149c0*/  LDL R58, [R1+0xc00] ;  /* 0x000c0000013a7983 */ /* 0x000f280000100800 */
[----:B------:R-:W4:Y:S01]  /*149d0*/  LDL R56, [R1+0xc04] ;  /* 0x000c040001387983 */ /* 0x000f220000100800 */
[----:B---3--:R-:W-:-:S05]  /*149e0*/  @P0 IMAD.MOV.U32 R4, RZ, RZ, R2 ;  /* 0x000000ffff040224 */ /* 0x008fca00078e0002 */
[----:B------:R2:W3:Y:S02]  /*149f0*/  @P0 LDG.E.U16 R52, desc[UR10][R4.64] ;  /* 0x0000000a04340981 */ /* 0x0004e4000c1e1500 */
[----:B--2---:R-:W-:Y:S02]  /*14a00*/  @P0 IMAD.MOV.U32 R5, RZ, RZ, R60 ;  /* 0x000000ffff050224 */ /* 0x004fe400078e003c */
[----:B------:R-:W-:-:S05]  /*14a10*/  @P0 IMAD.MOV.U32 R4, RZ, RZ, R59 ;  /* 0x000000ffff040224 */ /* 0x000fca00078e003b */
[----:B------:R4:W2:Y:S04]  /*14a20*/  @P0 LDG.E.U16 R51, desc[UR10][R4.64] ;  /* 0x0000000a04330981 */ /* 0x0008a8000c1e1500 */
[----:B------:R-:W-:Y:S04]  /*14a30*/  STL [R1+0x1e30], R53 ;  /* 0x001e303501007387 */ /* 0x000fe80000100800 */
[----:B------:R-:W2:Y:S04]  /*14a40*/  LDL R57, [R1+0xbf8] ;  /* 0x000bf80001397983 */ /* 0x000ea80000100800 */
[----:B------:R-:W2:Y:S01]  /*14a50*/  LDL R31, [R1+0xbfc] ;  /* 0x000bfc00011f7983 */ /* 0x000ea20000100800 */
[----:B------:R-:W-:-:S03]  /*14a60*/  ISETP.GT.AND P1, PT, R29, 0x31, PT ;  /* 0x000000311d00780c */ /* 0x000fc60003f24270 */
[----:B------:R-:W2:Y:S04]  /*14a70*/  LDL R30, [R1+0xbf0] ;  /* 0x000bf000011e7983 */ /* 0x000ea80000100800 */
[----:B------:R-:W2:Y:S01]  /*14a80*/  LDL R2, [R1+0xbf4] ;  /* 0x000bf40001027983 */ /* 0x000ea20000100800 */
[----:B------:R-:W-:-:S05]  /*14a90*/  PRMT R50, RZ, 0x7610, R50 ;  /* 0x00007610ff327816 */ /* 0x000fca0000000032 */
[----:B----4-:R-:W-:Y:S02]  /*14aa0*/  @P1 IMAD.MOV.U32 R4, RZ, RZ, R56 ;  /* 0x000000ffff041224 */ /* 0x010fe400078e0038 */
[----:B------:R-:W-:-:S05]  /*14ab0*/  @P1 IMAD.MOV.U32 R5, RZ, RZ, R58 ;  /* 0x000000ffff051224 */ /* 0x000fca00078e003a */
[----:B------:R0:W4:Y:S04]  /*14ac0*/  @P1 LDG.E.U16 R50, desc[UR10][R4.64] ;  /* 0x0000000a04321981 */ /* 0x000128000c1e1500 */
[----:B---3--:R-:W-:Y:S04]  /*14ad0*/  STL [R1+0x1e34], R52 ;  /* 0x001e343401007387 */ /* 0x008fe80000100800 */
[----:B------:R-:W3:Y:S04]  /*14ae0*/  LDL R60, [R1+0xbe8] ;  /* 0x000be800013c7983 */ /* 0x000ee80000100800 */
[----:B------:R-:W4:Y:S04]  /*14af0*/  LDL R59, [R1+0xbec] ;  /* 0x000bec00013b7983 */ /* 0x000f280000100800 */
[----:B--2---:R-:W-:Y:S04]  /*14b00*/  STL [R1+0x1e38], R51 ;  /* 0x001e383301007387 */ /* 0x004fe80000100800 */
[----:B------:R-:W2:Y:S04]  /*14b10*/  LDL R58, [R1+0xbe0] ;  /* 0x000be000013a7983 */ /* 0x000ea80000100800 */
[----:B------:R-:W2:Y:S01]  /*14b20*/  LDL R56, [R1+0xbe4] ;  /* 0x000be40001387983 */ /* 0x000ea20000100800 */
[----:B0-----:R-:W-:-:S02]  /*14b30*/  @P1 IMAD.MOV.U32 R4, RZ, RZ, R31 ;  /* 0x000000ffff041224 */ /* 0x001fc400078e001f */
[----:B------:R-:W-:Y:S01]  /*14b40*/  @P1 IMAD.MOV.U32 R5, RZ, RZ, R57 ;  /* 0x000000ffff051224 */ /* 0x000fe200078e0039 */
[----:B------:R-:W2:Y:S04]  /*14b50*/  LDL R31, [R1+0xbdc] ;  /* 0x000bdc00011f7983 */ /* 0x000ea80000100800 */
[----:B------:R-:W2:Y:S01]  /*14b60*/  LDL R57, [R1+0xbd8] ;  /* 0x000bd80001397983 */ /* 0x000ea20000100800 */
[----:B------:R-:W-:Y:S02]  /*14b70*/  PRMT R49, RZ, 0x7610, R49 ;  /* 0x00007610ff317816 */ /* 0x000fe40000000031 */
[----:B------:R-:W-:Y:S02]  /*14b80*/  PRMT R48, RZ, 0x7610, R48 ;  /* 0x00007610ff307816 */ /* 0x000fe40000000030 */
[----:B------:R-:W-:-:S02]  /*14b90*/  ISETP.GT.AND P0, PT, R29, 0x32, PT ;  /* 0x000000321d00780c */ /* 0x000fc40003f04270 */
[----:B------:R0:W2:Y:S01]  /*14ba0*/  @P1 LDG.E.U16 R49, desc[UR10][R4.64] ;  /* 0x0000000a04311981 */ /* 0x0000a2000c1e1500 */
[----:B------:R-:W-:Y:S01]  /*14bb0*/  PRMT R47, RZ, 0x7610, R47 ;  /* 0x00007610ff2f7816 */ /* 0x000fe2000000002f */
[----:B0-----:R-:W-:Y:S02]  /*14bc0*/  @P1 IMAD.MOV.U32 R4, RZ, RZ, R2 ;  /* 0x000000ffff041224 */ /* 0x001fe400078e0002 */
[----:B------:R-:W-:Y:S01]  /*14bd0*/  @P1 IMAD.MOV.U32 R5, RZ, RZ, R30 ;  /* 0x000000ffff051224 */ /* 0x000fe200078e001e */
[----:B------:R-:W2:Y:S04]  /*14be0*/  LDL R2, [R1+0xbd4] ;  /* 0x000bd40001027983 */ /* 0x000ea80000100800 */
[----:B------:R-:W2:Y:S04]  /*14bf0*/  LDL R30, [R1+0xbd0] ;  /* 0x000bd000011e7983 */ /* 0x000ea80000100800 */
[----:B------:R3:W2:Y:S01]  /*14c00*/  @P1 LDG.E.U16 R48, desc[UR10][R4.64] ;  /* 0x0000000a04301981 */ /* 0x0006a2000c1e1500 */
[----:B------:R-:W-:-:S02]  /*14c10*/  PRMT R46, RZ, 0x7610, R46 ;  /* 0x00007610ff2e7816 */ /* 0x000fc4000000002e */
[----:B------:R-:W-:Y:S01]  /*14c20*/  PRMT R45, RZ, 0x7610, R45 ;  /* 0x00007610ff2d7816 */ /* 0x000fe2000000002d */
[----:B---3--:R-:W-:Y:S02]  /*14c30*/  @P1 IMAD.MOV.U32 R5, RZ, RZ, R60 ;  /* 0x000000ffff051224 */ /* 0x008fe400078e003c */
[----:B----4-:R-:W-:Y:S01]  /*14c40*/  @P1 IMAD.MOV.U32 R4, RZ, RZ, R59 ;  /* 0x000000ffff041224 */ /* 0x010fe200078e003b */
[----:B------:R-:W3:Y:S04]  /*14c50*/  LDL R60, [R1+0xbc8] ;  /* 0x000bc800013c7983 */ /* 0x000ee80000100800 */
[----:B------:R2:W4:Y:S02]  /*14c60*/  @P1 LDG.E.U16 R47, desc[UR10][R4.64] ;  /* 0x0000000a042f1981 */ /* 0x000524000c1e1500 */
[----:B--2---:R-:W-:-:S02]  /*14c70*/  @P0 IMAD.MOV.U32 R5, RZ, RZ, R58 ;  /* 0x000000ffff050224 */ /* 0x004fc400078e003a */
[----:B------:R-:W-:Y:S02]  /*14c80*/  @P0 IMAD.MOV.U32 R4, RZ, RZ, R56 ;  /* 0x000000ffff040224 */ /* 0x000fe400078e0038 */
[----:B------:R-:W2:Y:S04]  /*14c90*/  LDL R56, [R1+0xbcc] ;  /* 0x000bcc0001387983 */ /* 0x000ea80000100800 */
[----:B------:R0:W4:Y:S02]  /*14ca0*/  @P0 LDG.E.U16 R46, desc[UR10][R4.64] ;  /* 0x0000000a042e0981 */ /* 0x000124000c1e1500 */
[----:B0-----:R-:W-:Y:S02]  /*14cb0*/  @P0 IMAD.MOV.U32 R4, RZ, RZ, R31 ;  /* 0x000000ffff040224 */ /* 0x001fe400078e001f */
[----:B------:R-:W-:-:S05]  /*14cc0*/  @P0 IMAD.MOV.U32 R5, RZ, RZ, R57 ;  /* 0x000000ffff050224 */ /* 0x000fca00078e0039 */
[----:B------:R0:W4:Y:S01]  /*14cd0*/  @P0 LDG.E.U16 R45, desc[UR10][R4.64] ;  /* 0x0000000a042d0981 */ /* 0x000122000c1e1500 */
[----:B------:R-:W-:Y:S02]  /*14ce0*/  PRMT R44, RZ, 0x7610, R44 ;  /* 0x00007610ff2c7816 */ /* 0x000fe4000000002c */
[----:B------:R-:W-:Y:S01]  /*14cf0*/  PRMT R43, RZ, 0x7610, R43 ;  /* 0x00007610ff2b7816 */ /* 0x000fe2000000002b */
[----:B0-----:R-:W-:Y:S02]  /*14d00*/  @P0 IMAD.MOV.U32 R4, RZ, RZ, R2 ;  /* 0x000000ffff040224 */ /* 0x001fe400078e0002 */
[----:B------:R-:W-:-:S05]  /*14d10*/  @P0 IMAD.MOV.U32 R5, RZ, RZ, R30 ;  /* 0x000000ffff050224 */ /* 0x000fca00078e001e */
[----:B------:R3:W4:Y:S02]  /*14d20*/  @P0 LDG.E.U16 R44, desc[UR10][R4.64] ;  /* 0x0000000a042c0981 */ /* 0x000724000c1e1500 */
[----:B---3--:R-:W-:Y:S02]  /*14d30*/  @P0 IMAD.MOV.U32 R5, RZ, RZ, R60 ;  /* 0x000000ffff050224 */ /* 0x008fe400078e003c */
[----:B--2---:R-:W-:Y:S01]  /*14d40*/  @P0 IMAD.MOV.U32 R4, RZ, RZ, R56 ;  /* 0x000000ffff040224 */ /* 0x004fe200078e0038 */
[----:B----4-:R0:W-:Y:S04]  /*14d50*/  STL [R1+0x1dcc], R46 ;  /* 0x001dcc2e01007387 */ /* 0x0101e80000100800 */
[----:B------:R-:W2:Y:S04]  /*14d60*/  LDL R58, [R1+0xba0] ;  /* 0x000ba000013a7983 */ /* 0x000ea80000100800 */
[----:B------:R-:W3:Y:S04]  /*14d70*/  LDL R57, [R1+0xba4] ;  /* 0x000ba40001397983 */ /* 0x000ee80000100800 */
[----:B------:R2:W4:Y:S04]  /*14d80*/  @P0 LDG.E.U16 R43, desc[UR10][R4.64] ;  /* 0x0000000a042b0981 */ /* 0x000528000c1e1500 */
[----:B------:R-:W-:Y:S04]  /*14d90*/  STL [R1+0x1dd0], R45 ;  /* 0x001dd02d01007387 */ /* 0x000fe80000100800 */
[----:B------:R-:W4:Y:S04]  /*14da0*/  LDL R31, [R1+0xb9c] ;  /* 0x000b9c00011f7983 */ /* 0x000f280000100800 */
[----:B------:R-:W4:Y:S01]  /*14db0*/  LDL R59, [R1+0xb98] ;  /* 0x000b9800013b7983 */ /* 0x000f220000100800 */
[----:B------:R-:W-:-:S03]  /*14dc0*/  ISETP.GT.AND P1, PT, R29, 0x34, PT ;  /* 0x000000341d00780c */ /* 0x000fc60003f24270 */
[----:B------:R-:W4:Y:S04]  /*14dd0*/  LDL R30, [R1+0xb90] ;  /* 0x000b9000011e7983 */ /* 0x000f280000100800 */
[----:B------:R-:W4:Y:S01]  /*14de0*/  LDL R2, [R1+0xb94] ;  /* 0x000b940001027983 */ /* 0x000f220000100800 */
[----:B------:R-:W-:-:S03]  /*14df0*/  PRMT R42, RZ, 0x7610, R42 ;  /* 0x00007610ff2a7816 */ /* 0x000fc6000000002a */
[----:B------:R1:W-:Y:S04]  /*14e00*/  STL [R1+0x1dd4], R44 ;  /* 0x001dd42c01007387 */ /* 0x0003e80000100800 */
[----:B------:R-:W4:Y:S04]  /*14e10*/  LDL R56, [R1+0xb88] ;  /* 0x000b880001387983 */ /* 0x000f280000100800 */
[----:B0-----:R-:W4:Y:S01]  /*14e20*/  LDL R46, [R1+0xb8c] ;  /* 0x000b8c00012e7983 */ /* 0x001f220000100800 */
[----:B--2---:R-:W-:Y:S02]  /*14e30*/  @P1 IMAD.MOV.U32 R5, RZ, RZ, R58 ;  /* 0x000000ffff051224 */ /* 0x004fe400078e003a */
[----:B---3--:R-:W-:Y:S01]  /*14e40*/  @P1 IMAD.MOV.U32 R4, RZ, RZ, R57 ;  /* 0x000000ffff041224 */ /* 0x008fe200078e0039 */
[----:B----4-:R-:W-:Y:S04]  /*14e50*/  STL [R1+0x1dd8], R43 ;  /* 0x001dd82b01007387 */ /* 0x010fe80000100800 */
[----:B------:R-:W2:Y:S04]  /*14e60*/  LDL R58, [R1+0xb80] ;  /* 0x000b8000013a7983 */ /* 0x000ea80000100800 */
[----:B------:R-:W3:Y:S04]  /*14e70*/  LDL R57, [R1+0xb84] ;  /* 0x000b840001397983 */ /* 0x000ee80000100800 */
[----:B------:R0:W4:Y:S04]  /*14e80*/  @P1 LDG.E.U16 R42, desc[UR10][R4.64] ;  /* 0x0000000a042a1981 */ /* 0x000128000c1e1500 */
[----:B-1----:R-:W4:Y:S01]  /*14e90*/  LDL R44, [R1+0xb78] ;  /* 0x000b7800012c7983 */ /* 0x002f220000100800 */
[----:B0-----:R-:W-:-:S03]  /*14ea0*/  @P1 IMAD.MOV.U32 R4, RZ, RZ, R31 ;  /* 0x000000ffff041224 */ /* 0x001fc600078e001f */
[----:B------:R-:W4:Y:S01]  /*14eb0*/  LDL R31, [R1+0xb7c] ;  /* 0x000b7c00011f7983 */ /* 0x000f220000100800 */
[----:B------:R-:W-:Y:S01]  /*14ec0*/  PRMT R41, RZ, 0x7610, R41 ;  /* 0x00007610ff297816 */ /* 0x000fe20000000029 */
[----:B------:R-:W-:Y:S01]  /*14ed0*/  @P1 IMAD.MOV.U32 R5, RZ, RZ, R59 ;  /* 0x000000ffff051224 */ /* 0x000fe200078e003b */
[----:B------:R-:W-:Y:S02]  /*14ee0*/  PRMT R40, RZ, 0x7610, R40 ;  /* 0x00007610ff287816 */ /* 0x000fe40000000028 */
[----:B------:R-:W-:Y:S02]  /*14ef0*/  ISETP.GT.AND P0, PT, R29, 0x35, PT ;  /* 0x000000351d00780c */ /* 0x000fe40003f04270 */
[----:B------:R0:W4:Y:S01]  /*14f00*/  @P1 LDG.E.U16 R41, desc[UR10][R4.64] ;  /* 0x0000000a04291981 */ /* 0x000122000c1e1500 */
[----:B------:R-:W-:Y:S01]  /*14f10*/  PRMT R39, RZ, 0x7610, R39 ;  /* 0x00007610ff277816 */ /* 0x000fe20000000027 */
[----:B0-----:R-:W-:Y:S02]  /*14f20*/  @P1 IMAD.MOV.U32 R4, RZ, RZ, R2 ;  /* 0x000000ffff041224 */ /* 0x001fe400078e0002 */
[----:B------:R-:W-:Y:S01]  /*14f30*/  @P1 IMAD.MOV.U32 R5, RZ, RZ, R30 ;  /* 0x000000ffff051224 */ /* 0x000fe200078e001e */
[----:B------:R-:W4:Y:S04]  /*14f40*/  LDL R2, [R1+0xb74] ;  /* 0x000b740001027983 */ /* 0x000f280000100800 */
[----:B------:R-:W4:Y:S04]  /*14f50*/  LDL R30, [R1+0xb70] ;  /* 0x000b7000011e7983 */ /* 0x000f280000100800 */
[----:B------:R0:W4:Y:S01]  /*14f60*/  @P1 LDG.E.U16 R40, desc[UR10][R4.64] ;  /* 0x0000000a04281981 */ /* 0x000122000c1e1500 */
[----:B------:R-:W-:Y:S01]  /*14f70*/  PRMT R38, RZ, 0x7610, R38 ;  /* 0x00007610ff267816 */ /* 0x000fe20000000026 */
[----:B0-----:R-:W-:-:S02]  /*14f80*/  @P1 IMAD.MOV.U32 R4, RZ, RZ, R46 ;  /* 0x000000ffff041224 */ /* 0x001fc400078e002e */
[----:B------:R-:W-:Y:S01]  /*14f90*/  @P1 IMAD.MOV.U32 R5, RZ, RZ, R56 ;  /* 0x000000ffff051224 */ /* 0x000fe200078e0038 */
[----:B------:R-:W4:Y:S04]  /*14fa0*/  LDL R46, [R1+0xb6c] ;  /* 0x000b6c00012e7983 */ /* 0x000f280000100800 */
[----:B------:R-:W4:Y:S04]  /*14fb0*/  LDL R56, [R1+0xb68] ;  /* 0x000b680001387983 */ /* 0x000f280000100800 */
[----:B------:R2:W4:Y:S02]  /*14fc0*/  @P1 LDG.E.U16 R39, desc[UR10][R4.64] ;  /* 0x0000000a04271981 */ /* 0x000524000c1e1500 */
[----:B--2---:R-:W-:-:S02]  /*14fd0*/  @P0 IMAD.MOV.U32 R5, RZ, RZ, R58 ;  /* 0x000000ffff050224 */ /* 0x004fc400078e003a */
[----:B---3--:R-:W-:Y:S01]  /*14fe0*/  @P0 IMAD.MOV.U32 R4, RZ, RZ, R57 ;  /* 0x000000ffff040224 */ /* 0x008fe200078e0039 */
[----:B------:R-:W-:Y:S02]  /*14ff0*/  PRMT R37, RZ, 0x7610, R37 ;  /* 0x00007610ff257816 */ /* 0x000fe40000000025 */
[----:B------:R-:W-:Y:S02]  /*15000*/  PRMT R36, RZ, 0x7610, R36 ;  /* 0x00007610ff247816 */ /* 0x000fe40000000024 */
[----:B------:R-:W-:Y:S02]  /*15010*/  ISETP.GT.AND P1, PT, R29, 0x36, PT ;  /* 0x000000361d00780c */ /* 0x000fe40003f24270 */
[----:B------:R-:W-:Y:S01]  /*15020*/  PRMT R35, RZ, 0x7610, R35 ;  /* 0x00007610ff237816 */ /* 0x000fe20000000023 */
[----:B------:R4:W2:Y:S01]  /*15030*/  @P0 LDG.E.U16 R38, desc[UR10][R4.64] ;  /* 0x0000000a04260981 */ /* 0x0008a2000c1e1500 */
[----:B------:R-:W-:-:S03]  /*15040*/  PRMT R34, RZ, 0x7610, R34 ;  /* 0x00007610ff227816 */ /* 0x000fc60000000022 */
[----:B------:R-:W3:Y:S04]  /*15050*/  LDL R58, [R1+0xb18] ;  /* 0x000b1800013a7983 */ /* 0x000ee80000100800 */
[----:B------:R-:W2:Y:S01]  /*15060*/  LDL R57, [R1+0xb1c] ;  /* 0x000b1c0001397983 */ /* 0x000ea20000100800 */
[----:B----4-:R-:W-:Y:S02]  /*15070*/  @P0 IMAD.MOV.U32 R4, RZ, RZ, R31 ;  /* 0x000000ffff040224 */ /* 0x010fe400078e001f */
[----:B------:R-:W-:Y:S01]  /*15080*/  @P0 IMAD.MOV.U32 R5, RZ, RZ, R44 ;  /* 0x000000ffff050224 */ /* 0x000fe200078e002c */
[----:B------:R-:W4:Y:S04]  /*15090*/  LDL R31, [R1+0xb64] ;  /* 0x000b6400011f7983 */ /* 0x000f280000100800 */
[----:B------:R-:W2:Y:S04]  /*150a0*/  LDL R44, [R1+0xb60] ;  /* 0x000b6000012c7983 */ /* 0x000ea80000100800 */
[----:B------:R0:W3:Y:S02]  /*150b0*/  @P0 LDG.E.U16 R37, desc[UR10][R4.64] ;  /* 0x0000000a04250981 */ /* 0x0000e4000c1e1500 */
[----:B0-----:R-:W-:-:S02]  /*150c0*/  @P0 IMAD.MOV.U32 R4, RZ, RZ, R2 ;  /* 0x000000ffff040224 */ /* 0x001fc400078e0002 */
[----:B------:R-:W-:Y:S01]  /*150d0*/  @P0 IMAD.MOV.U32 R5, RZ, RZ, R30 ;  /* 0x000000ffff050224 */ /* 0x000fe200078e001e */
[----:B------:R-:W3:Y:S04]  /*150e0*/  LDL R2, [R1+0xb24] ;  /* 0x000b240001027983 */ /* 0x000ee80000100800 */
[----:B------:R-:W3:Y:S04]  /*150f0*/  LDL R30, [R1+0xb20] ;  /* 0x000b2000011e7983 */ /* 0x000ee80000100800 */
[----:B------:R0:W3:Y:S02]  /*15100*/  @P0 LDG.E.U16 R36, desc[UR10][R4.64] ;  /* 0x0000000a04240981 */ /* 0x0000e4000c1e1500 */
[----:B0-----:R-:W-:-:S02]  /*15110*/  @P0 IMAD.MOV.U32 R4, RZ, RZ, R46 ;  /* 0x000000ffff040224 */ /* 0x001fc400078e002e */
[----:B------:R-:W-:Y:S01]  /*15120*/  @P0 IMAD.MOV.U32 R5, RZ, RZ, R56 ;  /* 0x000000ffff050224 */ /* 0x000fe200078e0038 */
[----:B------:R-:W3:Y:S04]  /*15130*/  LDL R46, [R1+0xb14] ;  /* 0x000b1400012e7983 */ /* 0x000ee80000100800 */
[----:B------:R-:W3:Y:S04]  /*15140*/  LDL R56, [R1+0xb10] ;  /* 0x000b100001387983 */ /* 0x000ee80000100800 */
[----:B------:R4:W3:Y:S02]  /*15150*/  @P0 LDG.E.U16 R35, desc[UR10][R4.64] ;  /* 0x0000000a04230981 */ /* 0x0008e4000c1e1500 */
[----:B----4-:R-:W-:-:S02]  /*15160*/  @P1 IMAD.MOV.U32 R4, RZ, RZ, R31 ;  /* 0x000000ffff041224 */ /* 0x010fc400078e001f */
[----:B--2---:R-:W-:Y:S01]  /*15170*/  @P1 IMAD.MOV.U32 R5, RZ, RZ, R44 ;  /* 0x000000ffff051224 */ /* 0x004fe200078e002c */
[----:B------:R-:W-:Y:S01]  /*15180*/  ISETP.GT.AND P0, PT, R29, 0x38, PT ;  /* 0x000000381d00780c */ /* 0x000fe20003f04270 */
[----:B------:R-:W2:Y:S04]  /*15190*/  LDL R44, [R1+0xb08] ;  /* 0x000b0800012c7983 */ /* 0x000ea80000100800 */
[----:B------:R3:W4:Y:S04]  /*151a0*/  @P1 LDG.E.U16 R34, desc[UR10][R4.64] ;  /* 0x0000000a04221981 */ /* 0x000728000c1e1500 */
[----:B------:R-:W2:Y:S04]  /*151b0*/  LDL R31, [R1+0xb0c] ;  /* 0x000b0c00011f7983 */ /* 0x000ea80000100800 */
[----:B---3--:R-:W-:-:S02]  /*151c0*/  @P0 IMAD.MOV.U32 R4, RZ, RZ, R2 ;  /* 0x000000ffff040224 */ /* 0x008fc400078e0002 */
[----:B------:R-:W-:Y:S01]  /*151d0*/  @P0 IMAD.MOV.U32 R5, RZ, RZ, R30 ;  /* 0x000000ffff050224 */ /* 0x000fe200078e001e */
[----:B------:R-:W-:Y:S02]  /*151e0*/  PRMT R28, RZ, 0x7610, R28 ;  /* 0x00007610ff1c7816 */ /* 0x000fe4000000001c */
[----:B------:R-:W-:-:S04]  /*151f0*/  PRMT R27, RZ, 0x7610, R27 ;  /* 0x00007610ff1b7816 */ /* 0x000fc8000000001b */
[----:B------:R0:W3:Y:S04]  /*15200*/  @P0 LDG.E.U16 R28, desc[UR10][R4.64] ;  /* 0x0000000a041c0981 */ /* 0x0000e8000c1e1500 */
[----:B----4-:R-:W-:Y:S04]  /*15210*/  STL [R1+0x1ddc], R34 ;  /* 0x001ddc2201007387 */ /* 0x010fe80000100800 */
[----:B------:R-:W4:Y:S04]  /*15220*/  LDL R30, [R1+0xaa0] ;  /* 0x000aa000011e7983 */ /* 0x000f280000100800 */
[----:B------:R-:W3:Y:S01]  /*15230*/  LDL R2, [R1+0xaa4] ;  /* 0x000aa40001027983 */ /* 0x000ee20000100800 */
[----:B0-----:R-:W-:-:S02]  /*15240*/  @P0 IMAD.MOV.U32 R4, RZ, RZ, R57 ;  /* 0x000000ffff040224 */ /* 0x001fc400078e0039 */
[----:B------:R-:W-:Y:S01]  /*15250*/  @P0 IMAD.MOV.U32 R5, RZ, RZ, R58 ;  /* 0x000000ffff050224 */ /* 0x000fe200078e003a */
[----:B------:R-:W3:Y:S04]  /*15260*/  LDL R57, [R1+0xa9c] ;  /* 0x000a9c0001397983 */ /* 0x000ee80000100800 */
[----:B------:R-:W3:Y:S04]  /*15270*/  LDL R58, [R1+0xa98] ;  /* 0x000a9800013a7983 */ /* 0x000ee80000100800 */
[----:B------:R0:W3:Y:S01]  /*15280*/  @P0 LDG.E.U16 R27, desc[UR10][R4.64] ;  /* 0x0000000a041b0981 */ /* 0x0000e2000c1e1500 */
[----:B------:R-:W-:-:S02]  /*15290*/  PRMT R26, RZ, 0x7610, R26 ;  /* 0x00007610ff1a7816 */ /* 0x000fc4000000001a */
[----:B------:R-:W-:Y:S02]  /*152a0*/  ISETP.GT.AND P2, PT, R29, 0x3c, PT ;  /* 0x0000003c1d00780c */ /* 0x000fe40003f44270 */
[----:B------:R-:W-:Y:S01]  /*152b0*/  PRMT R25, RZ, 0x7610, R25 ;  /* 0x00007610ff197816 */ /* 0x000fe20000000019 */
[----:B0-----:R-:W-:Y:S02]  /*152c0*/  @P0 IMAD.MOV.U32 R4, RZ, RZ, R46 ;  /* 0x000000ffff040224 */ /* 0x001fe400078e002e */
[----:B------:R-:W-:Y:S01]  /*152d0*/  @P0 IMAD.MOV.U32 R5, RZ, RZ, R56 ;  /* 0x000000ffff050224 */ /* 0x000fe200078e0038 */
[----:B------:R-:W3:Y:S04]  /*152e0*/  LDL R46, [R1+0xa94] ;  /* 0x000a9400012e7983 */ /* 0x000ee80000100800 */
[----:B------:R-:W3:Y:S04]  /*152f0*/  LDL R56, [R1+0xa90] ;  /* 0x000a900001387983 */ /* 0x000ee80000100800 */
[----:B------:R2:W3:Y:S02]  /*15300*/  @P0 LDG.E.U16 R26, desc[UR10][R4.64] ;  /* 0x0000000a041a0981 */ /* 0x0004e4000c1e1500 */
[----:B--2---:R-:W-:-:S02]  /*15310*/  @P0 IMAD.MOV.U32 R4, RZ, RZ, R31 ;  /* 0x000000ffff040224 */ /* 0x004fc400078e001f */
[----:B------:R-:W-:Y:S01]  /*15320*/  @P0 IMAD.MOV.U32 R5, RZ, RZ, R44 ;  /* 0x000000ffff050224 */ /* 0x000fe200078e002c */
[----:B------:R-:W2:Y:S04]  /*15330*/  LDL R31, [R1+0xa8c] ;  /* 0x000a8c00011f7983 */ /* 0x000ea80000100800 */
[----:B------:R-:W2:Y:S04]  /*15340*/  LDL R44, [R1+0xa88] ;  /* 0x000a8800012c7983 */ /* 0x000ea80000100800 */
[----:B------:R4:W2:Y:S02]  /*15350*/  @P0 LDG.E.U16 R25, desc[UR10][R4.64] ;  /* 0x0000000a04190981 */ /* 0x0008a4000c1e1500 */
[----:B----4-:R-:W-:-:S02]  /*15360*/  @P2 IMAD.MOV.U32 R5, RZ, RZ, R30 ;  /* 0x000000ffff052224 */ /* 0x010fc400078e001e */
[----:B---3--:R-:W-:Y:S01]  /*15370*/  @P2 IMAD.MOV.U32 R4, RZ, RZ, R2 ;  /* 0x000000ffff042224 */ /* 0x008fe200078e0002 */
[----:B------:R-:W3:Y:S04]  /*15380*/  LDL R30, [R1+0xb58] ;  /* 0x000b5800011e7983 */ /* 0x000ee80000100800 */
[----:B------:R-:W4:Y:S01]  /*15390*/  LDL R2, [R1+0xb5c] ;  /* 0x000b5c0001027983 */ /* 0x000f220000100800 */
[----:B------:R-:W-:Y:S02]  /*153a0*/  PRMT R24, RZ, 0x7610, R24 ;  /* 0x00007610ff187816 */ /* 0x000fe40000000018 */
[----:B------:R-:W-:-:S04]  /*153b0*/  PRMT R23, RZ, 0x7610, R23 ;  /* 0x00007610ff177816 */ /* 0x000fc80000000017 */
[----:B------:R0:W4:Y:S01]  /*153c0*/  @P2 LDG.E.U16 R24, desc[UR10][R4.64] ;  /* 0x0000000a04182981 */ /* 0x000122000c1e1500 */
[----:B------:R-:W-:Y:S01]  /*153d0*/  PRMT R22, RZ, 0x7610, R22 ;  /* 0x00007610ff167816 */ /* 0x000fe20000000016 */
[----:B0-----:R-:W-:Y:S02]  /*153e0*/  @P2 IMAD.MOV.U32 R4, RZ, RZ, R57 ;  /* 0x000000ffff042224 */ /* 0x001fe400078e0039 */
[----:B------:R-:W-:Y:S01]  /*153f0*/  @P2 IMAD.MOV.U32 R5, RZ, RZ, R58 ;  /* 0x000000ffff052224 */ /* 0x000fe200078e003a */
[----:B------:R-:W-:Y:S02]  /*15400*/  PRMT R21, RZ, 0x7610, R21 ;  /* 0x00007610ff157816 */ /* 0x000fe40000000015 */
[----:B------:R-:W-:Y:S01]  /*15410*/  PRMT R33, RZ, 0x7610, R33 ;  /* 0x00007610ff217816 */ /* 0x000fe20000000021 */
[----:B------:R-:W4:Y:S04]  /*15420*/  LDL R58, [R1+0xb00] ;  /* 0x000b0000013a7983 */ /* 0x000f280000100800 */
[----:B------:R0:W4:Y:S04]  /*15430*/  @P2 LDG.E.U16 R23, desc[UR10][R4.64] ;  /* 0x0000000a04172981 */ /* 0x000128000c1e1500 */
[----:B------:R-:W4:Y:S01]  /*15440*/  LDL R57, [R1+0xb04] ;  /* 0x000b040001397983 */ /* 0x000f220000100800 */
[----:B0-----:R-:W-:-:S02]  /*15450*/  @P2 IMAD.MOV.U32 R4, RZ, RZ, R46 ;  /* 0x000000ffff042224 */ /* 0x001fc400078e002e */
[----:B------:R-:W-:Y:S01]  /*15460*/  @P2 IMAD.MOV.U32 R5, RZ, RZ, R56 ;  /* 0x000000ffff052224 */ /* 0x000fe200078e0038 */
[----:B------:R-:W4:Y:S04]  /*15470*/  LDL R46, [R1+0xafc] ;  /* 0x000afc00012e7983 */ /* 0x000f280000100800 */
[----:B------:R-:W4:Y:S04]  /*15480*/  LDL R56, [R1+0xaf8] ;  /* 0x000af80001387983 */ /* 0x000f280000100800 */
[----:B------:R2:W4:Y:S02]  /*15490*/  @P2 LDG.E.U16 R22, desc[UR10][R4.64] ;  /* 0x0000000a04162981 */ /* 0x000524000c1e1500 */
[----:B--2---:R-:W-:-:S02]  /*154a0*/  @P2 IMAD.MOV.U32 R4, RZ, RZ, R31 ;  /* 0x000000ffff042224 */ /* 0x004fc400078e001f */
[----:B------:R-:W-:Y:S01]  /*154b0*/  @P2 IMAD.MOV.U32 R5, RZ, RZ, R44 ;  /* 0x000000ffff052224 */ /* 0x000fe200078e002c */
[----:B------:R-:W-:Y:S01]  /*154c0*/  ISETP.GT.AND P0, PT, R29, 0x39, PT ;  /* 0x000000391d00780c */ /* 0x000fe20003f04270 */
[----:B------:R-:W2:Y:S04]  /*154d0*/  LDL R44, [R1+0xaf0] ;  /* 0x000af000012c7983 */ /* 0x000ea80000100800 */
[----:B------:R3:W2:Y:S04]  /*154e0*/  @P2 LDG.E.U16 R21, desc[UR10][R4.64] ;  /* 0x0000000a04152981 */ /* 0x0006a8000c1e1500 */
[----:B------:R-:W2:Y:S01]  /*154f0*/  LDL R31, [R1+0xaf4] ;  /* 0x000af400011f7983 */ /* 0x000ea20000100800 */
[----:B---3--:R-:W-:-:S02]  /*15500*/  @P1 IMAD.MOV.U32 R5, RZ, RZ, R30 ;  /* 0x000000ffff051224 */ /* 0x008fc400078e001e */
[----:B----4-:R-:W-:Y:S01]  /*15510*/  @P1 IMAD.MOV.U32 R4, RZ, RZ, R2 ;  /* 0x000000ffff041224 */ /* 0x010fe200078e0002 */
[----:B------:R-:W3:Y:S04]  /*15520*/  LDL R30, [R1+0xae8] ;  /* 0x000ae800011e7983 */ /* 0x000ee80000100800 */
[----:B------:R-:W4:Y:S04]  /*15530*/  LDL R2, [R1+0xaec] ;  /* 0x000aec0001027983 */ /* 0x000f280000100800 */
[----:B------:R0:W3:Y:S01]  /*15540*/  @P1 LDG.E.U16 R33, desc[UR10][R4.64] ;  /* 0x0000000a04211981 */ /* 0x0000e2000c1e1500 */
[----:B------:R-:W-:-:S02]  /*15550*/  PRMT R20, RZ, 0x7610, R20 ;  /* 0x00007610ff147816 */ /* 0x000fc40000000014 */
[----:B------:R-:W-:Y:S01]  /*15560*/  PRMT R19, RZ, 0x7610, R19 ;  /* 0x00007610ff137816 */ /* 0x000fe20000000013 */
[----:B0-----:R-:W-:Y:S02]  /*15570*/  @P0 IMAD.MOV.U32 R5, RZ, RZ, R58 ;  /* 0x000000ffff050224 */ /* 0x001fe400078e003a */
[----:B------:R-:W-:-:S05]  /*15580*/  @P0 IMAD.MOV.U32 R4, RZ, RZ, R57 ;  /* 0x000000ffff040224 */ /* 0x000fca00078e0039 */
[----:B------:R0:W4:Y:S02]  /*15590*/  @P0 LDG.E.U16 R20, desc[UR10][R4.64] ;  /* 0x0000000a04140981 */ /* 0x000124000c1e1500 */
[----:B0-----:R-:W-:Y:S02]  /*155a0*/  @P0 IMAD.MOV.U32 R4, RZ, RZ, R46 ;  /* 0x000000ffff040224 */ /* 0x001fe400078e002e */
[----:B------:R-:W-:-:S05]  /*155b0*/  @P0 IMAD.MOV.U32 R5, RZ, RZ, R56 ;  /* 0x000000ffff050224 */ /* 0x000fca00078e0038 */
[----:B------:R2:W4:Y:S02]  /*155c0*/  @P0 LDG.E.U16 R19, desc[UR10][R4.64] ;  /* 0x0000000a04130981 */ /* 0x000524000c1e1500 */
[----:B--2---:R-:W-:Y:S02]  /*155d0*/  @P0 IMAD.MOV.U32 R5, RZ, RZ, R44 ;  /* 0x000000ffff050224 */ /* 0x004fe400078e002c */
[----:B---3--:R0:W-:Y:S04]  /*155e0*/  STL [R1+0x1de0], R33 ;  /* 0x001de02101007387 */ /* 0x0081e80000100800 */
[----:B------:R-:W2:Y:S04]  /*155f0*/  LDL R59, [R1+0xa80] ;  /* 0x000a8000013b7983 */ /* 0x000ea80000100800 */
[----:B------:R-:W3:Y:S04]  /*15600*/  LDL R58, [R1+0xa84] ;  /* 0x000a8400013a7983 */ /* 0x000ee80000100800 */
[----:B------:R-:W3:Y:S04]  /*15610*/  LDL R57, [R1+0xa78] ;  /* 0x000a780001397983 */ /* 0x000ee80000100800 */
[----:B------:R-:W3:Y:S04]  /*15620*/  LDL R56, [R1+0xa7c] ;  /* 0x000a7c0001387983 */ /* 0x000ee80000100800 */
[----:B------:R-:W3:Y:S04]  /*15630*/  LDL R46, [R1+0xa70] ;  /* 0x000a7000012e7983 */ /* 0x000ee80000100800 */
[----:B------:R-:W3:Y:S01]  /*15640*/  LDL R44, [R1+0xa74] ;  /* 0x000a7400012c7983 */ /* 0x000ee20000100800 */
[----:B------:R-:W-:-:S02]  /*15650*/  PRMT R18, RZ, 0x7610, R18 ;  /* 0x00007610ff127816 */ /* 0x000fc40000000012 */
[----:B------:R-:W-:Y:S01]  /*15660*/  ISETP.GT.AND P2, PT, R29, 0x3d, PT ;  /* 0x0000003d1d00780c */ /* 0x000fe20003f44270 */
[----:B------:R-:W-:Y:S01]  /*15670*/  @P0 IMAD.MOV.U32 R4, RZ, RZ, R31 ;  /* 0x000000ffff040224 */ /* 0x000fe200078e001f */
[----:B------:R-:W-:Y:S01]  /*15680*/  PRMT R17, RZ, 0x7610, R17 ;  /* 0x00007610ff117816 */ /* 0x000fe20000000011 */
[----:B0-----:R-:W3:Y:S04]  /*15690*/  LDL R33, [R1+0xa68] ;  /* 0x000a680001217983 */ /* 0x001ee80000100800 */
[----:B------:R4:W3:Y:S04]  /*156a0*/  @P0 LDG.E.U16 R18, desc[UR10][R4.64] ;  /* 0x0000000a04120981 */ /* 0x0008e8000c1e1500 */
[----:B------:R-:W3:Y:S01]  /*156b0*/  LDL R31, [R1+0xa6c] ;  /* 0x000a6c00011f7983 */ /* 0x000ee20000100800 */
[----:B------:R-:W-:Y:S01]  /*156c0*/  PRMT R16, RZ, 0x7610, R16 ;  /* 0x00007610ff107816 */ /* 0x000fe20000000010 */
[----:B----4-:R-:W-:-:S02]  /*156d0*/  @P0 IMAD.MOV.U32 R4, RZ, RZ, R2 ;  /* 0x000000ffff040224 */ /* 0x010fc400078e0002 */
[----:B------:R-:W-:Y:S01]  /*156e0*/  @P0 IMAD.MOV.U32 R5, RZ, RZ, R30 ;  /* 0x000000ffff050224 */ /* 0x000fe200078e001e */
[----:B------:R-:W4:Y:S04]  /*156f0*/  LDL R2, [R1+0xb54] ;  /* 0x000b540001027983 */ /* 0x000f280000100800 */
[----:B------:R-:W4:Y:S04]  /*15700*/  LDL R30, [R1+0xb50] ;  /* 0x000b5000011e7983 */ /* 0x000f280000100800 */
[----:B------:R2:W4:Y:S01]  /*15710*/  @P0 LDG.E.U16 R17, desc[UR10][R4.64] ;  /* 0x0000000a04110981 */ /* 0x000522000c1e1500 */
[----:B------:R-:W-:Y:S01]  /*15720*/  PRMT R15, RZ, 0x7610, R15 ;  /* 0x00007610ff0f7816 */ /* 0x000fe2000000000f */
[----:B--2---:R-:W-:-:S02]  /*15730*/  @P2 IMAD.MOV.U32 R5, RZ, RZ, R59 ;  /* 0x000000ffff052224 */ /* 0x004fc400078e003b */
[----:B---3--:R-:W-:-:S05]  /*15740*/  @P2 IMAD.MOV.U32 R4, RZ, RZ, R58 ;  /* 0x000000ffff042224 */ /* 0x008fca00078e003a */
[----:B------:R0:W2:Y:S02]  /*15750*/  @P2 LDG.E.U16 R16, desc[UR10][R4.64] ;  /* 0x0000000a04102981 */ /* 0x0000a4000c1e1500 */
[----:B0-----:R-:W-:Y:S02]  /*15760*/  @P2 IMAD.MOV.U32 R4, RZ, RZ, R56 ;  /* 0x000000ffff042224 */ /* 0x001fe400078e0038 */
[----:B------:R-:W-:Y:S01]  /*15770*/  @P2 IMAD.MOV.U32 R5, RZ, RZ, R57 ;  /* 0x000000ffff052224 */ /* 0x000fe200078e0039 */
[----:B------:R-:W3:Y:S04]  /*15780*/  LDL R56, [R1+0xb4c] ;  /* 0x000b4c0001387983 */ /* 0x000ee80000100800 */
[----:B------:R-:W2:Y:S04]  /*15790*/  LDL R57, [R1+0xb48] ;  /* 0x000b480001397983 */ /* 0x000ea80000100800 */
[----:B------:R0:W2:Y:S02]  /*157a0*/  @P2 LDG.E.U16 R15, desc[UR10][R4.64] ;  /* 0x0000000a040f2981 */ /* 0x0000a4000c1e1500 */
[----:B0-----:R-:W-:-:S02]  /*157b0*/  @P2 IMAD.MOV.U32 R4, RZ, RZ, R44 ;  /* 0x000000ffff042224 */ /* 0x001fc400078e002c */
[----:B------:R-:W-:Y:S01]  /*157c0*/  @P2 IMAD.MOV.U32 R5, RZ, RZ, R46 ;  /* 0x000000ffff052224 */ /* 0x000fe200078e002e */
[----:B------:R-:W2:Y:S04]  /*157d0*/  LDL R44, [R1+0xae4] ;  /* 0x000ae400012c7983 */ /* 0x000ea80000100800 */
[----:B------:R-:W2:Y:S01]  /*157e0*/  LDL R46, [R1+0xae0] ;  /* 0x000ae000012e7983 */ /* 0x000ea20000100800 */
[----:B------:R-:W-:Y:S02]  /*157f0*/  PRMT R14, RZ, 0x7610, R14 ;  /* 0x00007610ff0e7816 */ /* 0x000fe4000000000e */
[----:B------:R-:W-:-:S04]  /*15800*/  PRMT R13, RZ, 0x7610, R13 ;  /* 0x00007610ff0d7816 */ /* 0x000fc8000000000d */
[----:B------:R0:W2:Y:S01]  /*15810*/  @P2 LDG.E.U16 R14, desc[UR10][R4.64] ;  /* 0x0000000a040e2981 */ /* 0x0000a2000c1e1500 */
[----:B------:R-:W-:Y:S02]  /*15820*/  PRMT R32, RZ, 0x7610, R32 ;  /* 0x00007610ff207816 */ /* 0x000fe40000000020 */
[----:B------:R-:W-:Y:S01]  /*15830*/  ISETP.GT.AND P0, PT, R29, 0x3a, PT ;  /* 0x0000003a1d00780c */ /* 0x000fe20003f04270 */
[----:B0-----:R-:W-:Y:S02]  /*15840*/  @P2 IMAD.MOV.U32 R4, RZ, RZ, R31 ;  /* 0x000000ffff042224 */ /* 0x001fe400078e001f */
[----:B------:R-:W-:Y:S01]  /*15850*/  @P2 IMAD.MOV.U32 R5, RZ, RZ, R33 ;  /* 0x000000ffff052224 */ /* 0x000fe200078e0021 */
[----:B------:R-:W-:Y:S02]  /*15860*/  PRMT R12, RZ, 0x7610, R12 ;  /* 0x00007610ff0c7816 */ /* 0x000fe4000000000c */
[----:B------:R-:W-:Y:S01]  /*15870*/  PRMT R11, RZ, 0x7610, R11 ;  /* 0x00007610ff0b7816 */ /* 0x000fe2000000000b */
[----:B------:R-:W2:Y:S04]  /*15880*/  LDL R33, [R1+0xad8] ;  /* 0x000ad80001217983 */ /* 0x000ea80000100800 */
[----:B------:R4:W2:Y:S04]  /*15890*/  @P2 LDG.E.U16 R13, desc[UR10][R4.64] ;  /* 0x0000000a040d2981 */ /* 0x0008a8000c1e1500 */
[----:B------:R-:W2:Y:S01]  /*158a0*/  LDL R31, [R1+0xadc] ;  /* 0x000adc00011f7983 */ /* 0x000ea20000100800 */
[----:B----4-:R-:W-:-:S02]  /*158b0*/  @P1 IMAD.MOV.U32 R4, RZ, RZ, R2 ;  /* 0x000000ffff041224 */ /* 0x010fc400078e0002 */
[----:B------:R-:W-:Y:S01]  /*158c0*/  @P1 IMAD.MOV.U32 R5, RZ, RZ, R30 ;  /* 0x000000ffff051224 */ /* 0x000fe200078e001e */
[----:B------:R-:W4:Y:S04]  /*158d0*/  LDL R2, [R1+0xad4] ;  /* 0x000ad40001027983 */ /* 0x000f280000100800 */
[----:B------:R-:W4:Y:S04]  /*158e0*/  LDL R30, [R1+0xad0] ;  /* 0x000ad000011e7983 */ /* 0x000f280000100800 */
[----:B------:R3:W4:Y:S02]  /*158f0*/  @P1 LDG.E.U16 R32, desc[UR10][R4.64] ;  /* 0x0000000a04201981 */ /* 0x000724000c1e1500 */
[----:B---3--:R-:W-:-:S02]  /*15900*/  @P1 IMAD.MOV.U32 R4, RZ, RZ, R56 ;  /* 0x000000ffff041224 */ /* 0x008fc400078e0038 */
[----:B--2---:R-:W-:-:S05]  /*15910*/  @P1 IMAD.MOV.U32 R5, RZ, RZ, R57 ;  /* 0x000000ffff051224 */ /* 0x004fca00078e0039 */
[----:B------:R0:W2:Y:S02]  /*15920*/  @P1 LDG.E.U16 R12, desc[UR10][R4.64] ;  /* 0x0000000a040c1981 */ /* 0x0000a4000c1e1500 */
[----:B0-----:R-:W-:Y:S02]  /*15930*/  @P0 IMAD.MOV.U32 R4, RZ, RZ, R44 ;  /* 0x000000ffff040224 */ /* 0x001fe400078e002c */
[----:B------:R-:W-:-:S05]  /*15940*/  @P0 IMAD.MOV.U32 R5, RZ, RZ, R46 ;  /* 0x000000ffff050224 */ /* 0x000fca00078e002e */
[----:B------:R0:W3:Y:S01]  /*15950*/  @P0 LDG.E.U16 R11, desc[UR10][R4.64] ;  /* 0x0000000a040b0981 */ /* 0x0000e2000c1e1500 */
[----:B------:R-:W-:Y:S01]  /*15960*/  PRMT R10, RZ, 0x7610, R10 ;  /* 0x00007610ff0a7816 */ /* 0x000fe2000000000a */
[----:B0-----:R-:W-:Y:S02]  /*15970*/  @P0 IMAD.MOV.U32 R5, RZ, RZ, R33 ;  /* 0x000000ffff050224 */ /* 0x001fe400078e0021 */
[----:B------:R-:W-:-:S05]  /*15980*/  @P0 IMAD.MOV.U32 R4, RZ, RZ, R31 ;  /* 0x000000ffff040224 */ /* 0x000fca00078e001f */
[----:B------:R0:W3:Y:S04]  /*15990*/  @P0 LDG.E.U16 R10, desc[UR10][R4.64] ;  /* 0x0000000a040a0981 */ /* 0x0000e8000c1e1500 */
[----:B----4-:R1:W-:Y:S04]  /*159a0*/  STL [R1+0x1de4], R32 ;  /* 0x001de42001007387 */ /* 0x0103e80000100800 */
[----:B--2---:R-:W-:Y:S04]  /*159b0*/  STL [R1+0x1de8], R12 ;  /* 0x001de80c01007387 */ /* 0x004fe80000100800 */
[----:B------:R-:W2:Y:S04]  /*159c0*/  LDL R56, [R1+0xac8] ;  /* 0x000ac80001387983 */ /* 0x000ea80000100800 */
[----:B------:R-:W4:Y:S04]  /*159d0*/  LDL R46, [R1+0xacc] ;  /* 0x000acc00012e7983 */ /* 0x000f280000100800 */
[----:B---3--:R-:W-:Y:S04]  /*159e0*/  STL [R1+0x1dec], R11 ;  /* 0x001dec0b01007387 */ /* 0x008fe80000100800 */
[----:B------:R-:W3:Y:S04]  /*159f0*/  LDL R33, [R1+0xa60] ;  /* 0x000a600001217983 */ /* 0x000ee80000100800 */
[----:B-1----:R-:W3:Y:S01]  /*15a00*/  LDL R32, [R1+0xa64] ;  /* 0x000a640001207983 */ /* 0x002ee20000100800 */
[----:B------:R-:W-:-:S02]  /*15a10*/  PRMT R9, RZ, 0x7610, R9 ;  /* 0x00007610ff097816 */ /* 0x000fc40000000009 */
[----:B------:R-:W-:Y:S01]  /*15a20*/  ISETP.GT.AND P1, PT, R29, 0x3e, PT ;  /* 0x0000003e1d00780c */ /* 0x000fe20003f24270 */
[----:B0-----:R-:W-:Y:S02]  /*15a30*/  @P0 IMAD.MOV.U32 R4, RZ, RZ, R2 ;  /* 0x000000ffff040224 */ /* 0x001fe400078e0002 */
[----:B------:R-:W-:Y:S01]  /*15a40*/  @P0 IMAD.MOV.U32 R5, RZ, RZ, R30 ;  /* 0x000000ffff050224 */ /* 0x000fe200078e001e */
[----:B------:R-:W-:-:S04]  /*15a50*/  PRMT R8, RZ, 0x7610, R8 ;  /* 0x00007610ff087816 */ /* 0x000fc80000000008 */
[----:B------:R2:W3:Y:S01]  /*15a60*/  @P0 LDG.E.U16 R9, desc[UR10][R4.64] ;  /* 0x0000000a04090981 */ /* 0x0004e2000c1e1500 */
[----:B------:R-:W-:-:S03]  /*15a70*/  PRMT R7, RZ, 0x7610, R7 ;  /* 0x00007610ff077816 */ /* 0x000fc60000000007 */
[----:B------:R-:W-:Y:S04]  /*15a80*/  STL [R1+0x1df0], R10 ;  /* 0x001df00a01007387 */ /* 0x000fe80000100800 */
[----:B------:R-:W3:Y:S04]  /*15a90*/  LDL R44, [R1+0xa58] ;  /* 0x000a5800012c7983 */ /* 0x000ee80000100800 */
[----:B------:R-:W3:Y:S04]  /*15aa0*/  LDL R31, [R1+0xa5c] ;  /* 0x000a5c00011f7983 */ /* 0x000ee80000100800 */
[----:B------:R-:W3:Y:S04]  /*15ab0*/  LDL R30, [R1+0xa50] ;  /* 0x000a5000011e7983 */ /* 0x000ee80000100800 */
[----:B------:R-:W3:Y:S01]  /*15ac0*/  LDL R2, [R1+0xa54] ;  /* 0x000a540001027983 */ /* 0x000ee20000100800 */
[----:B--2---:R-:W-:-:S02]  /*15ad0*/  @P0 IMAD.MOV.U32 R5, RZ, RZ, R56 ;  /* 0x000000ffff050224 */ /* 0x004fc400078e0038 */
[----:B----4-:R-:W-:-:S05]  /*15ae0*/  @P0 IMAD.MOV.U32 R4, RZ, RZ, R46 ;  /* 0x000000ffff040224 */ /* 0x010fca00078e002e */
[----:B------:R3:W2:Y:S02]  /*15af0*/  @P0 LDG.E.U16 R8, desc[UR10][R4.64] ;  /* 0x0000000a04080981 */ /* 0x0006a4000c1e1500 */
[----:B---3--:R-:W-:Y:S02]  /*15b00*/  @P1 IMAD.MOV.U32 R5, RZ, RZ, R33 ;  /* 0x000000ffff051224 */ /* 0x008fe400078e0021 */
[----:B------:R-:W-:-:S05]  /*15b10*/  @P1 IMAD.MOV.U32 R4, RZ, RZ, R32 ;  /* 0x000000ffff041224 */ /* 0x000fca00078e0020 */
[----:B------:R0:W3:Y:S04]  /*15b20*/  @P1 LDG.E.U16 R7, desc[UR10][R4.64] ;  /* 0x0000000a04071981 */ /* 0x0000e8000c1e1500 */
[----:B------:R-:W-:Y:S01]  /*15b30*/  STL [R1+0x1df4], R9 ;  /* 0x001df40901007387 */ /* 0x000fe20000100800 */
[----:B------:R-:W-:Y:S01]  /*15b40*/  PRMT R6, RZ, 0x7610, R6 ;  /* 0x00007610ff067816 */ /* 0x000fe20000000006 */
[----:B0-----:R-:W-:Y:S02]  /*15b50*/  @P1 IMAD.MOV.U32 R5, RZ, RZ, R44 ;  /* 0x000000ffff051224 */ /* 0x001fe400078e002c */
[----:B------:R-:W-:-:S05]  /*15b60*/  @P1 IMAD.MOV.U32 R4, RZ, RZ, R31 ;  /* 0x000000ffff041224 */ /* 0x000fca00078e001f */
[----:B------:R0:W4:Y:S04]  /*15b70*/  @P1 LDG.E.U16 R6, desc[UR10][R4.64] ;  /* 0x0000000a04061981 */ /* 0x000128000c1e1500 */
[----:B--2---:R1:W-:Y:S04]  /*15b80*/  STL [R1+0x1df8], R8 ;  /* 0x001df80801007387 */ /* 0x0043e80000100800 */
[----:B------:R-:W2:Y:S04]  /*15b90*/  LDL R33, [R1+0xa48] ;  /* 0x000a480001217983 */ /* 0x000ea80000100800 */
[----:B------:R-:W2:Y:S04]  /*15ba0*/  LDL R32, [R1+0xa4c] ;  /* 0x000a4c0001207983 */ /* 0x000ea80000100800 */
[----:B---3--:R-:W-:Y:S04]  /*15bb0*/  STL [R1+0x1dfc], R7 ;  /* 0x001dfc0701007387 */ /* 0x008fe80000100800 */
[----:B------:R-:W3:Y:S04]  /*15bc0*/  LDL R57, [R1+0xbc0] ;  /* 0x000bc00001397983 */ /* 0x000ee80000100800 */
[----:B-1----:R-:W3:Y:S01]  /*15bd0*/  LDL R8, [R1+0xbc4] ;  /* 0x000bc40001087983 */ /* 0x002ee20000100800 */
[----:B0-----:R-:W-:Y:S01]  /*15be0*/  PRMT R5, RZ, 0x7610, R5 ;  /* 0x00007610ff057816 */ /* 0x001fe20000000005 */
[----:B------:R-:W-:Y:S01]  /*15bf0*/  @P1 IMAD.MOV.U32 R31, RZ, RZ, R30 ;  /* 0x000000ffff1f1224 */ /* 0x000fe200078e001e */
[----:B------:R-:W-:Y:S01]  /*15c00*/  ISETP.GT.AND P0, PT, R29, 0x33, PT ;  /* 0x000000331d00780c */ /* 0x000fe20003f04270 */
[----:B------:R-:W-:Y:S01]  /*15c10*/  @P1 IMAD.MOV.U32 R30, RZ, RZ, R2 ;  /* 0x000000ffff1e1224 */ /* 0x000fe200078e0002 */
[----:B------:R-:W-:-:S04]  /*15c20*/  PRMT R4, RZ, 0x7610, R4 ;  /* 0x00007610ff047816 */ /* 0x000fc80000000004 */
[----:B------:R2:W3:Y:S01]  /*15c30*/  @P1 LDG.E.U16 R5, desc[UR10][R30.64] ;  /* 0x0000000a1e051981 */ /* 0x0004e2000c1e1500 */
[----:B------:R-:W-:-:S03]  /*15c40*/  PRMT R9, RZ, 0x7610, R9 ;  /* 0x00007610ff097816 */ /* 0x000fc60000000009 */
[----:B----4-:R-:W-:Y:S04]  /*15c50*/  STL [R1+0x1e00], R6 ;  /* 0x001e000601007387 */ /* 0x010fe80000100800 */
[----:B------:R-:W4:Y:S04]  /*15c60*/  LDL R56, [R1+0xbb8] ;  /* 0x000bb80001387983 */ /* 0x000f280000100800 */
[----:B------:R-:W4:Y:S04]  /*15c70*/  LDL R2, [R1+0xbbc] ;  /* 0x000bbc0001027983 */ /* 0x000f280000100800 */
[----:B------:R-:W4:Y:S04]  /*15c80*/  LDL R46, [R1+0xbb0] ;  /* 0x000bb000012e7983 */ /* 0x000f280000100800 */
[----:B------:R-:W4:Y:S01]  /*15c90*/  LDL R44, [R1+0xbb4] ;  /* 0x000bb400012c7983 */ /* 0x000f220000100800 */
[----:B--2---:R-:W-:-:S02]  /*15ca0*/  @P1 IMAD.MOV.U32 R31, RZ, RZ, R33 ;  /* 0x000000ffff1f1224 */ /* 0x004fc400078e0021 */
[----:B------:R-:W-:-:S05]  /*15cb0*/  @P1 IMAD.MOV.U32 R30, RZ, RZ, R32 ;  /* 0x000000ffff1e1224 */ /* 0x000fca00078e0020 */
[----:B------:R3:W2:Y:S02]  /*15cc0*/  @P1 LDG.E.U16 R4, desc[UR10][R30.64] ;  /* 0x0000000a1e041981 */ /* 0x0006a4000c1e1500 */
[----:B---3--:R-:W-:Y:S02]  /*15cd0*/  @P0 IMAD.MOV.U32 R31, RZ, RZ, R57 ;  /* 0x000000ffff1f0224 */ /* 0x008fe400078e0039 */
[----:B------:R-:W-:-:S05]  /*15ce0*/  @P0 IMAD.MOV.U32 R30, RZ, RZ, R8 ;  /* 0x000000ffff1e0224 */ /* 0x000fca00078e0008 */
[----:B------:R4:W3:Y:S04]  /*15cf0*/  @P0 LDG.E.U16 R9, desc[UR10][R30.64] ;  /* 0x0000000a1e090981 */ /* 0x0008e8000c1e1500 */
[----:B------:R-:W-:Y:S04]  /*15d00*/  STL [R1+0x1e04], R5 ;  /* 0x001e040501007387 */ /* 0x000fe80000100800 */
[----:B------:R-:W3:Y:S04]  /*15d10*/  LDL R33, [R1+0xba8] ;  /* 0x000ba80001217983 */ /* 0x000ee80000100800 */
[----:B------:R-:W3:Y:S01]  /*15d20*/  LDL R32, [R1+0xbac] ;  /* 0x000bac0001207983 */ /* 0x000ee20000100800 */
[----:B------:R-:W-:Y:S01]  /*15d30*/  PRMT R55, RZ, 0x7610, R55 ;  /* 0x00007610ff377816 */ /* 0x000fe20000000037 */
[----:B----4-:R-:W-:-:S02]  /*15d40*/  @P0 IMAD.MOV.U32 R31, RZ, RZ, R56 ;  /* 0x000000ffff1f0224 */ /* 0x010fc400078e0038 */
[----:B------:R-:W-:-:S05]  /*15d50*/  @P0 IMAD.MOV.U32 R30, RZ, RZ, R2 ;  /* 0x000000ffff1e0224 */ /* 0x000fca00078e0002 */
[----:B------:R0:W4:Y:S02]  /*15d60*/  @P0 LDG.E.U16 R55, desc[UR10][R30.64] ;  /* 0x0000000a1e370981 */ /* 0x000124000c1e1500 */
[----:B0-----:R-:W-:Y:S02]  /*15d70*/  @P0 IMAD.MOV.U32 R30, RZ, RZ, R44 ;  /* 0x000000ffff1e0224 */ /* 0x001fe400078e002c */
[----:B------:R-:W-:Y:S01]  /*15d80*/  @P0 IMAD.MOV.U32 R31, RZ, RZ, R46 ;  /* 0x000000ffff1f0224 */ /* 0x000fe200078e002e */
[----:B--2---:R0:W-:Y:S04]  /*15d90*/  STL [R1+0x1e08], R4 ;  /* 0x001e080401007387 */ /* 0x0041e80000100800 */
[----:B------:R-:W2:Y:S04]  /*15da0*/  LDL R8, [R1+0xb44] ;  /* 0x000b440001087983 */ /* 0x000ea80000100800 */
[----:B---3--:R1:W-:Y:S04]  /*15db0*/  STL [R1+0x258], R9 ;  /* 0x0002580901007387 */ /* 0x0083e80000100800 */
[----:B0-----:R-:W3:Y:S04]  /*15dc0*/  LDL R4, [R1+0xb38] ;  /* 0x000b380001047983 */ /* 0x001ee80000100800 */
[----:B------:R-:W3:Y:S04]  /*15dd0*/  LDL R2, [R1+0xb3c] ;  /* 0x000b3c0001027983 */ /* 0x000ee80000100800 */
[----:B------:R-:W3:Y:S04]  /*15de0*/  LDL R46, [R1+0xb30] ;  /* 0x000b3000012e7983 */ /* 0x000ee80000100800 */
[----:B------:R-:W3:Y:S04]  /*15df0*/  LDL R44, [R1+0xb34] ;  /* 0x000b3400012c7983 */ /* 0x000ee80000100800 */
[----:B-1----:R-:W3:Y:S01]  /*15e00*/  LDL R9, [R1+0xb40] ;  /* 0x000b400001097983 */ /* 0x002ee20000100800 */
[----:B------:R-:W-:-:S02]  /*15e10*/  PRMT R54, RZ, 0x7610, R54 ;  /* 0x00007610ff367816 */ /* 0x000fc40000000036 */
[----:B------:R-:W-:Y:S02]  /*15e20*/  ISETP.GT.AND P1, PT, R29, 0x37, PT ;  /* 0x000000371d00780c */ /* 0x000fe40003f24270 */
[----:B------:R-:W-:Y:S02]  /*15e30*/  PRMT R53, RZ, 0x7610, R53 ;  /* 0x00007610ff357816 */ /* 0x000fe40000000035 */
        /* <DEDUP_REMOVED lines=9> */
[----:B--2---:R-:W-:-:S03]  /*15ed0*/  @P1 IMAD.MOV.U32 R30, RZ, RZ, R8 ;  /* 0x000000ffff1e1224 */ /* 0x004fc600078e0008 */
[----:B------:R-:W2:Y:S01]  /*15ee0*/  LDL R8, [R1+0xac4] ;  /* 0x000ac40001087983 */ /* 0x000ea20000100800 */
[----:B---3--:R-:W-:-:S03]  /*15ef0*/  @P1 IMAD.MOV.U32 R31, RZ, RZ, R9 ;  /* 0x000000ffff1f1224 */ /* 0x008fc600078e0009 */
[----:B------:R-:W3:Y:S04]  /*15f00*/  LDL R9, [R1+0xac0] ;  /* 0x000ac00001097983 */ /* 0x000ee80000100800 */
[----:B------:R0:W3:Y:S02]  /*15f10*/  @P1 LDG.E.U16 R52, desc[UR10][R30.64] ;  /* 0x0000000a1e341981 */ /* 0x0000e4000c1e1500 */
[----:B0-----:R-:W-:Y:S02]  /*15f20*/  @P1 IMAD.MOV.U32 R30, RZ, RZ, R2 ;  /* 0x000000ffff1e1224 */ /* 0x001fe400078e0002 */
[----:B------:R-:W-:Y:S01]  /*15f30*/  @P1 IMAD.MOV.U32 R31, RZ, RZ, R4 ;  /* 0x000000ffff1f1224 */ /* 0x000fe200078e0004 */
[----:B------:R-:W-:Y:S02]  /*15f40*/  ISETP.GT.AND P0, PT, R29, 0x3b, PT ;  /* 0x0000003b1d00780c */ /* 0x000fe40003f04270 */
[----:B------:R-:W-:Y:S01]  /*15f50*/  PRMT R11, RZ, 0x7610, R11 ;  /* 0x00007610ff0b7816 */ /* 0x000fe2000000000b */
[----:B------:R-:W3:Y:S04]  /*15f60*/  LDL R4, [R1+0xab8] ;  /* 0x000ab80001047983 */ /* 0x000ee80000100800 */
[----:B------:R0:W3:Y:S04]  /*15f70*/  @P1 LDG.E.U16 R51, desc[UR10][R30.64] ;  /* 0x0000000a1e331981 */ /* 0x0000e8000c1e1500 */
[----:B------:R-:W3:Y:S01]  /*15f80*/  LDL R2, [R1+0xabc] ;  /* 0x000abc0001027983 */ /* 0x000ee20000100800 */
[----:B0-----:R-:W-:-:S02]  /*15f90*/  @P1 IMAD.MOV.U32 R30, RZ, RZ, R44 ;  /* 0x000000ffff1e1224 */ /* 0x001fc400078e002c */
[----:B------:R-:W-:Y:S01]  /*15fa0*/  @P1 IMAD.MOV.U32 R31, RZ, RZ, R46 ;  /* 0x000000ffff1f1224 */ /* 0x000fe200078e002e */
[----:B------:R-:W3:Y:S04]  /*15fb0*/  LDL R44, [R1+0xab0] ;  /* 0x000ab000012c7983 */ /* 0x000ee80000100800 */
[----:B------:R4:W3:Y:S01]  /*15fc0*/  @P1 LDG.E.U16 R43, desc[UR10][R30.64] ;  /* 0x0000000a1e2b1981 */ /* 0x0008e2000c1e1500 */
[----:B------:R-:W-:Y:S01]  /*15fd0*/  PRMT R6, RZ, 0x7610, R6 ;  /* 0x00007610ff067816 */ /* 0x000fe20000000006 */
[----:B----4-:R-:W-:Y:S02]  /*15fe0*/  @P1 IMAD.MOV.U32 R30, RZ, RZ, R32 ;  /* 0x000000ffff1e1224 */ /* 0x010fe400078e0020 */
[----:B------:R-:W-:-:S05]  /*15ff0*/  @P1 IMAD.MOV.U32 R31, RZ, RZ, R33 ;  /* 0x000000ffff1f1224 */ /* 0x000fca00078e0021 */
[----:B------:R2:W4:Y:S02]  /*16000*/  @P1 LDG.E.U16 R11, desc[UR10][R30.64] ;  /* 0x0000000a1e0b1981 */ /* 0x000524000c1e1500 */
[----:B--2---:R-:W-:Y:S02]  /*16010*/  @P0 IMAD.MOV.U32 R30, RZ, RZ, R8 ;  /* 0x000000ffff1e0224 */ /* 0x004fe400078e0008 */
[----:B---3--:R-:W-:-:S05]  /*16020*/  @P0 IMAD.MOV.U32 R31, RZ, RZ, R9 ;  /* 0x000000ffff1f0224 */ /* 0x008fca00078e0009 */
[----:B------:R0:W2:Y:S04]  /*16030*/  @P0 LDG.E.U16 R6, desc[UR10][R30.64] ;  /* 0x0000000a1e060981 */ /* 0x0000a8000c1e1500 */
[----:B------:R1:W-:Y:S04]  /*16040*/  STL [R1+0x228], R43 ;  /* 0x0002282b01007387 */ /* 0x0003e80000100800 */
[----:B------:R-:W3:Y:S04]  /*16050*/  LDL R33, [R1+0xaa8] ;  /* 0x000aa80001217983 */ /* 0x000ee80000100800 */
[----:B-1----:R-:W3:Y:S04]  /*16060*/  LDL R43, [R1+0xab4] ;  /* 0x000ab400012b7983 */ /* 0x002ee80000100800 */
[----:B------:R-:W-:Y:S04]  /*16070*/  STL [R1+0x250], R55 ;  /* 0x0002503701007387 */ /* 0x000fe80000100800 */
[----:B------:R-:W3:Y:S01]  /*16080*/  LDL R32, [R1+0xaac] ;  /* 0x000aac0001207983 */ /* 0x000ee20000100800 */
[----:B------:R-:W-:Y:S01]  /*16090*/  PRMT R45, RZ, 0x7610, R45 ;  /* 0x00007610ff2d7816 */ /* 0x000fe2000000002d */
[----:B0-----:R-:W-:-:S02]  /*160a0*/  @P0 IMAD.MOV.U32 R30, RZ, RZ, R2 ;  /* 0x000000ffff1e0224 */ /* 0x001fc400078e0002 */
[----:B------:R-:W-:Y:S01]  /*160b0*/  @P0 IMAD.MOV.U32 R31, RZ, RZ, R4 ;  /* 0x000000ffff1f0224 */ /* 0x000fe200078e0004 */
[----:B----4-:R0:W-:Y:S01]  /*160c0*/  STL [R1+0x220], R11 ;  /* 0x0002200b01007387 */ /* 0x0101e20000100800 */
[----:B------:R-:W-:Y:S02]  /*160d0*/  PRMT R34, RZ, 0x7610, R34 ;  /* 0x00007610ff227816 */ /* 0x000fe40000000022 */
[----:B------:R-:W-:Y:S01]  /*160e0*/  ISETP.GT.AND P1, PT, R29, 0x3f, PT ;  /* 0x0000003f1d00780c */ /* 0x000fe20003f24270 */
[----:B------:R-:W-:Y:S04]  /*160f0*/  STL [R1+0x248], R54 ;  /* 0x0002483601007387 */ /* 0x000fe80000100800 */
[----:B------:R1:W4:Y:S01]  /*16100*/  @P0 LDG.E.U16 R45, desc[UR10][R30.64] ;  /* 0x0000000a1e2d0981 */ /* 0x000322000c1e1500 */
[----:B------:R-:W-:-:S03]  /*16110*/  PRMT R12, RZ, 0x7610, R12 ;  /* 0x00007610ff0c7816 */ /* 0x000fc6000000000c */
[----:B------:R-:W4:Y:S04]  /*16120*/  LDL R8, [R1+0xa3c] ;  /* 0x000a3c0001087983 */ /* 0x000f280000100800 */
[----:B------:R-:W4:Y:S04]  /*16130*/  LDL R9, [R1+0xa38] ;  /* 0x000a380001097983 */ /* 0x000f280000100800 */
[----:B0-----:R-:W4:Y:S01]  /*16140*/  LDL R11, [R1+0xa44] ;  /* 0x000a4400010b7983 */ /* 0x001f220000100800 */
[----:B-1----:R-:W-:-:S03]  /*16150*/  @P0 IMAD.MOV.U32 R31, RZ, RZ, R44 ;  /* 0x000000ffff1f0224 */ /* 0x002fc600078e002c */
[----:B------:R-:W-:Y:S04]  /*16160*/  STL [R1+0x240], R53 ;  /* 0x0002403501007387 */ /* 0x000fe80000100800 */
[----:B--2---:R0:W-:Y:S04]  /*16170*/  STL [R1+0x218], R6 ;  /* 0x0002180601007387 */ /* 0x0041e80000100800 */
[----:B------:R-:W2:Y:S04]  /*16180*/  LDL R4, [R1+0xa28] ;  /* 0x000a280001047983 */ /* 0x000ea80000100800 */
[----:B------:R-:W2:Y:S04]  /*16190*/  LDL R2, [R1+0xa2c] ;  /* 0x000a2c0001027983 */ /* 0x000ea80000100800 */
[----:B0-----:R-:W2:Y:S04]  /*161a0*/  LDL R6, [R1+0xa30] ;  /* 0x000a300001067983 */ /* 0x001ea80000100800 */
[----:B------:R-:W-:Y:S04]  /*161b0*/  STL [R1+0x238], R52 ;  /* 0x0002383401007387 */ /* 0x000fe80000100800 */
[----:B------:R-:W-:Y:S04]  /*161c0*/  STL [R1+0x230], R51 ;  /* 0x0002303301007387 */ /* 0x000fe80000100800 */
[----:B------:R0:W-:Y:S01]  /*161d0*/  STL [R1+0x136c], R0 ;  /* 0x00136c0001007387 */ /* 0x0001e20000100800 */
[----:B---3--:R-:W-:-:S05]  /*161e0*/  @P0 IMAD.MOV.U32 R30, RZ, RZ, R43 ;  /* 0x000000ffff1e0224 */ /* 0x008fca00078e002b */
[----:B------:R1:W3:Y:S02]  /*161f0*/  @P0 LDG.E.U16 R34, desc[UR10][R30.64] ;  /* 0x0000000a1e220981 */ /* 0x0002e4000c1e1500 */
[----:B-1----:R-:W-:Y:S02]  /*16200*/  @P0 IMAD.MOV.U32 R30, RZ, RZ, R32 ;  /* 0x000000ffff1e0224 */ /* 0x002fe400078e0020 */
[----:B------:R-:W-:-:S05]  /*16210*/  @P0 IMAD.MOV.U32 R31, RZ, RZ, R33 ;  /* 0x000000ffff1f0224 */ /* 0x000fca00078e0021 */
[----:B------:R1:W3:Y:S02]  /*16220*/  @P0 LDG.E.U16 R12, desc[UR10][R30.64] ;  /* 0x0000000a1e0c0981 */ /* 0x0002e4000c1e1500 */
[----:B-1----:R-:W-:Y:S02]  /*16230*/  @P1 IMAD.MOV.U32 R31, RZ, RZ, R0 ;  /* 0x000000ffff1f1224 */ /* 0x002fe400078e0000 */
[----:B0-----:R-:W3:Y:S01]  /*16240*/  LDL.LU R0, [R1+0xa34] ;  /* 0x000a340001007983 */ /* 0x001ee20000300800 */
[----:B------:R-:W-:Y:S01]  /*16250*/  PRMT R10, RZ, 0x7610, R10 ;  /* 0x00007610ff0a7816 */ /* 0x000fe2000000000a */
[----:B----4-:R-:W-:Y:S01]  /*16260*/  @P1 IMAD.MOV.U32 R30, RZ, RZ, R11 ;  /* 0x000000ffff1e1224 */ /* 0x010fe200078e000b */
[----:B------:R-:W-:-:S04]  /*16270*/  PRMT R7, RZ, 0x7610, R7 ;  /* 0x00007610ff077816 */ /* 0x000fc80000000007 */
[----:B------:R0:W4:Y:S01]  /*16280*/  @P1 LDG.E.U16 R10, desc[UR10][R30.64] ;  /* 0x0000000a1e0a1981 */ /* 0x000122000c1e1500 */
[----:B------:R-:W-:Y:S01]  /*16290*/  PRMT R5, RZ, 0x7610, R5 ;  /* 0x00007610ff057816 */ /* 0x000fe20000000005 */
[----:B0-----:R-:W-:Y:S02]  /*162a0*/  @P1 IMAD.MOV.U32 R30, RZ, RZ, R8 ;  /* 0x000000ffff1e1224 */ /* 0x001fe400078e0008 */
[----:B------:R-:W-:-:S05]  /*162b0*/  @P1 IMAD.MOV.U32 R31, RZ, RZ, R9 ;  /* 0x000000ffff1f1224 */ /* 0x000fca00078e0009 */
[----:B------:R2:W4:Y:S02]  /*162c0*/  @P1 LDG.E.U16 R7, desc[UR10][R30.64] ;  /* 0x0000000a1e071981 */ /* 0x000524000c1e1500 */
[----:B--2---:R-:W-:Y:S02]  /*162d0*/  @P1 IMAD.MOV.U32 R31, RZ, RZ, R6 ;  /* 0x000000ffff1f1224 */ /* 0x004fe400078e0006 */
[--C-:B---3--:R-:W-:Y:S01]  /*162e0*/  @P1 IMAD.MOV.U32 R30, RZ, RZ, R0.reuse ;  /* 0x000000ffff1e1224 */ /* 0x108fe200078e0000 */
[----:B------:R-:W-:Y:S04]  /*162f0*/  STL [R1+0x13bc], R0 ;  /* 0x0013bc0001007387 */ /* 0x000fe80000100800 */
[----:B------:R0:W-:Y:S04]  /*16300*/  STL [R1+0x1d9c], R0 ;  /* 0x001d9c0001007387 */ /* 0x0001e80000100800 */
[----:B------:R1:W2:Y:S01]  /*16310*/  @P1 LDG.E.U16 R5, desc[UR10][R30.64] ;  /* 0x0000000a1e051981 */ /* 0x0002a2000c1e1500 */
[----:B0-----:R-:W-:Y:S01]  /*16320*/  PRMT R0, RZ, 0x7610, R0 ;  /* 0x00007610ff007816 */ /* 0x001fe20000000000 */
[----:B-1----:R-:W-:-:S02]  /*16330*/  @P1 IMAD.MOV.U32 R30, RZ, RZ, R2 ;  /* 0x000000ffff1e1224 */ /* 0x002fc400078e0002 */
[----:B------:R-:W-:-:S05]  /*16340*/  @P1 IMAD.MOV.U32 R31, RZ, RZ, R4 ;  /* 0x000000ffff1f1224 */ /* 0x000fca00078e0004 */
[----:B------:R-:W3:Y:S04]  /*16350*/  @P1 LDG.E.U16 R0, desc[UR10][R30.64] ;  /* 0x0000000a1e001981 */ /* 0x000ee8000c1e1500 */
[----:B------:R0:W-:Y:S01]  /*16360*/  STL [R1+0x208], R34 ;  /* 0x0002082201007387 */ /* 0x0001e20000100800 */
[----:B------:R-:W1:Y:S01]  /*16370*/  S2R R3, SR_TID.X ;  /* 0x0000000000037919 */ /* 0x000e620000002100 */
[----:B------:R-:W1:Y:S01]  /*16380*/  S2R R33, SR_TID.X ;  /* 0x0000000000217919 */ /* 0x000e620000002100 */
[----:B------:R-:W-:Y:S06]  /*16390*/  BAR.SYNC.DEFER_BLOCKING 0x0 ;  /* 0x0000000000007b1d */ /* 0x000fec0000010000 */
[----:B0-----:R-:W3:Y:S04]  /*163a0*/  LDL.LU R34, [R1+0x350] ;  /* 0x0003500001227983 */ /* 0x001ee80000300800 */
[----:B------:R-:W3:Y:S04]  /*163b0*/  LDL.LU R43, [R1+0x34c] ;  /* 0x00034c00012b7983 */ /* 0x000ee80000300800 */
[----:B------:R-:W3:Y:S04]  /*163c0*/  LDL.LU R44, [R1+0x348] ;  /* 0x00034800012c7983 */ /* 0x000ee80000300800 */
[----:B------:R0:W-:Y:S04]  /*163d0*/  STL [R1+0x210], R45 ;  /* 0x0002102d01007387 */ /* 0x0001e80000100800 */
[----:B0-----:R-:W3:Y:S04]  /*163e0*/  LDL.LU R45, [R1+0x344] ;  /* 0x00034400012d7983 */ /* 0x001ee80000300800 */
[----:B------:R-:W3:Y:S04]  /*163f0*/  LDL.LU R46, [R1+0x310] ;  /* 0x00031000012e7983 */ /* 0x000ee80000300800 */
        /* <DEDUP_REMOVED lines=10> */
[----:B------:R-:W-:Y:S04]  /*164a0*/  STL [R1+0x204], R12 ;  /* 0x0002040c01007387 */ /* 0x000fe80000100800 */
[----:B------:R-:W3:Y:S04]  /*164b0*/  LDL.LU R61, [R1+0x24c] ;  /* 0x00024c00013d7983 */ /* 0x000ee80000300800 */
[----:B------:R-:W3:Y:S04]  /*164c0*/  LDL.LU R2, [R1+0x1f4] ;  /* 0x0001f40001027983 */ /* 0x000ee80000300800 */
[----:B------:R-:W-:Y:S04]  /*164d0*/  STL [R1+0x1cd8], R30 ;  /* 0x001cd81e01007387 */ /* 0x000fe80000100800 */
[----:B------:R-:W-:Y:S04]  /*164e0*/  STL [R1+0x1ce0], R30 ;  /* 0x001ce01e01007387 */ /* 0x000fe80000100800 */
[----:B------:R-:W-:Y:S04]  /*164f0*/  STL [R1+0x1ce8], R30 ;  /* 0x001ce81e01007387 */ /* 0x000fe80000100800 */
[----:B----4-:R-:W-:Y:S04]  /*16500*/  STL [R1+0x200], R10 ;  /* 0x0002000a01007387 */ /* 0x010fe80000100800 */
        /* <DEDUP_REMOVED lines=9> */
[----:B-1----:R-:W-:-:S02]  /*165a0*/  LOP3.LUT R3, R3, 0x1f, RZ, 0xc0, !PT ;  /* 0x0000001f03037812 */ /* 0x002fc400078ec0ff */
[----:B------:R-:W-:-:S03]  /*165b0*/  LOP3.LUT R32, R33, 0x1f, RZ, 0xc0, !PT ;  /* 0x0000001f21207812 */ /* 0x000fc600078ec0ff */
[----:B------:R-:W-:Y:S01]  /*165c0*/  IMAD.SHL.U32 R3, R3, 0x2, RZ ;  /* 0x0000000203037824 */ /* 0x000fe200078e00ff */
[----:B--2---:R-:W-:Y:S04]  /*165d0*/  STL [R1+0x1f8], R5 ;  /* 0x0001f80501007387 */ /* 0x004fe80000100800 */
[----:B------:R-:W-:Y:S04]  /*165e0*/  STL [R1+0x1d30], R30 ;  /* 0x001d301e01007387 */ /* 0x000fe80000100800 */
[----:B------:R-:W-:Y:S04]  /*165f0*/  STL [R1+0x1d38], R30 ;  /* 0x001d381e01007387 */ /* 0x000fe80000100800 */
[----:B------:R-:W-:Y:S04]  /*16600*/  STL [R1+0x1d40], R30 ;  /* 0x001d401e01007387 */ /* 0x000fe80000100800 */
[----:B---3--:R0:W-:Y:S04]  /*16610*/  STL [R1+0x1f0], R0 ;  /* 0x0001f00001007387 */ /* 0x0081e80000100800 */
        /* <DEDUP_REMOVED lines=42> */
[----:B------:R2:W-:Y:S04]  /*168c0*/  STS.U16 [R3+UR5+0x400], R51 ;  /* 0x0004003303007988 */ /* 0x0005e80008000405 */
[----:B------:R3:W-:Y:S04]  /*168d0*/  STS.U16 [R3+UR5+0x4c0], R52 ;  /* 0x0004c03403007988 */ /* 0x0007e80008000405 */
[----:B------:R4:W-:Y:S01]  /*168e0*/  STS.U16 [R3+UR5+0x480], R53 ;  /* 0x0004803503007988 */ /* 0x0009e20008000405 */
[----:B0-----:R-:W-:-:S02]  /*168f0*/  LOP3.LUT R0, R32, 0x20, RZ, 0xfc, !PT ;  /* 0x0000002020007812 */ /* 0x001fc400078efcff */
[----:B-1----:R-:W-:Y:S01]  /*16900*/  LOP3.LUT R30, R33, 0x1f, RZ, 0xc0, !PT ;  /* 0x0000001f211e7812 */ /* 0x002fe200078ec0ff */
[----:B------:R0:W-:Y:S04]  /*16910*/  STS.U16 [R3+UR5+0x800], R54 ;  /* 0x0008003603007988 */ /* 0x0001e80008000405 */
[----:B------:R1:W-:Y:S04]  /*16920*/  STS.U16 [R3+UR5+0xc00], R59 ;  /* 0x000c003b03007988 */ /* 0x0003e80008000405 */
[----:B--2---:R-:W2:Y:S04]  /*16930*/  LDL.LU R51, [R1+0x1ec] ;  /* 0x0001ec0001337983 */ /* 0x004ea80000300800 */
[----:B---3--:R-:W3:Y:S04]  /*16940*/  LDL.LU R52, [R1+0x1e8] ;  /* 0x0001e80001347983 */ /* 0x008ee80000300800 */
[----:B----4-:R-:W4:Y:S04]  /*16950*/  LDL.LU R53, [R1+0x1e4] ;  /* 0x0001e40001357983 */ /* 0x010f280000300800 */
[----:B------:R1:W-:Y:S04]  /*16960*/  STS.U16 [R3+UR5+0xcc0], R60 ;  /* 0x000cc03c03007988 */ /* 0x0003e80008000405 */
[----:B0-----:R-:W4:Y:S04]  /*16970*/  LDL.LU R54, [R1+0x190] ;  /* 0x0001900001367983 */ /* 0x001f280000300800 */
[----:B-1----:R-:W4:Y:S04]  /*16980*/  LDL.LU R59, [R1+0x18c] ;  /* 0x00018c00013b7983 */ /* 0x002f280000300800 */
[----:B------:R0:W-:Y:S01]  /*16990*/  STS.U16 [R3+UR5+0xc80], R61 ;  /* 0x000c803d03007988 */ /* 0x0001e20008000405 */
[----:B------:R-:W-:-:S02]  /*169a0*/  ISETP.GE.AND P1, PT, R0, R29, PT ;  /* 0x0000001d0000720c */ /* 0x000fc40003f26270 */
[----:B------:R-:W-:Y:S01]  /*169b0*/  ISETP.GE.AND P0, PT, R30, R29, PT ;  /* 0x0000001d1e00720c */ /* 0x000fe20003f06270 */
[----:B------:R-:W4:Y:S04]  /*169c0*/  LDL.LU R60, [R1+0x188] ;  /* 0x00018800013c7983 */ /* 0x000f280000300800 */
[----:B0-----:R-:W4:Y:S04]  /*169d0*/  LDL.LU R61, [R1+0x184] ;  /* 0x00018400013d7983 */ /* 0x001f280000300800 */
[----:B------:R-:W4:Y:S04]  /*169e0*/  LDL.LU R29, [R1+0x160] ;  /* 0x00016000011d7983 */ /* 0x000f280000300800 */
        /* <DEDUP_REMOVED lines=12> */
[----:B------:R0:W-:Y:S04]  /*16ab0*/  STS.U16 [R3+UR5], R34 ;  /* 0x0000002203007988 */ /* 0x0001e80008000405 */
[----:B------:R-:W4:Y:S04]  /*16ac0*/  LDL.LU R33, [R1+0x6c] ;  /* 0x00006c0001217983 */ /* 0x000f280000300800 */
[----:B------:R1:W-:Y:S04]  /*16ad0*/  STS.U16 [R3+UR5+0x40], R43 ;  /* 0x0000402b03007988 */ /* 0x0003e80008000405 */
[----:B------:R0:W-:Y:S04]  /*16ae0*/  STS.U16 [R3+UR5+0x80], R44 ;  /* 0x0000802c03007988 */ /* 0x0001e80008000405 */
[----:B------:R0:W-:Y:S04]  /*16af0*/  STS.U16 [R3+UR5+0xc0], R45 ;  /* 0x0000c02d03007988 */ /* 0x0001e80008000405 */
[----:B------:R1:W-:Y:S04]  /*16b00*/  STS.U16 [R3+UR5+0x440], R46 ;  /* 0x0004402e03007988 */ /* 0x0003e80008000405 */
[----:B------:R1:W-:Y:S04]  /*16b10*/  STS.U16 [R3+UR5+0x840], R55 ;  /* 0x0008403703007988 */ /* 0x0003e80008000405 */
[----:B0-----:R-:W4:Y:S04]  /*16b20*/  LDL.LU R34, [R1+0x68] ;  /* 0x0000680001227983 */ /* 0x001f280000300800 */
[----:B-1----:R-:W4:Y:S04]  /*16b30*/  LDL.LU R43, [R1+0x64] ;  /* 0x00006400012b7983 */ /* 0x002f280000300800 */
[----:B------:R-:W4:Y:S04]  /*16b40*/  LDL.LU R44, [R1+0x40] ;  /* 0x00004000012c7983 */ /* 0x000f280000300800 */
[----:B------:R-:W4:Y:S04]  /*16b50*/  LDL.LU R45, [R1+0x3c] ;  /* 0x00003c00012d7983 */ /* 0x000f280000300800 */
[----:B------:R-:W4:Y:S04]  /*16b60*/  LDL.LU R46, [R1+0x38] ;  /* 0x00003800012e7983 */ /* 0x000f280000300800 */
[----:B------:R0:W-:Y:S04]  /*16b70*/  STS.U16 [R3+UR5+0x880], R56 ;  /* 0x0008803803007988 */ /* 0x0001e80008000405 */
[----:B------:R-:W4:Y:S04]  /*16b80*/  LDL.LU R55, [R1+0x34] ;  /* 0x0000340001377983 */ /* 0x000f280000300800 */
[----:B------:R1:W-:Y:S04]  /*16b90*/  STS.U16 [R3+UR5+0x8c0], R57 ;  /* 0x0008c03903007988 */ /* 0x0003e80008000405 */
[----:B------:R1:W-:Y:S04]  /*16ba0*/  STS.U16 [R3+UR5+0xc40], R58 ;  /* 0x000c403a03007988 */ /* 0x0003e80008000405 */
[----:B------:R1:W-:Y:S04]  /*16bb0*/  STS.U16 [R3+UR5+0x1000], R2 ;  /* 0x0010000203007988 */ /* 0x0003e80008000405 */
[----:B0-----:R-:W4:Y:S04]  /*16bc0*/  LDL.LU R56, [R1+0x10] ;  /* 0x0000100001387983 */ /* 0x001f280000300800 */
[----:B-1----:R-:W4:Y:S04]  /*16bd0*/  LDL.LU R57, [R1+0xc] ;  /* 0x00000c0001397983 */ /* 0x002f280000300800 */
[----:B------:R-:W4:Y:S04]  /*16be0*/  LDL.LU R58, [R1+0x8] ;  /* 0x00000800013a7983 */ /* 0x000f280000300800 */
[----:B------:R-:W4:Y:S04]  /*16bf0*/  LDL.LU R2, [R1+0x4] ;  /* 0x0000040001027983 */ /* 0x000f280000300800 */
[----:B--2---:R0:W-:Y:S04]  /*16c00*/  STS.U16 [R3+UR5+0x1040], R51 ;  /* 0x0010403303007988 */ /* 0x0041e80008000405 */
[----:B---3--:R1:W-:Y:S04]  /*16c10*/  STS.U16 [R3+UR5+0x1080], R52 ;  /* 0x0010803403007988 */ /* 0x0083e80008000405 */
[----:B----4-:R2:W-:Y:S04]  /*16c20*/  STS.U16 [R3+UR5+0x10c0], R53 ;  /* 0x0010c03503007988 */ /* 0x0105e80008000405 */
[----:B------:R3:W-:Y:S04]  /*16c30*/  STS.U16 [R3+UR5+0x1440], R54 ;  /* 0x0014403603007988 */ /* 0x0007e80008000405 */
[----:B------:R4:W-:Y:S04]  /*16c40*/  STS.U16 [R3+UR5+0x1400], R59 ;  /* 0x0014003b03007988 */ /* 0x0009e80008000405 */
[----:B0-----:R-:W4:Y:S04]  /*16c50*/  LDL.LU R51, [R1+0x1e38] ;  /* 0x001e380001337983 */ /* 0x001f280000300800 */
[----:B-1----:R-:W4:Y:S04]  /*16c60*/  LDL.LU R52, [R1+0x1e34] ;  /* 0x001e340001347983 */ /* 0x002f280000300800 */
[----:B--2---:R-:W2:Y:S04]  /*16c70*/  LDL.LU R53, [R1+0x1e30] ;  /* 0x001e300001357983 */ /* 0x004ea80000300800 */
[----:B---3--:R-:W3:Y:S04]  /*16c80*/  LDL.LU R54, [R1+0x1e2c] ;  /* 0x001e2c0001367983 */ /* 0x008ee80000300800 */
[----:B----4-:R-:W4:Y:S04]  /*16c90*/  LDL.LU R59, [R1+0x1e28] ;  /* 0x001e2800013b7983 */ /* 0x010f280000300800 */
[----:B------:R0:W-:Y:S04]  /*16ca0*/  STS.U16 [R3+UR5+0x14c0], R60 ;  /* 0x0014c03c03007988 */ /* 0x0001e80008000405 */
[----:B------:R1:W-:Y:S04]  /*16cb0*/  STS.U16 [R3+UR5+0x1480], R61 ;  /* 0x0014803d03007988 */ /* 0x0003e80008000405 */
[----:B0-----:R-:W4:Y:S04]  /*16cc0*/  LDL.LU R60, [R1+0x1e24] ;  /* 0x001e2400013c7983 */ /* 0x001f280000300800 */
[----:B-1----:R-:W4:Y:S04]  /*16cd0*/  LDL.LU R61, [R1+0x1e20] ;  /* 0x001e2000013d7983 */ /* 0x002f280000300800 */
[----:B------:R0:W-:Y:S04]  /*16ce0*/  STS.U16 [R3+UR5+0x20c0], R12 ;  /* 0x0020c00c03007988 */ /* 0x0001e80008000405 */
[----:B------:R1:W-:Y:S04]  /*16cf0*/  STS.U16 [R3+UR5+0x2440], R32 ;  /* 0x0024402003007988 */ /* 0x0003e80008000405 */
[----:B------:R1:W-:Y:S04]  /*16d00*/  STS.U16 [R3+UR5+0x2400], R33 ;  /* 0x0024002103007988 */ /* 0x0003e80008000405 */
[----:B0-----:R-:W4:Y:S04]  /*16d10*/  LDL.LU R12, [R1+0x340] ;  /* 0x00034000010c7983 */ /* 0x001f280000300800 */
[----:B-1----:R-:W4:Y:S04]  /*16d20*/  LDL.LU R32, [R1+0x33c] ;  /* 0x00033c0001207983 */ /* 0x002f280000300800 */
[----:B------:R0:W-:Y:S04]  /*16d30*/  STS.U16 [R3+UR5+0x24c0], R34 ;  /* 0x0024c02203007988 */ /* 0x0001e80008000405 */
        /* <DEDUP_REMOVED lines=20> */
[----:B------:R0:W-:Y:S04]  /*16e80*/  STS.U16 [R3+UR5+0x1880], R0 ;  /* 0x0018800003007988 */ /* 0x0001e80008000405 */
[----:B------:R-:W-:Y:S04]  /*16e90*/  STS.U16 [R3+UR5+0x1800], R29 ;  /* 0x0018001d03007988 */ /* 0x000fe80008000405 */
[----:B------:R-:W-:Y:S04]  /*16ea0*/  STS.U16 [R3+UR5+0x1840], R31 ;  /* 0x0018401f03007988 */ /* 0x000fe80008000405 */
[----:B------:R-:W-:Y:S04]  /*16eb0*/  STS.U16 [R3+UR5+0x18c0], R4 ;  /* 0x0018c00403007988 */ /* 0x000fe80008000405 */
[----:B------:R-:W-:Y:S04]  /*16ec0*/  STS.U16 [R3+UR5+0x1c40], R5 ;  /* 0x001c400503007988 */ /* 0x000fe80008000405 */
[----:B------:R-:W-:Y:S04]  /*16ed0*/  STS.U16 [R3+UR5+0x1c00], R6 ;  /* 0x001c000603007988 */ /* 0x000fe80008000405 */
[----:B------:R-:W-:Y:S01]  /*16ee0*/  STS.U16 [R3+UR5+0x1cc0], R7 ;  /* 0x001cc00703007988 */ /* 0x000fe20008000405 */
[----:B0-----:R-:W-:-:S03]  /*16ef0*/  LOP3.LUT R0, R3, 0x10, RZ, 0x3c, !PT ;  /* 0x0000001003007812 */ /* 0x001fc600078e3cff */
[----:B------:R-:W-:Y:S04]  /*16f00*/  STS.U16 [R3+UR5+0x1c80], R8 ;  /* 0x001c800803007988 */ /* 0x000fe80008000405 */
        /* <DEDUP_REMOVED lines=16> */
[----:B---3--:R-:W-:Y:S04]  /*17010*/  STS.U16 [R3+UR5+0x3000], R54 ;  /* 0x0030003603007988 */ /* 0x008fe80008000405 */
[----:B--2---:R-:W-:Y:S04]  /*17020*/  STS.U16 [R3+UR5+0x3040], R53 ;  /* 0x0030403503007988 */ /* 0x004fe80008000405 */
[----:B------:R-:W-:Y:S04]  /*17030*/  STS.U16 [R3+UR5+0x3080], R52 ;  /* 0x0030803403007988 */ /* 0x000fe80008000405 */
        /* <DEDUP_REMOVED lines=8> */
[----:B----4-:R-:W-:Y:S04]  /*170c0*/  STS.U16 [R0+UR5+0x100], R12 ;  /* 0x0001000c00007988 */ /* 0x010fe80008000405 */
        /* <DEDUP_REMOVED lines=11> */
[----:B------:R0:W-:Y:S04]  /*17180*/  STS.U16 [R0+UR5+0xd40], R2 ;  /* 0x000d400200007988 */ /* 0x0001e80008000405 */
[----:B0-----:R-:W2:Y:S04]  /*17190*/  LDL.LU R2, [R1+0x23c] ;  /* 0x00023c0001027983 */ /* 0x001ea80000300800 */
[----:B------:R-:W3:Y:S04]  /*171a0*/  LDL.LU R39, [R1+0x234] ;  /* 0x0002340001277983 */ /* 0x000ee80000300800 */
[----:B------:R-:W4:Y:S04]  /*171b0*/  LDL.LU R40, [R1+0x22c] ;  /* 0x00022c0001287983 */ /* 0x000f280000300800 */
[----:B------:R-:W3:Y:S04]  /*171c0*/  LDL.LU R41, [R1+0x1e0] ;  /* 0x0001e00001297983 */ /* 0x000ee80000300800 */
        /* <DEDUP_REMOVED lines=27> */
[----:B--2---:R0:W-:Y:S04]  /*17380*/  STS.U16 [R0+UR5+0xd00], R2 ;  /* 0x000d000200007988 */ /* 0x0041e80008000405 */
[----:B0-----:R-:W2:Y:S04]  /*17390*/  LDL.LU R2, [R1+0x1e1c] ;  /* 0x001e1c0001027983 */ /* 0x001ea80000300800 */
[----:B---3--:R-:W-:Y:S04]  /*173a0*/  STS.U16 [R0+UR5+0xdc0], R39 ;  /* 0x000dc02700007988 */ /* 0x008fe80008000405 */
        /* <DEDUP_REMOVED lines=19> */
[----:B------:R1:W-:Y:S04]  /*174e0*/  STS.U16 [R0+UR5+0x2180], R33 ;  /* 0x0021802100007988 */ /* 0x0003e80008000405 */
[----:B------:R3:W-:Y:S04]  /*174f0*/  STS.U16 [R0+UR5+0x21c0], R34 ;  /* 0x0021c02200007988 */ /* 0x0007e80008000405 */
[----:B------:R4:W-:Y:S04]  /*17500*/  STS.U16 [R0+UR5+0x2540], R43 ;  /* 0x0025402b00007988 */ /* 0x0009e80008000405 */
[----:B------:R1:W-:Y:S04]  /*17510*/  STS.U16 [R0+UR5+0x2500], R44 ;  /* 0x0025002c00007988 */ /* 0x0003e80008000405 */
[----:B------:R3:W-:Y:S04]  /*17520*/  STS.U16 [R0+UR5+0x25c0], R45 ;  /* 0x0025c02d00007988 */ /* 0x0007e80008000405 */
[----:B0-----:R-:W2:Y:S04]  /*17530*/  LDL.LU R32, [R1+0x330] ;  /* 0x0003300001207983 */ /* 0x001ea80000300800 */
[----:B-1----:R-:W2:Y:S04]  /*17540*/  LDL.LU R33, [R1+0x32c] ;  /* 0x00032c0001217983 */ /* 0x002ea80000300800 */
[----:B---3--:R-:W3:Y:S04]  /*17550*/  LDL.LU R34, [R1+0x328] ;  /* 0x0003280001227983 */ /* 0x008ee80000300800 */
[----:B----4-:R-:W4:Y:S04]  /*17560*/  LDL.LU R43, [R1+0x324] ;  /* 0x00032400012b7983 */ /* 0x010f280000300800 */
[----:B------:R-:W3:Y:S04]  /*17570*/  LDL.LU R44, [R1+0x2f0] ;  /* 0x0002f000012c7983 */ /* 0x000ee80000300800 */
[----:B------:R0:W-:Y:S04]  /*17580*/  STS.U16 [R0+UR5+0x2580], R46 ;  /* 0x0025802e00007988 */ /* 0x0001e80008000405 */
[----:B------:R-:W3:Y:S04]  /*17590*/  LDL.LU R45, [R1+0x2ac] ;  /* 0x0002ac00012d7983 */ /* 0x000ee80000300800 */
[----:B------:R1:W-:Y:S04]  /*175a0*/  STS.U16 [R0+UR5+0x2900], R55 ;  /* 0x0029003700007988 */ /* 0x0003e80008000405 */
[----:B------:R0:W-:Y:S04]  /*175b0*/  STS.U16 [R0+UR5+0x2940], R56 ;  /* 0x0029403800007988 */ /* 0x0001e80008000405 */
[----:B------:R1:W-:Y:S04]  /*175c0*/  STS.U16 [R0+UR5+0x2980], R57 ;  /* 0x0029803900007988 */ /* 0x0003e80008000405 */
[----:B------:R1:W-:Y:S04]  /*175d0*/  STS.U16 [R0+UR5+0x29c0], R58 ;  /* 0x0029c03a00007988 */ /* 0x0003e80008000405 */
[----:B0-----:R-:W3:Y:S04]  /*175e0*/  LDL.LU R46, [R1+0x2a8] ;  /* 0x0002a800012e7983 */ /* 0x001ee80000300800 */
[----:B-1----:R-:W4:Y:S04]  /*175f0*/  LDL.LU R55, [R1+0x2a4] ;  /* 0x0002a40001377983 */ /* 0x002f280000300800 */
[----:B------:R-:W4:Y:S04]  /*17600*/  LDL.LU R56, [R1+0x270] ;  /* 0x0002700001387983 */ /* 0x000f280000300800 */
[----:B------:R-:W4:Y:S04]  /*17610*/  LDL.LU R57, [R1+0x26c] ;  /* 0x00026c0001397983 */ /* 0x000f280000300800 */
[----:B------:R-:W4:Y:S04]  /*17620*/  LDL.LU R58, [R1+0x268] ;  /* 0x00026800013a7983 */ /* 0x000f280000300800 */
[----:B--2---:R0:W-:Y:S04]  /*17630*/  STS.U16 [R0+UR5+0x2d40], R2 ;  /* 0x002d400200007988 */ /* 0x0041e80008000405 */
[----:B0-----:R-:W2:Y:S04]  /*17640*/  LDL.LU R2, [R1+0x264] ;  /* 0x0002640001027983 */ /* 0x001ea80000300800 */
        /* <DEDUP_REMOVED lines=8> */
[----:B------:R-:W2:Y:S04]  /*176d0*/  LDL.LU R39, [R1+0x224] ;  /* 0x0002240001277983 */ /* 0x000ea80000300800 */
[----:B------:R-:W-:Y:S04]  /*176e0*/  STS.U16 [R0+UR5+0x3500], R37 ;  /* 0x0035002500007988 */ /* 0x000fe80008000405 */
[----:B------:R-:W2:Y:S04]  /*176f0*/  LDL.LU R40, [R1+0x21c] ;  /* 0x00021c0001287983 */ /* 0x000ea80000300800 */
[----:B------:R-:W-:Y:S01]  /*17700*/  STS.U16 [R0+UR5+0x35c0], R36 ;  /* 0x0035c02400007988 */ /* 0x000fe20008000405 */
[----:B------:R-:W-:-:S03]  /*17710*/  IMAD.SHL.U32 R51, R30, 0x2, RZ ;  /* 0x000000021e337824 */ /* 0x000fc600078e00ff */
[----:B------:R-:W2:Y:S04]  /*17720*/  LDL.LU R41, [R1+0x214] ;  /* 0x0002140001297983 */ /* 0x000ea80000300800 */
[----:B------:R-:W-:Y:S04]  /*17730*/  STS.U16 [R0+UR5+0x3580], R35 ;  /* 0x0035802300007988 */ /* 0x000fe80008000405 */
[----:B------:R-:W2:Y:S04]  /*17740*/  LDL.LU R42, [R1+0x20c] ;  /* 0x00020c00012a7983 */ /* 0x000ea80000300800 */
[----:B------:R-:W-:Y:S04]  /*17750*/  STS.U16 [R0+UR5+0x3900], R20 ;  /* 0x0039001400007988 */ /* 0x000fe80008000405 */
[----:B------:R-:W2:Y:S04]  /*17760*/  LDL.LU R4, [R1+0x1b0] ;  /* 0x0001b00001047983 */ /* 0x000ea80000300800 */
[----:B------:R-:W-:Y:S04]  /*17770*/  STS.U16 [R0+UR5+0x3940], R19 ;  /* 0x0039401300007988 */ /* 0x000fe80008000405 */
[----:B------:R-:W2:Y:S04]  /*17780*/  LDL.LU R5, [R1+0x19c] ;  /* 0x00019c0001057983 */ /* 0x000ea80000300800 */
[----:B------:R-:W-:Y:S04]  /*17790*/  STS.U16 [R0+UR5+0x3980], R18 ;  /* 0x0039801200007988 */ /* 0x000fe80008000405 */
[----:B------:R-:W2:Y:S04]  /*177a0*/  LDL.LU R6, [R1+0x198] ;  /* 0x0001980001067983 */ /* 0x000ea80000300800 */
[----:B------:R-:W-:Y:S01]  /*177b0*/  STS.U16 [R0+UR5+0x39c0], R17 ;  /* 0x0039c01100007988 */ /* 0x000fe20008000405 */
[----:B------:R-:W-:-:S03]  /*177c0*/  LOP3.LUT R51, R51, 0x20, RZ, 0x3c, !PT ;  /* 0x0000002033337812 */ /* 0x000fc600078e3cff */
        /* <DEDUP_REMOVED lines=9> */
[----:B------:R0:W-:Y:S04]  /*17860*/  STS.U16 [R51+UR5+0x200], R32 ;  /* 0x0002002033007988 */ /* 0x0001e80008000405 */
[----:B------:R-:W2:Y:S04]  /*17870*/  LDL.LU R12, [R1+0x100] ;  /* 0x00010000010c7983 */ /* 0x000ea80000300800 */
[----:B------:R1:W-:Y:S04]  /*17880*/  STS.U16 [R51+UR5+0x240], R33 ;  /* 0x0002402133007988 */ /* 0x0003e80008000405 */
[----:B---3--:R3:W-:Y:S04]  /*17890*/  STS.U16 [R51+UR5+0x280], R34 ;  /* 0x0002802233007988 */ /* 0x0087e80008000405 */
[----:B----4-:R4:W-:Y:S04]  /*178a0*/  STS.U16 [R51+UR5+0x2c0], R43 ;  /* 0x0002c02b33007988 */ /* 0x0109e80008000405 */
[----:B------:R1:W-:Y:S04]  /*178b0*/  STS.U16 [R51+UR5+0x640], R44 ;  /* 0x0006402c33007988 */ /* 0x0003e80008000405 */
[----:B------:R3:W-:Y:S04]  /*178c0*/  STS.U16 [R51+UR5+0x600], R45 ;  /* 0x0006002d33007988 */ /* 0x0007e80008000405 */
[----:B0-----:R-:W2:Y:S04]  /*178d0*/  LDL.LU R32, [R1+0xfc] ;  /* 0x0000fc0001207983 */ /* 0x001ea80000300800 */
[----:B-1----:R-:W2:Y:S04]  /*178e0*/  LDL.LU R33, [R1+0xf8] ;  /* 0x0000f80001217983 */ /* 0x002ea80000300800 */
[----:B---3--:R-:W3:Y:S04]  /*178f0*/  LDL.LU R34, [R1+0xf4] ;  /* 0x0000f40001227983 */ /* 0x008ee80000300800 */
[----:B----4-:R-:W4:Y:S04]  /*17900*/  LDL.LU R43, [R1+0xd0] ;  /* 0x0000d000012b7983 */ /* 0x010f280000300800 */
[----:B------:R-:W4:Y:S04]  /*17910*/  LDL.LU R44, [R1+0xcc] ;  /* 0x0000cc00012c7983 */ /* 0x000f280000300800 */
[----:B------:R0:W-:Y:S04]  /*17920*/  STS.U16 [R51+UR5+0x6c0], R46 ;  /* 0x0006c02e33007988 */ /* 0x0001e80008000405 */
[----:B------:R-:W4:Y:S04]  /*17930*/  LDL.LU R45, [R1+0xc8] ;  /* 0x0000c800012d7983 */ /* 0x000f280000300800 */
        /* <DEDUP_REMOVED lines=9> */
[----:B--2---:R0:W-:Y:S04]  /*179d0*/  STS.U16 [R51+UR5+0xac0], R2 ;  /* 0x000ac00233007988 */ /* 0x0041e80008000405 */
[----:B0-----:R-:W2:Y:S04]  /*179e0*/  LDL.LU R2, [R1+0x50] ;  /* 0x0000500001027983 */ /* 0x001ea80000300800 */
[----:B------:R-:W2:Y:S04]  /*179f0*/  LDL.LU R52, [R1+0x4c] ;  /* 0x00004c0001347983 */ /* 0x000ea80000300800 */
[----:B------:R-:W2:Y:S04]  /*17a00*/  LDL.LU R53, [R1+0x48] ;  /* 0x0000480001357983 */ /* 0x000ea80000300800 */
[----:B------:R-:W2:Y:S04]  /*17a10*/  LDL.LU R54, [R1+0x44] ;  /* 0x0000440001367983 */ /* 0x000ea80000300800 */
[----:B------:R-:W2:Y:S04]  /*17a20*/  LDL.LU R29, [R1+0x20] ;  /* 0x00002000011d7983 */ /* 0x000ea80000300800 */
[----:B------:R-:W2:Y:S04]  /*17a30*/  LDL.LU R31, [R1+0x1c] ;  /* 0x00001c00011f7983 */ /* 0x000ea80000300800 */
[----:B------:R-:W2:Y:S04]  /*17a40*/  LDL.LU R0, [R1+0x18] ;  /* 0x0000180001007983 */ /* 0x000ea80000300800 */
        /* <DEDUP_REMOVED lines=27> */
[----:B---3--:R3:W-:Y:S04]  /*17c00*/  STS.U16 [R51+UR5+0x1ac0], R34 ;  /* 0x001ac02233007988 */ /* 0x0087e80008000405 */
[----:B----4-:R4:W-:Y:S04]  /*17c10*/  STS.U16 [R51+UR5+0x1e40], R43 ;  /* 0x001e402b33007988 */ /* 0x0109e80008000405 */
[----:B------:R3:W-:Y:S04]  /*17c20*/  STS.U16 [R51+UR5+0x1e00], R44 ;  /* 0x001e002c33007988 */ /* 0x0007e80008000405 */
[----:B0-----:R-:W2:Y:S04]  /*17c30*/  LDL.LU R12, [R1+0x1de8] ;  /* 0x001de800010c7983 */ /* 0x001ea80000300800 */
[----:B-1----:R-:W2:Y:S04]  /*17c40*/  LDL.LU R32, [R1+0x1de4] ;  /* 0x001de40001207983 */ /* 0x002ea80000300800 */
[----:B------:R-:W2:Y:S04]  /*17c50*/  LDL.LU R33, [R1+0x1de0] ;  /* 0x001de00001217983 */ /* 0x000ea80000300800 */
[----:B---3--:R-:W3:Y:S04]  /*17c60*/  LDL.LU R34, [R1+0x1ddc] ;  /* 0x001ddc0001227983 */ /* 0x008ee80000300800 */
[----:B----4-:R-:W4:Y:S04]  /*17c70*/  LDL.LU R43, [R1+0x1dd8] ;  /* 0x001dd800012b7983 */ /* 0x010f280000300800 */
[----:B------:R-:W3:Y:S04]  /*17c80*/  LDL.LU R44, [R1+0x1dd4] ;  /* 0x001dd400012c7983 */ /* 0x000ee80000300800 */
[----:B------:R0:W-:Y:S04]  /*17c90*/  STS.U16 [R51+UR5+0x1ec0], R45 ;  /* 0x001ec02d33007988 */ /* 0x0001e80008000405 */
[----:B------:R1:W-:Y:S04]  /*17ca0*/  STS.U16 [R51+UR5+0x1e80], R46 ;  /* 0x001e802e33007988 */ /* 0x0003e80008000405 */
[----:B------:R0:W-:Y:S04]  /*17cb0*/  STS.U16 [R51+UR5+0x2200], R55 ;  /* 0x0022003733007988 */ /* 0x0001e80008000405 */
[----:B------:R0:W-:Y:S04]  /*17cc0*/  STS.U16 [R51+UR5+0x2240], R56 ;  /* 0x0022403833007988 */ /* 0x0001e80008000405 */
[----:B------:R1:W-:Y:S04]  /*17cd0*/  STS.U16 [R51+UR5+0x2280], R57 ;  /* 0x0022803933007988 */ /* 0x0003e80008000405 */
[----:B------:R1:W-:Y:S04]  /*17ce0*/  STS.U16 [R51+UR5+0x22c0], R58 ;  /* 0x0022c03a33007988 */ /* 0x0003e80008000405 */
[----:B0-----:R-:W3:Y:S04]  /*17cf0*/  LDL.LU R45, [R1+0x1dd0] ;  /* 0x001dd000012d7983 */ /* 0x001ee80000300800 */
[----:B-1----:R-:W3:Y:S04]  /*17d00*/  LDL.LU R46, [R1+0x1dcc] ;  /* 0x001dcc00012e7983 */ /* 0x002ee80000300800 */
[----:B------:R-:W3:Y:S04]  /*17d10*/  LDL.LU R55, [R1+0x1dc8] ;  /* 0x001dc80001377983 */ /* 0x000ee80000300800 */
[----:B------:R-:W3:Y:S04]  /*17d20*/  LDL.LU R56, [R1+0x1dc4] ;  /* 0x001dc40001387983 */ /* 0x000ee80000300800 */
[----:B------:R-:W3:Y:S04]  /*17d30*/  LDL.LU R57, [R1+0x1dc0] ;  /* 0x001dc00001397983 */ /* 0x000ee80000300800 */
[----:B------:R-:W3:Y:S04]  /*17d40*/  LDL.LU R58, [R1+0x1dbc] ;  /* 0x001dbc00013a7983 */ /* 0x000ee80000300800 */
[----:B--2---:R0:W-:Y:S04]  /*17d50*/  STS.U16 [R51+UR5+0x2640], R2 ;  /* 0x0026400233007988 */ /* 0x0041e80008000405 */
[----:B0-----:R-:W2:Y:S04]  /*17d60*/  LDL.LU R2, [R1+0x1db8] ;  /* 0x001db80001027983 */ /* 0x001ea80000300800 */
[----:B------:R0:W-:Y:S04]  /*17d70*/  STS.U16 [R51+UR5+0x2600], R52 ;  /* 0x0026003433007988 */ /* 0x0001e80008000405 */
        /* <DEDUP_REMOVED lines=10> */
[----:B------:R-:W4:Y:S01]  /*17e20*/  LDL.LU R0, [R1+0x29c] ;  /* 0x00029c0001007983 */ /* 0x000f220000300800 */
[----:B------:R-:W-:-:S03]  /*17e30*/  IMAD.SHL.U32 R30, R30, 0x2, RZ ;  /* 0x000000021e1e7824 */ /* 0x000fc600078e00ff */
[----:B--2---:R0:W-:Y:S04]  /*17e40*/  STS.U16 [R51+UR5+0x2ac0], R2 ;  /* 0x002ac00233007988 */ /* 0x0041e80008000405 */
[----:B0-----:R-:W2:Y:S04]  /*17e50*/  LDL.LU R2, [R1+0x298] ;  /* 0x0002980001027983 */ /* 0x001ea80000300800 */
[----:B---3--:R-:W-:Y:S04]  /*17e60*/  STS.U16 [R51+UR5+0x2e40], R58 ;  /* 0x002e403a33007988 */ /* 0x008fe80008000405 */
[----:B------:R-:W-:Y:S04]  /*17e70*/  STS.U16 [R51+UR5+0x2e00], R57 ;  /* 0x002e003933007988 */ /* 0x000fe80008000405 */
[----:B------:R-:W-:Y:S04]  /*17e80*/  STS.U16 [R51+UR5+0x2ec0], R56 ;  /* 0x002ec03833007988 */ /* 0x000fe80008000405 */
[----:B------:R-:W-:Y:S04]  /*17e90*/  STS.U16 [R51+UR5+0x2e80], R55 ;  /* 0x002e803733007988 */ /* 0x000fe80008000405 */
[----:B------:R-:W-:Y:S04]  /*17ea0*/  STS.U16 [R51+UR5+0x3200], R46 ;  /* 0x0032002e33007988 */ /* 0x000fe80008000405 */
[----:B------:R-:W-:Y:S04]  /*17eb0*/  STS.U16 [R51+UR5+0x3240], R45 ;  /* 0x0032402d33007988 */ /* 0x000fe80008000405 */
[----:B------:R-:W-:Y:S04]  /*17ec0*/  STS.U16 [R51+UR5+0x3280], R44 ;  /* 0x0032802c33007988 */ /* 0x000fe80008000405 */
        /* <DEDUP_REMOVED lines=10> */
[----:B------:R-:W-:Y:S01]  /*17f70*/  STS.U16 [R51+UR5+0x3e00], R6 ;  /* 0x003e000633007988 */ /* 0x000fe20008000405 */
[----:B------:R-:W-:-:S03]  /*17f80*/  LOP3.LUT R30, R30, 0x30, RZ, 0x3c, !PT ;  /* 0x000000301e1e7812 */ /* 0x000fc600078e3cff */
[----:B------:R0:W-:Y:S04]  /*17f90*/  STS.U16 [R51+UR5+0x3ec0], R5 ;  /* 0x003ec00533007988 */ /* 0x0001e80008000405 */
[----:B------:R1:W-:Y:S04]  /*17fa0*/  STS.U16 [R51+UR5+0x3e80], R4 ;  /* 0x003e800433007988 */ /* 0x0003e80008000405 */
[----:B------:R3:W-:Y:S04]  /*17fb0*/  STS.U16 [R30+UR5+0x300], R52 ;  /* 0x000300341e007988 */ /* 0x0007e80008000405 */
[----:B------:R4:W-:Y:S04]  /*17fc0*/  STS.U16 [R30+UR5+0x340], R53 ;  /* 0x000340351e007988 */ /* 0x0009e80008000405 */
[----:B0-----:R-:W2:Y:S04]  /*17fd0*/  LDL R5, [R1+0x1348] ;  /* 0x0013480001057983 */ /* 0x001ea80000100800 */
[----:B-1----:R-:W2:Y:S04]  /*17fe0*/  LDL.LU R51, [R1+0x1db4] ;  /* 0x001db40001337983 */ /* 0x002ea80000300800 */
[----:B------:R-:W2:Y:S04]  /*17ff0*/  LDL R4, [R1+0x1340] ;  /* 0x0013400001047983 */ /* 0x000ea80000100800 */
[----:B------:R0:W-:Y:S04]  /*18000*/  STS.U16 [R30+UR5+0x380], R54 ;  /* 0x000380361e007988 */ /* 0x0001e80008000405 */
[----:B---3--:R-:W3:Y:S04]  /*18010*/  LDL.LU R52, [R1+0x1db0] ;  /* 0x001db00001347983 */ /* 0x008ee80000300800 */
[----:B----4-:R-:W4:Y:S04]  /*18020*/  LDL.LU R53, [R1+0x1dac] ;  /* 0x001dac0001357983 */ /* 0x010f280000300800 */
[----:B------:R1:W-:Y:S04]  /*18030*/  STS.U16 [R30+UR5+0x3c0], R29 ;  /* 0x0003c01d1e007988 */ /* 0x0003e80008000405 */
[----:B------:R1:W-:Y:S04]  /*18040*/  STS.U16 [R30+UR5+0x740], R31 ;  /* 0x0007401f1e007988 */ /* 0x0003e80008000405 */
[----:B------:R1:W-:Y:S04]  /*18050*/  STS.U16 [R30+UR5+0x700], R0 ;  /* 0x000700001e007988 */ /* 0x0003e80008000405 */
[----:B0-----:R-:W3:Y:S04]  /*18060*/  LDL.LU R54, [R1+0x1da8] ;  /* 0x001da80001367983 */ /* 0x001ee80000300800 */
[----:B-1----:R-:W3:Y:S04]  /*18070*/  LDL.LU R29, [R1+0x1da4] ;  /* 0x001da400011d7983 */ /* 0x002ee80000300800 */
[----:B------:R-:W3:Y:S04]  /*18080*/  LDL.LU R31, [R1+0x1da0] ;  /* 0x001da000011f7983 */ /* 0x000ee80000300800 */
[----:B------:R-:W3:Y:S04]  /*18090*/  LDL.LU R0, [R1+0x1d9c] ;  /* 0x001d9c0001007983 */ /* 0x000ee80000300800 */
[----:B--2---:R0:W-:Y:S04]  /*180a0*/  STS.U16 [R30+UR5+0x7c0], R2 ;  /* 0x0007c0021e007988 */ /* 0x0041e80008000405 */
[----:B0-----:R-:W2:Y:S01]  /*180b0*/  LDL.LU R2, [R1+0x1d98] ;  /* 0x001d980001027983 */ /* 0x001ea20000300800 */
[----:B------:R-:W-:-:S04]  /*180c0*/  @!P1 LOP3.LUT R5, R5, R4, RZ, 0x3c, !PT ;  /* 0x0000000405059212 */ /* 0x000fc800078e3cff */
[----:B------:R-:W-:-:S04]  /*180d0*/  @!P1 LOP3.LUT R4, R5, R4, RZ, 0x3c, !PT ;  /* 0x0000000405049212 */ /* 0x000fc800078e3cff */
[----:B------:R-:W-:Y:S02]  /*180e0*/  @!P1 LOP3.LUT R5, R5, R4, RZ, 0x3c, !PT ;  /* 0x0000000405059212 */ /* 0x000fe400078e3cff */
[----:B---3--:R-:W-:-:S06]  /*180f0*/  PRMT R0, RZ, 0x7610, R0 ;  /* 0x00007610ff007816 */ /* 0x008fcc0000000000 */
[----:B------:R-:W3:Y:S04]  /*18100*/  @!P1 LDG.E.U16 R0, desc[UR10][R4.64] ;  /* 0x0000000a04009981 */ /* 0x000ee8000c1e1500 */
[----:B--2---:R0:W-:Y:S04]  /*18110*/  STS.U16 [R30+UR5+0x780], R2 ;  /* 0x000780021e007988 */ /* 0x0041e80008000405 */
[----:B0-----:R-:W2:Y:S04]  /*18120*/  LDL.LU R30, [R1+0x1d94] ;  /* 0x001d9400011e7983 */ /* 0x001ea80000300800 */
[----:B------:R-:W2:Y:S04]  /*18130*/  LDL.LU R2, [R1+0x1d90] ;  /* 0x001d900001027983 */ /* 0x000ea80000300800 */
[----:B------:R-:W2:Y:S04]  /*18140*/  LDL R4, [R1+0x1338] ;  /* 0x0013380001047983 */ /* 0x000ea80000100800 */
[----:B------:R-:W2:Y:S04]  /*18150*/  LDL R5, [R1+0x1344] ;  /* 0x0013440001057983 */ /* 0x000ea80000100800 */
[----:B---3--:R-:W-:Y:S01]  /*18160*/  STL [R1+0x1c48], R0 ;  /* 0x001c480001007387 */ /* 0x008fe20000100800 */
[----:B--2---:R-:W-:-:S02]  /*18170*/  @!P0 LOP3.LUT R5, R5, R4, RZ, 0x3c, !PT ;  /* 0x0000000405058212 */ /* 0x004fc400078e3cff */
[----:B------:R-:W-:Y:S02]  /*18180*/  PRMT R2, RZ, 0x7610, R2 ;  /* 0x00007610ff027816 */ /* 0x000fe40000000002 */
[----:B------:R-:W-:-:S04]  /*18190*/  @!P0 LOP3.LUT R4, R5, R4, RZ, 0x3c, !PT ;  /* 0x0000000405048212 */ /* 0x000fc800078e3cff */
[----:B------:R-:W-:-:S05]  /*181a0*/  @!P0 LOP3.LUT R5, R5, R4, RZ, 0x3c, !PT ;  /* 0x0000000405058212 */ /* 0x000fca00078e3cff */
[----:B------:R0:W2:Y:S04]  /*181b0*/  @!P0 LDG.E.U16 R2, desc[UR10][R4.64] ;  /* 0x0000000a04028981 */ /* 0x0000a8000c1e1500 */
[----:B------:R-:W0:Y:S04]  /*181c0*/  LDL R4, [R1+0xa20] ;  /* 0x000a200001047983 */ /* 0x000e280000100800 */
[----:B------:R-:W0:Y:S01]  /*181d0*/  LDL R5, [R1+0xa24] ;  /* 0x000a240001057983 */ /* 0x000e220000100800 */
[----:B------:R-:W-:Y:S02]  /*181e0*/  PRMT R31, RZ, 0x7610, R31 ;  /* 0x00007610ff1f7816 */ /* 0x000fe4000000001f */
[----:B0-----:R-:W-:-:S04]  /*181f0*/  @!P0 LOP3.LUT R5, R5, R4, RZ, 0x3c, !PT ;  /* 0x0000000405058212 */ /* 0x001fc800078e3cff */
[----:B------:R-:W-:-:S04]  /*18200*/  @!P0 LOP3.LUT R4, R5, R4, RZ, 0x3c, !PT ;  /* 0x0000000405048212 */ /* 0x000fc800078e3cff */
[----:B------:R-:W-:-:S05]  /*18210*/  @!P0 LOP3.LUT R5, R5, R4, RZ, 0x3c, !PT ;  /* 0x0000000405058212 */ /* 0x000fca00078e3cff */
[----:B------:R-:W3:Y:S04]  /*18220*/  @!P0 LDG.E.U16 R31, desc[UR10][R4.64] ;  /* 0x0000000a041f8981 */ /* 0x000ee8000c1e1500 */
[----:B--2---:R-:W-:Y:S04]  /*18230*/  STL [R1+0x1c4c], R2 ;  /* 0x001c4c0201007387 */ /* 0x004fe80000100800 */
[----:B---3--:R0:W-:Y:S04]  /*18240*/  STL [R1+0x174], R31 ;  /* 0x0001741f01007387 */ /* 0x0081e80000100800 */
[----:B0-----:R-:W2:Y:S04]  /*18250*/  LDL.LU R31, [R1+0x1d8c] ;  /* 0x001d8c00011f7983 */ /* 0x001ea80000300800 */
[----:B------:R-:W3:Y:S04]  /*18260*/  LDL R4, [R1+0xa18] ;  /* 0x000a180001047983 */ /* 0x000ee80000100800 */
[----:B------:R-:W3:Y:S01]  /*18270*/  LDL R5, [R1+0xa1c] ;  /* 0x000a1c0001057983 */ /* 0x000ee20000100800 */
[----:B------:R-:W-:-:S02]  /*18280*/  PRMT R30, RZ, 0x7610, R30 ;  /* 0x00007610ff1e7816 */ /* 0x000fc4000000001e */
[----:B---3--:R-:W-:-:S04]  /*18290*/  @!P1 LOP3.LUT R5, R5, R4, RZ, 0x3c, !PT ;  /* 0x0000000405059212 */ /* 0x008fc800078e3cff */
[----:B------:R-:W-:-:S04]  /*182a0*/  @!P1 LOP3.LUT R4, R5, R4, RZ, 0x3c, !PT ;  /* 0x0000000405049212 */ /* 0x000fc800078e3cff */
[----:B------:R-:W-:-:S05]  /*182b0*/  @!P1 LOP3.LUT R5, R5, R4, RZ, 0x3c, !PT ;  /* 0x0000000405059212 */ /* 0x000fca00078e3cff */
[----:B------:R-:W3:Y:S04]  /*182c0*/  @!P1 LDG.E.U16 R30, desc[UR10][R4.64] ;  /* 0x0000000a041e9981 */ /* 0x000ee8000c1e1500 */
[----:B---3--:R0:W-:Y:S04]  /*182d0*/  STL [R1+0x170], R30 ;  /* 0x0001701e01007387 */ /* 0x0081e80000100800 */
[----:B0-----:R-:W3:Y:S04]  /*182e0*/  LDL.LU R30, [R1+0x1d88] ;  /* 0x001d8800011e7983 */ /* 0x001ee80000300800 */
[----:B------:R-:W3:Y:S04]  /*182f0*/  LDL R4, [R1+0x9e0] ;  /* 0x0009e00001047983 */ /* 0x000ee80000100800 */
[----:B------:R-:W3:Y:S01]  /*18300*/  LDL R5, [R1+0x9e4] ;  /* 0x0009e40001057983 */ /* 0x000ee20000100800 */
[----:B--2---:R-:W-:-:S02]  /*18310*/  PRMT R31, RZ, 0x7610, R31 ;  /* 0x00007610ff1f7816 */ /* 0x004fc4000000001f */
[----:B---3--:R-:W-:-:S04]  /*18320*/  @!P0 LOP3.LUT R5, R5, R4, RZ, 0x3c, !PT ;  /* 0x0000000405058212 */ /* 0x008fc800078e3cff */
[----:B------:R-:W-:-:S04]  /*18330*/  @!P0 LOP3.LUT R4, R5, R4, RZ, 0x3c, !PT ;  /* 0x0000000405048212 */ /* 0x000fc800078e3cff */
[----:B------:R-:W-:-:S05]  /*18340*/  @!P0 LOP3.LUT R5, R5, R4, RZ, 0x3c, !PT ;  /* 0x0000000405058212 */ /* 0x000fca00078e3cff */
[----:B------:R-:W2:Y:S04]  /*18350*/  @!P0 LDG.E.U16 R31, desc[UR10][R4.64] ;  /* 0x0000000a041f8981 */ /* 0x000ea8000c1e1500 */
[----:B--2---:R0:W-:Y:S04]  /*18360*/  STL [R1+0x16c], R31 ;  /* 0x00016c1f01007387 */ /* 0x0041e80000100800 */
        /* <DEDUP_REMOVED lines=403> */
[----:B------:R0:W3:Y:S04]  /*19ca0*/  @!P1 LDG.E.U16 R30, desc[UR10][R4.64] ;  /* 0x0000000a041e9981 */ /* 0x0000e8000c1e1500 */
[----:B------:R-:W0:Y:S04]  /*19cb0*/  LDL R4, [R1+0x810] ;  /* 0x0008100001047983 */ /* 0x000e280000100800 */
[----:B------:R-:W0:Y:S01]  /*19cc0*/  LDL R5, [R1+0x814] ;  /* 0x0008140001057983 */ /* 0x000e220000100800 */
[----:B------:R-:W-:Y:S02]  /*19cd0*/  PRMT R29, RZ, 0x7610, R29 ;  /* 0x00007610ff1d7816 */ /* 0x000fe4000000001d */
[----:B0-----:R-:W-:-:S04]  /*19ce0*/  @!P0 LOP3.LUT R5, R5, R4, RZ, 0x3c, !PT ;  /* 0x0000000405058212 */ /* 0x001fc800078e3cff */
[----:B------:R-:W-:-:S04]  /*19cf0*/  @!P0 LOP3.LUT R4, R5, R4, RZ, 0x3c, !PT ;  /* 0x0000000405048212 */ /* 0x000fc800078e3cff */
[----:B------:R-:W-:-:S05]  /*19d00*/  @!P0 LOP3.LUT R5, R5, R4, RZ, 0x3c, !PT ;  /* 0x0000000405058212 */ /* 0x000fca00078e3cff */
[----:B------:R-:W2:Y:S04]  /*19d10*/  @!P0 LDG.E.U16 R29, desc[UR10][R4.64] ;  /* 0x0000000a041d8981 */ /* 0x000ea8000c1e1500 */
[----:B---3--:R0:W-:Y:S04]  /*19d20*/  STL [R1+0x20], R30 ;  /* 0x0000201e01007387 */ /* 0x0081e80000100800 */
[----:B0-----:R-:W3:Y:S04]  /*19d30*/  LDL R30, [R1+0x78c] ;  /* 0x00078c00011e7983 */ /* 0x001ee80000100800 */
[----:B--2---:R0:W-:Y:S04]  /*19d40*/  STL [R1+0x14], R29 ;  /* 0x0000141d01007387 */ /* 0x0041e80000100800 */
[----:B0-----:R-:W2:Y:S04]  /*19d50*/  LDL.LU R29, [R1+0x1cd0] ;  /* 0x001cd000011d7983 */ /* 0x001ea80000300800 */
[----:B------:R-:W2:Y:S04]  /*19d60*/  LDL R4, [R1+0x808] ;  /* 0x0008080001047983 */ /* 0x000ea80000100800 */
[----:B------:R-:W2:Y:S01]  /*19d70*/  LDL R5, [R1+0x80c] ;  /* 0x00080c0001057983 */ /* 0x000ea20000100800 */
[----:B------:R-:W-:-:S02]  /*19d80*/  PRMT R31, RZ, 0x7610, R31 ;  /* 0x00007610ff1f7816 */ /* 0x000fc4000000001f */
[----:B--2---:R-:W-:-:S04]  /*19d90*/  @!P1 LOP3.LUT R5, R5, R4, RZ, 0x3c, !PT ;  /* 0x0000000405059212 */ /* 0x004fc800078e3cff */
[----:B------:R-:W-:-:S04]  /*19da0*/  @!P1 LOP3.LUT R4, R5, R4, RZ, 0x3c, !PT ;  /* 0x0000000405049212 */ /* 0x000fc800078e3cff */
[----:B------:R-:W-:-:S05]  /*19db0*/  @!P1 LOP3.LUT R5, R5, R4, RZ, 0x3c, !PT ;  /* 0x0000000405059212 */ /* 0x000fca00078e3cff */
[----:B------:R-:W2:Y:S04]  /*19dc0*/  @!P1 LDG.E.U16 R31, desc[UR10][R4.64] ;  /* 0x0000000a041f9981 */ /* 0x000ea8000c1e1500 */
        /* <DEDUP_REMOVED lines=18> */
[----:B--2---:R0:W-:Y:S04]  /*19ef0*/  STL [R1], R31 ;  /* 0x0000001f01007387 */ /* 0x0041e80000100800 */
[----:B0-----:R-:W2:Y:S04]  /*19f00*/  LDL.LU R31, [R1+0x1cc4] ;  /* 0x001cc400011f7983 */ /* 0x001ea80000300800 */
[----:B------:R-:W2:Y:S04]  /*19f10*/  LDL R4, [R1+0x790] ;  /* 0x0007900001047983 */ /* 0x000ea80000100800 */
[----:B------:R-:W2:Y:S01]  /*19f20*/  LDL R5, [R1+0x794] ;  /* 0x0007940001057983 */ /* 0x000ea20000100800 */
[----:B------:R-:W-:-:S02]  /*19f30*/  PRMT R29, RZ, 0x7610, R29 ;  /* 0x00007610ff1d7816 */ /* 0x000fc4000000001d */
[----:B--2---:R-:W-:-:S04]  /*19f40*/  @!P0 LOP3.LUT R5, R5, R4, RZ, 0x3c, !PT ;  /* 0x0000000405058212 */ /* 0x004fc800078e3cff */
[----:B------:R-:W-:-:S04]  /*19f50*/  @!P0 LOP3.LUT R4, R5, R4, RZ, 0x3c, !PT ;  /* 0x0000000405048212 */ /* 0x000fc800078e3cff */
[----:B------:R-:W-:-:S05]  /*19f60*/  @!P0 LOP3.LUT R5, R5, R4, RZ, 0x3c, !PT ;  /* 0x0000000405058212 */ /* 0x000fca00078e3cff */
[----:B------:R3:W2:Y:S04]  /*19f70*/  @!P0 LDG.E.U16 R29, desc[UR10][R4.64] ;  /* 0x0000000a041d8981 */ /* 0x0006a8000c1e1500 */
[----:B------:R-:W4:Y:S01]  /*19f80*/  LDL R5, [R1+0x788] ;  /* 0x0007880001057983 */ /* 0x000f220000100800 */
[----:B------:R-:W-:Y:S01]  /*19f90*/  PRMT R28, RZ, 0x7610, R28 ;  /* 0x00007610ff1c7816 */ /* 0x000fe2000000001c */
[----:B---3--:R-:W-:Y:S02]  /*19fa0*/  @!P1 IMAD.MOV.U32 R4, RZ, RZ, R30 ;  /* 0x000000ffff049224 */ /* 0x008fe400078e001e */
[----:B--2---:R-:W-:Y:S01]  /*19fb0*/  STL [R1+0x1c60], R29 ;  /* 0x001c601d01007387 */ /* 0x004fe20000100800 */
[----:B------:R-:W-:-:S03]  /*19fc0*/  PRMT R27, RZ, 0x7610, R27 ;  /* 0x00007610ff1b7816 */ /* 0x000fc6000000001b */
[----:B------:R-:W2:Y:S04]  /*19fd0*/  LDL R30, [R1+0x12a4] ;  /* 0x0012a400011e7983 */ /* 0x000ea80000100800 */
[----:B----4-:R0:W3:Y:S04]  /*19fe0*/  @!P1 LDG.E.U16 R28, desc[UR10][R4.64] ;  /* 0x0000000a041c9981 */ /* 0x0100e8000c1e1500 */
[----:B------:R-:W0:Y:S04]  /*19ff0*/  LDL R4, [R1+0x1210] ;  /* 0x0012100001047983 */ /* 0x000e280000100800 */
[----:B------:R-:W0:Y:S02]  /*1a000*/  LDL R5, [R1+0x121c] ;  /* 0x00121c0001057983 */ /* 0x000e240000100800 */
[----:B0-----:R-:W-:-:S04]  /*1a010*/  @!P0 LOP3.LUT R5, R5, R4, RZ, 0x3c, !PT ;  /* 0x0000000405058212 */ /* 0x001fc800078e3cff */
[----:B------:R-:W-:-:S04]  /*1a020*/  @!P0 LOP3.LUT R4, R5, R4, RZ, 0x3c, !PT ;  /* 0x0000000405048212 */ /* 0x000fc800078e3cff */
[----:B------:R-:W-:Y:S01]  /*1a030*/  @!P0 LOP3.LUT R5, R5, R4, RZ, 0x3c, !PT ;  /* 0x0000000405058212 */ /* 0x000fe200078e3cff */
[----:B---3--:R-:W-:Y:S04]  /*1a040*/  STL [R1+0x1c64], R28 ;  /* 0x001c641c01007387 */ /* 0x008fe80000100800 */
[----:B------:R0:W3:Y:S04]  /*1a050*/  @!P0 LDG.E.U16 R27, desc[UR10][R4.64] ;  /* 0x0000000a041b8981 */ /* 0x0000e8000c1e1500 */
[----:B------:R-:W0:Y:S04]  /*1a060*/  LDL R4, [R1+0x1218] ;  /* 0x0012180001047983 */ /* 0x000e280000100800 */
[----:B------:R-:W0:Y:S01]  /*1a070*/  LDL R5, [R1+0x1224] ;  /* 0x0012240001057983 */ /* 0x000e220000100800 */
[----:B------:R-:W-:-:S02]  /*1a080*/  PRMT R26, RZ, 0x7610, R26 ;  /* 0x00007610ff1a7816 */ /* 0x000fc4000000001a */
        /* <DEDUP_REMOVED lines=21> */
[----:B------:R-:W4:Y:S01]  /*1a1e0*/  LDL R5, [R1+0x1298] ;  /* 0x0012980001057983 */ /* 0x000f220000100800 */
[----:B------:R-:W-:Y:S01]  /*1a1f0*/  PRMT R23, RZ, 0x7610, R23 ;  /* 0x00007610ff177816 */ /* 0x000fe20000000017 */
[----:B--2---:R-:W-:-:S02]  /*1a200*/  @!P0 IMAD.MOV.U32 R4, RZ, RZ, R30 ;  /* 0x000000ffff048224 */ /* 0x004fc400078e001e */
[----:B---3--:R-:W-:Y:S01]  /*1a210*/  STL [R1+0x1c74], R24 ;  /* 0x001c741801007387 */ /* 0x008fe20000100800 */
        /* <DEDUP_REMOVED lines=45> */
[----:B------:R-:W-:-:S05]  /*1a4f0*/  @!P0 LOP3.LUT R5, R5, R4, RZ, 0x3c, !PT ;  /* 0x0000000405058212 */ /* 0x000fca00078e3cff */
[----:B------:R-:W4:Y:S04]  /*1a500*/  @!P0 LDG.E.U16 R31, desc[UR10][R4.64] ;  /* 0x0000000a041f8981 */ /* 0x000f28000c1e1500 */
[----:B---3--:R-:W-:Y:S04]  /*1a510*/  STL [R1+0x1c8c], R18 ;  /* 0x001c8c1201007387 */ /* 0x008fe80000100800 */
[----:B----4-:R0:W-:Y:S04]  /*1a520*/  STL [R1+0x5c], R31 ;  /* 0x00005c1f01007387 */ /* 0x0101e80000100800 */
[----:B0-----:R-:W3:Y:S04]  /*1a530*/  LDL.LU R31, [R1+0x1cc0] ;  /* 0x001cc000011f7983 */ /* 0x001ee80000300800 */
[----:B------:R-:W4:Y:S04]  /*1a540*/  LDL R4, [R1+0x9f8] ;  /* 0x0009f80001047983 */ /* 0x000f280000100800 */
[----:B------:R-:W4:Y:S01]  /*1a550*/  LDL R5, [R1+0x9fc] ;  /* 0x0009fc0001057983 */ /* 0x000f220000100800 */
[----:B------:R-:W-:-:S02]  /*1a560*/  PRMT R26, RZ, 0x7610, R26 ;  /* 0x00007610ff1a7816 */ /* 0x000fc4000000001a */
[----:B----4-:R-:W-:-:S04]  /*1a570*/  @!P1 LOP3.LUT R5, R5, R4, RZ, 0x3c, !PT ;  /* 0x0000000405059212 */ /* 0x010fc800078e3cff */
[----:B------:R-:W-:-:S04]  /*1a580*/  @!P1 LOP3.LUT R4, R5, R4, RZ, 0x3c, !PT ;  /* 0x0000000405049212 */ /* 0x000fc800078e3cff */
[----:B------:R-:W-:-:S05]  /*1a590*/  @!P1 LOP3.LUT R5, R5, R4, RZ, 0x3c, !PT ;  /* 0x0000000405059212 */ /* 0x000fca00078e3cff */
[----:B------:R0:W4:Y:S04]  /*1a5a0*/  @!P1 LDG.E.U16 R26, desc[UR10][R4.64] ;  /* 0x0000000a041a9981 */ /* 0x000128000c1e1500 */
[----:B------:R-:W0:Y:S04]  /*1a5b0*/  LDL R4, [R1+0x9c0] ;  /* 0x0009c00001047983 */ /* 0x000e280000100800 */
[----:B------:R-:W0:Y:S01]  /*1a5c0*/  LDL R5, [R1+0x9c4] ;  /* 0x0009c40001057983 */ /* 0x000e220000100800 */
[----:B------:R-:W-:Y:S02]  /*1a5d0*/  PRMT R25, RZ, 0x7610, R25 ;  /* 0x00007610ff197816 */ /* 0x000fe40000000019 */
[----:B0-----:R-:W-:-:S04]  /*1a5e0*/  @!P0 LOP3.LUT R5, R5, R4, RZ, 0x3c, !PT ;  /* 0x0000000405058212 */ /* 0x001fc800078e3cff */
[----:B------:R-:W-:-:S04]  /*1a5f0*/  @!P0 LOP3.LUT R4, R5, R4, RZ, 0x3c, !PT ;  /* 0x0000000405048212 */ /* 0x000fc800078e3cff */
[----:B------:R-:W-:Y:S01]  /*1a600*/  @!P0 LOP3.LUT R5, R5, R4, RZ, 0x3c, !PT ;  /* 0x0000000405058212 */ /* 0x000fe200078e3cff */
[----:B----4-:R0:W-:Y:S04]  /*1a610*/  STL [R1+0x58], R26 ;  /* 0x0000581a01007387 */ /* 0x0101e80000100800 */
[----:B------:R1:W4:Y:S01]  /*1a620*/  @!P0 LDG.E.U16 R25, desc[UR10][R4.64] ;  /* 0x0000000a04198981 */ /* 0x000322000c1e1500 */
[----:B---3--:R-:W-:-:S03]  /*1a630*/  PRMT R31, RZ, 0x7610, R31 ;  /* 0x00007610ff1f7816 */ /* 0x008fc6000000001f */
[----:B0-----:R-:W3:Y:S04]  /*1a640*/  LDL R26, [R1+0x944] ;  /* 0x00094400011a7983 */ /* 0x001ee80000100800 */
[----:B------:R-:W1:Y:S04]  /*1a650*/  LDL R4, [R1+0x9b8] ;  /* 0x0009b80001047983 */ /* 0x000e680000100800 */
[----:B------:R-:W1:Y:S02]  /*1a660*/  LDL R5, [R1+0x9bc] ;  /* 0x0009bc0001057983 */ /* 0x000e640000100800 */
[----:B-1----:R-:W-:-:S04]  /*1a670*/  @!P1 LOP3.LUT R5, R5, R4, RZ, 0x3c, !PT ;  /* 0x0000000405059212 */ /* 0x002fc800078e3cff */
[----:B------:R-:W-:-:S04]  /*1a680*/  @!P1 LOP3.LUT R4, R5, R4, RZ, 0x3c, !PT ;  /* 0x0000000405049212 */ /* 0x000fc800078e3cff */
[----:B------:R-:W-:-:S05]  /*1a690*/  @!P1 LOP3.LUT R5, R5, R4, RZ, 0x3c, !PT ;  /* 0x0000000405059212 */ /* 0x000fca00078e3cff */
[----:B------:R-:W2:Y:S04]  /*1a6a0*/  @!P1 LDG.E.U16 R31, desc[UR10][R4.64] ;  /* 0x0000000a041f9981 */ /* 0x000ea8000c1e1500 */
[----:B----4-:R0:W-:Y:S04]  /*1a6b0*/  STL [R1+0x54], R25 ;  /* 0x0000541901007387 */ /* 0x0101e80000100800 */
[----:B0-----:R-:W4:Y:S04]  /*1a6c0*/  LDL R25, [R1+0x93c] ;  /* 0x00093c0001197983 */ /* 0x001f280000100800 */
[----:B--2---:R0:W-:Y:S04]  /*1a6d0*/  STL [R1+0x50], R31 ;  /* 0x0000501f01007387 */ /* 0x0041e80000100800 */
[----:B0-----:R-:W2:Y:S04]  /*1a6e0*/  LDL.LU R31, [R1+0x1cbc] ;  /* 0x001cbc00011f7983 */ /* 0x001ea80000300800 */
[----:B------:R-:W2:Y:S01]  /*1a6f0*/  LDL R5, [R1+0x980] ;  /* 0x0009800001057983 */ /* 0x000ea20000100800 */
[----:B------:R-:W-:Y:S01]  /*1a700*/  PRMT R22, RZ, 0x7610, R22 ;  /* 0x00007610ff167816 */ /* 0x000fe20000000016 */
[----:B------:R-:W-:Y:S01]  /*1a710*/  @!P0 IMAD.MOV.U32 R4, RZ, RZ, R30 ;  /* 0x000000ffff048224 */ /* 0x000fe200078e001e */
[----:B------:R-:W-:Y:S01]  /*1a720*/  PRMT R3, RZ, 0x7610, R3 ;  /* 0x00007610ff037816 */ /* 0x000fe20000000003 */
[----:B------:R-:W3:Y:S04]  /*1a730*/  LDL R30, [R1+0x8f8] ;  /* 0x0008f800011e7983 */ /* 0x000ee80000100800 */
[----:B--2---:R0:W2:Y:S04]  /*1a740*/  @!P0 LDG.E.U16 R22, desc[UR10][R4.64] ;  /* 0x0000000a04168981 */ /* 0x0040a8000c1e1500 */
[----:B------:R-:W0:Y:S04]  /*1a750*/  LDL R4, [R1+0x978] ;  /* 0x0009780001047983 */ /* 0x000e280000100800 */
[----:B------:R-:W0:Y:S02]  /*1a760*/  LDL R5, [R1+0x97c] ;  /* 0x00097c0001057983 */ /* 0x000e240000100800 */
[----:B0-----:R-:W-:-:S04]  /*1a770*/  @!P1 LOP3.LUT R5, R5, R4, RZ, 0x3c, !PT ;  /* 0x0000000405059212 */ /* 0x001fc800078e3cff */
[----:B------:R-:W-:-:S04]  /*1a780*/  @!P1 LOP3.LUT R4, R5, R4, RZ, 0x3c, !PT ;  /* 0x0000000405049212 */ /* 0x000fc800078e3cff */
[----:B------:R-:W-:-:S05]  /*1a790*/  @!P1 LOP3.LUT R5, R5, R4, RZ, 0x3c, !PT ;  /* 0x0000000405059212 */ /* 0x000fca00078e3cff */
[----:B------:R-:W3:Y:S04]  /*1a7a0*/  @!P1 LDG.E.U16 R3, desc[UR10][R4.64] ;  /* 0x0000000a04039981 */ /* 0x000ee8000c1e1500 */
[----:B--2---:R0:W-:Y:S04]  /*1a7b0*/  STL [R1+0x4c], R22 ;  /* 0x00004c1601007387 */ /* 0x0041e80000100800 */
[----:B0-----:R-:W2:Y:S04]  /*1a7c0*/  LDL R22, [R1+0x8fc] ;  /* 0x0008fc0001167983 */ /* 0x001ea80000100800 */
[----:B---3--:R-:W-:Y:S04]  /*1a7d0*/  STL [R1+0x48], R3 ;  /* 0x0000480301007387 */ /* 0x008fe80000100800 */
[----:B------:R-:W3:Y:S01]  /*1a7e0*/  LDL R5, [R1+0x940] ;  /* 0x0009400001057983 */ /* 0x000ee20000100800 */
[----:B------:R-:W-:Y:S01]  /*1a7f0*/  PRMT R21, RZ, 0x7610, R21 ;  /* 0x00007610ff157816 */ /* 0x000fe20000000015 */
[----:B------:R-:W-:Y:S01]  /*1a800*/  @!P0 IMAD.MOV.U32 R4, RZ, RZ, R26 ;  /* 0x000000ffff048224 */ /* 0x000fe200078e001a */
[----:B------:R-:W-:Y:S01]  /*1a810*/  PRMT R23, RZ, 0x7610, R23 ;  /* 0x00007610ff177816 */ /* 0x000fe20000000017 */
[----:B------:R-:W2:Y:S04]  /*1a820*/  LDL R26, [R1+0x8c0] ;  /* 0x0008c000011a7983 */ /* 0x000ea80000100800 */
[----:B---3--:R4:W3:Y:S04]  /*1a830*/  @!P0 LDG.E.U16 R21, desc[UR10][R4.64] ;  /* 0x0000000a04158981 */ /* 0x0088e8000c1e1500 */
[----:B------:R-:W2:Y:S01]  /*1a840*/  LDL R5, [R1+0x938] ;  /* 0x0009380001057983 */ /* 0x000ea20000100800 */
[----:B----4-:R-:W-:-:S03]  /*1a850*/  @!P1 IMAD.MOV.U32 R4, RZ, RZ, R25 ;  /* 0x000000ffff049224 */ /* 0x010fc600078e0019 */
[----:B---3--:R0:W-:Y:S04]  /*1a860*/  STL [R1+0x44], R21 ;  /* 0x0000441501007387 */ /* 0x0081e80000100800 */
[----:B------:R-:W3:Y:S04]  /*1a870*/  LDL R25, [R1+0x8b8] ;  /* 0x0008b80001197983 */ /* 0x000ee80000100800 */
[----:B--2---:R-:W2:Y:S04]  /*1a880*/  @!P1 LDG.E.U16 R23, desc[UR10][R4.64] ;  /* 0x0000000a04179981 */ /* 0x004ea8000c1e1500 */
[----:B0-----:R-:W4:Y:S04]  /*1a890*/  LDL R21, [R1+0x8c4] ;  /* 0x0008c40001157983 */ /* 0x001f280000100800 */
[----:B------:R-:W3:Y:S04]  /*1a8a0*/  LDL R4, [R1+0x900] ;  /* 0x0009000001047983 */ /* 0x000ee80000100800 */
[----:B------:R-:W3:Y:S01]  /*1a8b0*/  LDL R5, [R1+0x904] ;  /* 0x0009040001057983 */ /* 0x000ee20000100800 */
[----:B------:R-:W-:-:S02]  /*1a8c0*/  PRMT R31, RZ, 0x7610, R31 ;  /* 0x00007610ff1f7816 */ /* 0x000fc4000000001f */
[----:B------:R-:W-:Y:S01]  /*1a8d0*/  PRMT R18, RZ, 0x7610, R18 ;  /* 0x00007610ff127816 */ /* 0x000fe20000000012 */
[----:B--2---:R0:W-:Y:S04]  /*1a8e0*/  STL [R1+0x40], R23 ;  /* 0x0000401701007387 */ /* 0x0041e80000100800 */
[----:B0-----:R-:W2:Y:S01]  /*1a8f0*/  LDL R23, [R1+0x8bc] ;  /* 0x0008bc0001177983 */ /* 0x001ea20000100800 */
[----:B---3--:R-:W-:-:S04]  /*1a900*/  @!P0 LOP3.LUT R5, R5, R4, RZ, 0x3c, !PT ;  /* 0x0000000405058212 */ /* 0x008fc800078e3cff */
[----:B------:R-:W-:-:S04]  /*1a910*/  @!P0 LOP3.LUT R4, R5, R4, RZ, 0x3c, !PT ;  /* 0x0000000405048212 */ /* 0x000fc800078e3cff */
[----:B------:R-:W-:-:S05]  /*1a920*/  @!P0 LOP3.LUT R5, R5, R4, RZ, 0x3c, !PT ;  /* 0x0000000405058212 */ /* 0x000fca00078e3cff */
[----:B------:R0:W3:Y:S02]  /*1a930*/  @!P0 LDG.E.U16 R31, desc[UR10][R4.64] ;  /* 0x0000000a041f8981 */ /* 0x0000e4000c1e1500 */
[----:B0-----:R-:W-:Y:S02]  /*1a940*/  @!P1 IMAD.MOV.U32 R4, RZ, RZ, R22 ;  /* 0x000000ffff049224 */ /* 0x001fe400078e0016 */
[----:B------:R-:W-:-:S05]  /*1a950*/  @!P1 IMAD.MOV.U32 R5, RZ, RZ, R30 ;  /* 0x000000ffff059224 */ /* 0x000fca00078e001e */
[----:B------:R4:W3:Y:S01]  /*1a960*/  @!P1 LDG.E.U16 R18, desc[UR10][R4.64] ;  /* 0x0000000a04129981 */ /* 0x0008e2000c1e1500 */
[----:B------:R-:W-:Y:S01]  /*1a970*/  PRMT R19, RZ, 0x7610, R19 ;  /* 0x00007610ff137816 */ /* 0x000fe20000000013 */
[----:B----4-:R-:W-:Y:S02]  /*1a980*/  @!P0 IMAD.MOV.U32 R4, RZ, RZ, R21 ;  /* 0x000000ffff048224 */ /* 0x010fe400078e0015 */
[----:B------:R-:W-:-:S05]  /*1a990*/  @!P0 IMAD.MOV.U32 R5, RZ, RZ, R26 ;  /* 0x000000ffff058224 */ /* 0x000fca00078e001a */
[----:B------:R0:W4:Y:S01]  /*1a9a0*/  @!P0 LDG.E.U16 R19, desc[UR10][R4.64] ;  /* 0x0000000a04138981 */ /* 0x000122000c1e1500 */
[----:B------:R-:W-:Y:S01]  /*1a9b0*/  PRMT R20, RZ, 0x7610, R20 ;  /* 0x00007610ff147816 */ /* 0x000fe20000000014 */
[----:B0-----:R-:W-:Y:S02]  /*1a9c0*/  @!P1 IMAD.MOV.U32 R5, RZ, RZ, R25 ;  /* 0x000000ffff059224 */ /* 0x001fe400078e0019 */
[----:B--2---:R-:W-:-:S05]  /*1a9d0*/  @!P1 IMAD.MOV.U32 R4, RZ, RZ, R23 ;  /* 0x000000ffff049224 */ /* 0x004fca00078e0017 */
[----:B------:R-:W2:Y:S04]  /*1a9e0*/  @!P1 LDG.E.U16 R20, desc[UR10][R4.64] ;  /* 0x0000000a04149981 */ /* 0x000ea8000c1e1500 */
[----:B---3--:R0:W-:Y:S04]  /*1a9f0*/  STL [R1+0x3c], R31 ;  /* 0x00003c1f01007387 */ /* 0x0081e80000100800 */
[----:B------:R-:W3:Y:S04]  /*1aa00*/  LDL R30, [R1+0x884] ;  /* 0x00088400011e7983 */ /* 0x000ee80000100800 */
[----:B------:R-:W3:Y:S04]  /*1aa10*/  LDL R22, [R1+0x878] ;  /* 0x0008780001167983 */ /* 0x000ee80000100800 */
[----:B0-----:R-:W3:Y:S04]  /*1aa20*/  LDL R31, [R1+0x880] ;  /* 0x00088000011f7983 */ /* 0x001ee80000100800 */
[----:B------:R0:W-:Y:S04]  /*1aa30*/  STL [R1+0x38], R18 ;  /* 0x0000381201007387 */ /* 0x0001e80000100800 */
[----:B------:R-:W3:Y:S04]  /*1aa40*/  LDL R21, [R1+0x840] ;  /* 0x0008400001157983 */ /* 0x000ee80000100800 */
[----:B0-----:R-:W3:Y:S04]  /*1aa50*/  LDL R18, [R1+0x87c] ;  /* 0x00087c0001127983 */ /* 0x001ee80000100800 */
[----:B----4-:R0:W-:Y:S04]  /*1aa60*/  STL [R1+0x34], R19 ;  /* 0x0000341301007387 */ /* 0x0101e80000100800 */
[----:B------:R-:W4:Y:S04]  /*1aa70*/  LDL R26, [R1+0x838] ;  /* 0x00083800011a7983 */ /* 0x000f280000100800 */
[----:B------:R-:W4:Y:S04]  /*1aa80*/  LDL R25, [R1+0x83c] ;  /* 0x00083c0001197983 */ /* 0x000f280000100800 */
[----:B------:R-:W4:Y:S04]  /*1aa90*/  LDL R23, [R1+0x800] ;  /* 0x0008000001177983 */ /* 0x000f280000100800 */
[----:B0-----:R-:W4:Y:S01]  /*1aaa0*/  LDL R19, [R1+0x844] ;  /* 0x0008440001137983 */ /* 0x001f220000100800 */
[----:B------:R-:W-:-:S03]  /*1aab0*/  PRMT R29, RZ, 0x7610, R29 ;  /* 0x00007610ff1d7816 */ /* 0x000fc6000000001d */
[----:B--2---:R0:W-:Y:S04]  /*1aac0*/  STL [R1+0x30], R20 ;  /* 0x0000301401007387 */ /* 0x0041e80000100800 */
[----:B0-----:R-:W2:Y:S01]  /*1aad0*/  LDL R20, [R1+0x804] ;  /* 0x0008040001147983 */ /* 0x001ea20000100800 */
[----:B---3--:R-:W-:Y:S02]  /*1aae0*/  @!P0 IMAD.MOV.U32 R4, RZ, RZ, R30 ;  /* 0x000000ffff048224 */ /* 0x008fe400078e001e */
[----:B------:R-:W-:-:S05]  /*1aaf0*/  @!P0 IMAD.MOV.U32 R5, RZ, RZ, R31 ;  /* 0x000000ffff058224 */ /* 0x000fca00078e001f */
[----:B------:R0:W3:Y:S02]  /*1ab00*/  @!P0 LDG.E.U16 R29, desc[UR10][R4.64] ;  /* 0x0000000a041d8981 */ /* 0x0000e4000c1e1500 */
[----:B0-----:R-:W-:Y:S02]  /*1ab10*/  @!P1 IMAD.MOV.U32 R5, RZ, RZ, R22 ;  /* 0x000000ffff059224 */ /* 0x001fe400078e0016 */
[----:B------:R-:W-:Y:S01]  /*1ab20*/  @!P1 IMAD.MOV.U32 R4, RZ, RZ, R18 ;  /* 0x000000ffff049224 */ /* 0x000fe200078e0012 */
[----:B------:R-:W3:Y:S04]  /*1ab30*/  LDL R22, [R1+0x7f8] ;  /* 0x0007f80001167983 */ /* 0x000ee80000100800 */
[----:B------:R-:W3:Y:S01]  /*1ab40*/  LDL R18, [R1+0x7fc] ;  /* 0x0007fc0001127983 */ /* 0x000ee20000100800 */
[----:B------:R-:W-:-:S02]  /*1ab50*/  PRMT R28, RZ, 0x7610, R28 ;  /* 0x00007610ff1c7816 */ /* 0x000fc4000000001c */
[----:B------:R-:W-:-:S04]  /*1ab60*/  PRMT R27, RZ, 0x7610, R27 ;  /* 0x00007610ff1b7816 */ /* 0x000fc8000000001b */
[----:B------:R4:W3:Y:S01]  /*1ab70*/  @!P1 LDG.E.U16 R28, desc[UR10][R4.64] ;  /* 0x0000000a041c9981 */ /* 0x0008e2000c1e1500 */
[----:B------:R-:W-:Y:S01]  /*1ab80*/  PRMT R24, RZ, 0x7610, R24 ;  /* 0x00007610ff187816 */ /* 0x000fe20000000018 */
[----:B----4-:R-:W-:Y:S02]  /*1ab90*/  @!P0 IMAD.MOV.U32 R4, RZ, RZ, R19 ;  /* 0x000000ffff048224 */ /* 0x010fe400078e0013 */
[----:B------:R-:W-:Y:S01]  /*1aba0*/  @!P0 IMAD.MOV.U32 R5, RZ, RZ, R21 ;  /* 0x000000ffff058224 */ /* 0x000fe200078e0015 */
[----:B------:R-:W-:Y:S02]  /*1abb0*/  PRMT R2, RZ, 0x7610, R2 ;  /* 0x00007610ff027816 */ /* 0x000fe40000000002 */
[----:B------:R-:W-:Y:S01]  /*1abc0*/  PRMT R0, RZ, 0x7610, R0 ;  /* 0x00007610ff007816 */ /* 0x000fe20000000000 */
[----:B------:R-:W4:Y:S04]  /*1abd0*/  LDL R21, [R1+0x7c0] ;  /* 0x0007c00001157983 */ /* 0x000f280000100800 */
[----:B------:R0:W4:Y:S04]  /*1abe0*/  @!P0 LDG.E.U16 R27, desc[UR10][R4.64] ;  /* 0x0000000a041b8981 */ /* 0x000128000c1e1500 */
[----:B------:R-:W4:Y:S01]  /*1abf0*/  LDL R19, [R1+0x7c4] ;  /* 0x0007c40001137983 */ /* 0x000f220000100800 */
[----:B0-----:R-:W-:-:S02]  /*1ac00*/  @!P1 IMAD.MOV.U32 R4, RZ, RZ, R25 ;  /* 0x000000ffff049224 */ /* 0x001fc400078e0019 */
[----:B------:R-:W-:-:S05]  /*1ac10*/  @!P1 IMAD.MOV.U32 R5, RZ, RZ, R26 ;  /* 0x000000ffff059224 */ /* 0x000fca00078e001a */
[----:B------:R0:W4:Y:S02]  /*1ac20*/  @!P1 LDG.E.U16 R24, desc[UR10][R4.64] ;  /* 0x0000000a04189981 */ /* 0x000124000c1e1500 */
[----:B0-----:R-:W-:Y:S02]  /*1ac30*/  @!P0 IMAD.MOV.U32 R5, RZ, RZ, R23 ;  /* 0x000000ffff058224 */ /* 0x001fe400078e0017 */
[----:B------:R-:W4:Y:S01]  /*1ac40*/  LDL R23, [R1+0x7b8] ;  /* 0x0007b80001177983 */ /* 0x000f220000100800 */
[----:B--2---:R-:W-:-:S03]  /*1ac50*/  @!P0 IMAD.MOV.U32 R4, RZ, RZ, R20 ;  /* 0x000000ffff048224 */ /* 0x004fc600078e0014 */
[----:B------:R-:W2:Y:S04]  /*1ac60*/  LDL R20, [R1+0x7bc] ;  /* 0x0007bc0001147983 */ /* 0x000ea80000100800 */
[----:B------:R3:W2:Y:S02]  /*1ac70*/  @!P0 LDG.E.U16 R2, desc[UR10][R4.64] ;  /* 0x0000000a04028981 */ /* 0x0006a4000c1e1500 */
[----:B---3--:R-:W-:Y:S02]  /*1ac80*/  @!P1 IMAD.MOV.U32 R5, RZ, RZ, R22 ;  /* 0x000000ffff059224 */ /* 0x008fe400078e0016 */
[----:B------:R-:W-:-:S05]  /*1ac90*/  @!P1 IMAD.MOV.U32 R4, RZ, RZ, R18 ;  /* 0x000000ffff049224 */ /* 0x000fca00078e0012 */
[----:B------:R4:W3:Y:S01]  /*1aca0*/  @!P1 LDG.E.U16 R0, desc[UR10][R4.64] ;  /* 0x0000000a04009981 */ /* 0x0008e2000c1e1500 */
[----:B------:R-:W-:Y:S02]  /*1acb0*/  PRMT R17, RZ, 0x7610, R17 ;  /* 0x00007610ff117816 */ /* 0x000fe40000000011 */
[----:B------:R-:W-:Y:S01]  /*1acc0*/  PRMT R16, RZ, 0x7610, R16 ;  /* 0x00007610ff107816 */ /* 0x000fe20000000010 */
[----:B----4-:R-:W-:Y:S02]  /*1acd0*/  @!P0 IMAD.MOV.U32 R5, RZ, RZ, R21 ;  /* 0x000000ffff058224 */ /* 0x010fe400078e0015 */
[----:B------:R-:W-:-:S05]  /*1ace0*/  @!P0 IMAD.MOV.U32 R4, RZ, RZ, R19 ;  /* 0x000000ffff048224 */ /* 0x000fca00078e0013 */
[----:B------:R0:W4:Y:S02]  /*1acf0*/  @!P0 LDG.E.U16 R17, desc[UR10][R4.64] ;  /* 0x0000000a04118981 */ /* 0x000124000c1e1500 */
[----:B0-----:R-:W-:Y:S02]  /*1ad00*/  @!P1 IMAD.MOV.U32 R5, RZ, RZ, R23 ;  /* 0x000000ffff059224 */ /* 0x001fe400078e0017 */
[----:B--2---:R0:W-:Y:S04]  /*1ad10*/  STL [R1+0x1c50], R2 ;  /* 0x001c500201007387 */ /* 0x0041e80000100800 */
[----:B------:R-:W2:Y:S04]  /*1ad20*/  LDL R22, [R1+0x780] ;  /* 0x0007800001167983 */ /* 0x000ea80000100800 */
[----:B------:R-:W2:Y:S01]  /*1ad30*/  LDL R18, [R1+0x784] ;  /* 0x0007840001127983 */ /* 0x000ea20000100800 */
[----:B------:R-:W-:-:S05]  /*1ad40*/  @!P1 IMAD.MOV.U32 R4, RZ, RZ, R20 ;  /* 0x000000ffff049224 */ /* 0x000fca00078e0014 */
[----:B------:R2:W2:Y:S04]  /*1ad50*/  @!P1 LDG.E.U16 R16, desc[UR10][R4.64] ;  /* 0x0000000a04109981 */ /* 0x0004a8000c1e1500 */
[----:B---3--:R-:W-:Y:S04]  /*1ad60*/  STL [R1+0x1c54], R0 ;  /* 0x001c540001007387 */ /* 0x008fe80000100800 */
[----:B------:R-:W3:Y:S04]  /*1ad70*/  LDL R21, [R1+0x778] ;  /* 0x0007780001157983 */ /* 0x000ee80000100800 */
[----:B------:R-:W3:Y:S01]  /*1ad80*/  LDL R19, [R1+0x77c] ;  /* 0x00077c0001137983 */ /* 0x000ee20000100800 */
[----:B------:R-:W-:-:S02]  /*1ad90*/  PRMT R15, RZ, 0x7610, R15 ;  /* 0x00007610ff0f7816 */ /* 0x000fc4000000000f */
[----:B------:R-:W-:Y:S01]  /*1ada0*/  PRMT R14, RZ, 0x7610, R14 ;  /* 0x00007610ff0e7816 */ /* 0x000fe2000000000e */
[----:B0-----:R-:W3:Y:S04]  /*1adb0*/  LDL R2, [R1+0x122c] ;  /* 0x00122c0001027983 */ /* 0x001ee80000100800 */
[----:B------:R-:W-:Y:S04]  /*1adc0*/  STL [R1+0x2c], R29 ;  /* 0x00002c1d01007387 */ /* 0x000fe80000100800 */
[----:B----4-:R0:W-:Y:S04]  /*1add0*/  STL [R1+0x1c58], R17 ;  /* 0x001c581101007387 */ /* 0x0101e80000100800 */
[----:B------:R-:W4:Y:S04]  /*1ade0*/  LDL R20, [R1+0x1220] ;  /* 0x0012200001147983 */ /* 0x000f280000100800 */
[----:B0-----:R-:W4:Y:S04]  /*1adf0*/  LDL R17, [R1+0x1234] ;  /* 0x0012340001117983 */ /* 0x001f280000100800 */
[----:B------:R-:W-:Y:S01]  /*1ae00*/  STL [R1+0x28], R28 ;  /* 0x0000281c01007387 */ /* 0x000fe20000100800 */
[----:B--2---:R-:W-:-:S02]  /*1ae10*/  @!P0 IMAD.MOV.U32 R5, RZ, RZ, R22 ;  /* 0x000000ffff058224 */ /* 0x004fc400078e0016 */
[----:B------:R-:W-:-:S05]  /*1ae20*/  @!P0 IMAD.MOV.U32 R4, RZ, RZ, R18 ;  /* 0x000000ffff048224 */ /* 0x000fca00078e0012 */
[----:B------:R3:W2:Y:S04]  /*1ae30*/  @!P0 LDG.E.U16 R15, desc[UR10][R4.64] ;  /* 0x0000000a040f8981 */ /* 0x0006a8000c1e1500 */
[----:B------:R-:W-:Y:S04]  /*1ae40*/  STL [R1+0x1c5c], R16 ;  /* 0x001c5c1001007387 */ /* 0x000fe80000100800 */
[----:B------:R-:W2:Y:S01]  /*1ae50*/  LDL R18, [R1+0x1228] ;  /* 0x0012280001127983 */ /* 0x000ea20000100800 */
[----:B---3--:R-:W-:Y:S02]  /*1ae60*/  @!P1 IMAD.MOV.U32 R5, RZ, RZ, R21 ;  /* 0x000000ffff059224 */ /* 0x008fe400078e0015 */
[----:B------:R-:W-:-:S05]  /*1ae70*/  @!P1 IMAD.MOV.U32 R4, RZ, RZ, R19 ;  /* 0x000000ffff049224 */ /* 0x000fca00078e0013 */
[----:B------:R0:W3:Y:S04]  /*1ae80*/  @!P1 LDG.E.U16 R14, desc[UR10][R4.64] ;  /* 0x0000000a040e9981 */ /* 0x0000e8000c1e1500 */
[----:B------:R-:W-:Y:S04]  /*1ae90*/  STL [R1+0x1c], R27 ;  /* 0x00001c1b01007387 */ /* 0x000fe80000100800 */
[----:B------:R-:W3:Y:S01]  /*1aea0*/  LDL R0, [R1+0x1274] ;  /* 0x0012740001007983 */ /* 0x000ee20000100800 */
[----:B------:R-:W-:Y:S02]  /*1aeb0*/  PRMT R13, RZ, 0x7610, R13 ;  /* 0x00007610ff0d7816 */ /* 0x000fe4000000000d */
[----:B------:R-:W-:Y:S01]  /*1aec0*/  PRMT R12, RZ, 0x7610, R12 ;  /* 0x00007610ff0c7816 */ /* 0x000fe2000000000c */
[----:B0-----:R-:W-:-:S02]  /*1aed0*/  @!P0 IMAD.MOV.U32 R4, RZ, RZ, R2 ;  /* 0x000000ffff048224 */ /* 0x001fc400078e0002 */
[----:B----4-:R-:W-:-:S05]  /*1aee0*/  @!P0 IMAD.MOV.U32 R5, RZ, RZ, R20 ;  /* 0x000000ffff058224 */ /* 0x010fca00078e0014 */
[----:B------:R0:W4:Y:S02]  /*1aef0*/  @!P0 LDG.E.U16 R13, desc[UR10][R4.64] ;  /* 0x0000000a040d8981 */ /* 0x000124000c1e1500 */
[----:B0-----:R-:W-:Y:S02]  /*1af00*/  @!P1 IMAD.MOV.U32 R4, RZ, RZ, R17 ;  /* 0x000000ffff049224 */ /* 0x001fe400078e0011 */
[----:B--2---:R0:W-:Y:S04]  /*1af10*/  STL [R1+0x1c90], R15 ;  /* 0x001c900f01007387 */ /* 0x0041e80000100800 */
[----:B------:R-:W-:Y:S04]  /*1af20*/  STL [R1+0x18], R24 ;  /* 0x0000181801007387 */ /* 0x000fe80000100800 */
[----:B------:R-:W2:Y:S04]  /*1af30*/  LDL R19, [R1+0x127c] ;  /* 0x00127c0001137983 */ /* 0x000ea80000100800 */
[----:B0-----:R-:W2:Y:S01]  /*1af40*/  LDL R15, [R1+0x1268] ;  /* 0x00126800010f7983 */ /* 0x001ea20000100800 */
[----:B------:R-:W-:-:S05]  /*1af50*/  @!P1 IMAD.MOV.U32 R5, RZ, RZ, R18 ;  /* 0x000000ffff059224 */ /* 0x000fca00078e0012 */
[----:B------:R0:W2:Y:S04]  /*1af60*/  @!P1 LDG.E.U16 R12, desc[UR10][R4.64] ;  /* 0x0000000a040c9981 */ /* 0x0000a8000c1e1500 */
[----:B---3--:R-:W-:Y:S04]  /*1af70*/  STL [R1+0x1c94], R14 ;  /* 0x001c940e01007387 */ /* 0x008fe80000100800 */
[----:B------:R-:W3:Y:S01]  /*1af80*/  LDL R20, [R1+0x1270] ;  /* 0x0012700001147983 */ /* 0x000ee20000100800 */
[----:B------:R-:W-:Y:S01]  /*1af90*/  PRMT R11, RZ, 0x7610, R11 ;  /* 0x00007610ff0b7816 */ /* 0x000fe2000000000b */
[----:B0-----:R-:W-:Y:S01]  /*1afa0*/  @!P0 IMAD.MOV.U32 R4, RZ, RZ, R0 ;  /* 0x000000ffff048224 */ /* 0x001fe200078e0000 */
[----:B------:R-:W-:Y:S01]  /*1afb0*/  PRMT R10, RZ, 0x7610, R10 ;  /* 0x00007610ff0a7816 */ /* 0x000fe2000000000a */
[----:B------:R-:W3:Y:S04]  /*1afc0*/  LDL R16, [R1+0x12a8] ;  /* 0x0012a80001107983 */ /* 0x000ee80000100800 */
[----:B------:R-:W3:Y:S04]  /*1afd0*/  LDL R2, [R1+0x12b4] ;  /* 0x0012b40001027983 */ /* 0x000ee80000100800 */
[----:B----4-:R0:W-:Y:S04]  /*1afe0*/  STL [R1+0x1c98], R13 ;  /* 0x001c980d01007387 */ /* 0x0101e80000100800 */
[----:B------:R-:W4:Y:S04]  /*1aff0*/  LDL R18, [R1+0x12b0] ;  /* 0x0012b00001127983 */ /* 0x000f280000100800 */
[----:B------:R-:W4:Y:S04]  /*1b000*/  LDL R17, [R1+0x12bc] ;  /* 0x0012bc0001117983 */ /* 0x000f280000100800 */
[----:B0-----:R-:W4:Y:S01]  /*1b010*/  LDL R13, [R1+0x12f4] ;  /* 0x0012f400010d7983 */ /* 0x001f220000100800 */
[----:B--2---:R-:W-:-:S05]  /*1b020*/  @!P0 IMAD.MOV.U32 R5, RZ, RZ, R15 ;  /* 0x000000ffff058224 */ /* 0x004fca00078e000f */
[----:B------:R0:W2:Y:S02]  /*1b030*/  @!P0 LDG.E.U16 R11, desc[UR10][R4.64] ;  /* 0x0000000a040b8981 */ /* 0x0000a4000c1e1500 */
[----:B0-----:R-:W-:Y:S02]  /*1b040*/  @!P1 IMAD.MOV.U32 R4, RZ, RZ, R19 ;  /* 0x000000ffff049224 */ /* 0x001fe400078e0013 */
[----:B---3--:R-:W-:-:S05]  /*1b050*/  @!P1 IMAD.MOV.U32 R5, RZ, RZ, R20 ;  /* 0x000000ffff059224 */ /* 0x008fca00078e0014 */
[----:B------:R0:W3:Y:S04]  /*1b060*/  @!P1 LDG.E.U16 R10, desc[UR10][R4.64] ;  /* 0x0000000a040a9981 */ /* 0x0000e8000c1e1500 */
[----:B------:R1:W-:Y:S04]  /*1b070*/  STL [R1+0x1c9c], R12 ;  /* 0x001c9c0c01007387 */ /* 0x0003e80000100800 */
[----:B------:R-:W3:Y:S04]  /*1b080*/  LDL R15, [R1+0x12e8] ;  /* 0x0012e800010f7983 */ /* 0x000ee80000100800 */
[----:B------:R-:W3:Y:S04]  /*1b090*/  LDL R14, [R1+0x12f0] ;  /* 0x0012f000010e7983 */ /* 0x000ee80000100800 */
[----:B------:R-:W3:Y:S01]  /*1b0a0*/  LDL R0, [R1+0x12fc] ;  /* 0x0012fc0001007983 */ /* 0x000ee20000100800 */
[----:B------:R-:W-:Y:S01]  /*1b0b0*/  PRMT R9, RZ, 0x7610, R9 ;  /* 0x00007610ff097816 */ /* 0x000fe20000000009 */
[----:B0-----:R-:W-:-:S02]  /*1b0c0*/  @!P0 IMAD.MOV.U32 R4, RZ, RZ, R2 ;  /* 0x000000ffff048224 */ /* 0x001fc400078e0002 */
[----:B------:R-:W-:Y:S01]  /*1b0d0*/  @!P0 IMAD.MOV.U32 R5, RZ, RZ, R16 ;  /* 0x000000ffff058224 */ /* 0x000fe200078e0010 */
[----:B------:R-:W-:-:S04]  /*1b0e0*/  PRMT R8, RZ, 0x7610, R8 ;  /* 0x00007610ff087816 */ /* 0x000fc80000000008 */
[----:B------:R4:W3:Y:S01]  /*1b0f0*/  @!P0 LDG.E.U16 R9, desc[UR10][R4.64] ;  /* 0x0000000a04098981 */ /* 0x0008e2000c1e1500 */
[----:B------:R-:W-:Y:S01]  /*1b100*/  PRMT R7, RZ, 0x7610, R7 ;  /* 0x00007610ff077816 */ /* 0x000fe20000000007 */
[----:B----4-:R-:W-:Y:S02]  /*1b110*/  @!P1 IMAD.MOV.U32 R4, RZ, RZ, R17 ;  /* 0x000000ffff049224 */ /* 0x010fe400078e0011 */
[----:B------:R-:W-:-:S05]  /*1b120*/  @!P1 IMAD.MOV.U32 R5, RZ, RZ, R18 ;  /* 0x000000ffff059224 */ /* 0x000fca00078e0012 */
[----:B------:R0:W4:Y:S02]  /*1b130*/  @!P1 LDG.E.U16 R8, desc[UR10][R4.64] ;  /* 0x0000000a04089981 */ /* 0x000124000c1e1500 */
[----:B0-----:R-:W-:Y:S01]  /*1b140*/  @!P0 IMAD.MOV.U32 R4, RZ, RZ, R13 ;  /* 0x000000ffff048224 */ /* 0x001fe200078e000d */
[----:B------:R-:W-:Y:S01]  /*1b150*/  PRMT R6, RZ, 0x7610, R6 ;  /* 0x00007610ff067816 */ /* 0x000fe20000000006 */
[----:B--2---:R-:W-:Y:S04]  /*1b160*/  STL [R1+0x1ca0], R11 ;  /* 0x001ca00b01007387 */ /* 0x004fe80000100800 */
[----:B---3--:R0:W-:Y:S04]  /*1b170*/  STL [R1+0x1ca4], R10 ;  /* 0x001ca40a01007387 */ /* 0x0081e80000100800 */
[----:B------:R-:W2:Y:S04]  /*1b180*/  LDL R16, [R1+0x1328] ;  /* 0x0013280001107983 */ /* 0x000ea80000100800 */
[----:B------:R-:W3:Y:S01]  /*1b190*/  LDL R2, [R1+0x1334] ;  /* 0x0013340001027983 */ /* 0x000ee20000100800 */
[----:B------:R-:W-:-:S05]  /*1b1a0*/  @!P0 IMAD.MOV.U32 R5, RZ, RZ, R15 ;  /* 0x000000ffff058224 */ /* 0x000fca00078e000f */
[----:B------:R0:W3:Y:S01]  /*1b1b0*/  @!P0 LDG.E.U16 R7, desc[UR10][R4.64] ;  /* 0x0000000a04078981 */ /* 0x0000e2000c1e1500 */
[----:B------:R-:W-:Y:S02]  /*1b1c0*/  @!P1 IMAD.MOV.U32 R30, RZ, RZ, R0 ;  /* 0x000000ffff1e9224 */ /* 0x000fe400078e0000 */
[----:B------:R-:W-:-:S05]  /*1b1d0*/  @!P1 IMAD.MOV.U32 R31, RZ, RZ, R14 ;  /* 0x000000ffff1f9224 */ /* 0x000fca00078e000e */
[----:B------:R2:W3:Y:S01]  /*1b1e0*/  @!P1 LDG.E.U16 R6, desc[UR10][R30.64] ;  /* 0x0000000a1e069981 */ /* 0x0004e2000c1e1500 */
[----:B0-----:R-:W-:-:S03]  /*1b1f0*/  PRMT R5, RZ, 0x7610, R5 ;  /* 0x00007610ff057816 */ /* 0x001fc60000000005 */
[----:B------:R-:W-:Y:S04]  /*1b200*/  STL [R1+0x1ca8], R9 ;  /* 0x001ca80901007387 */ /* 0x000fe80000100800 */
[----:B-1----:R-:W3:Y:S04]  /*1b210*/  LDL R12, [R1+0x1330] ;  /* 0x00133000010c7983 */ /* 0x002ee80000100800 */
[----:B------:R-:W3:Y:S04]  /*1b220*/  LDL R10, [R1+0x133c] ;  /* 0x00133c00010a7983 */ /* 0x000ee80000100800 */
[----:B----4-:R0:W-:Y:S04]  /*1b230*/  STL [R1+0x1cac], R8 ;  /* 0x001cac0801007387 */ /* 0x0101e80000100800 */
[----:B------:R-:W4:Y:S04]  /*1b240*/  LDL R15, [R1+0x9f0] ;  /* 0x0009f000010f7983 */ /* 0x000f280000100800 */
[----:B------:R-:W4:Y:S04]  /*1b250*/  LDL R13, [R1+0x9ec] ;  /* 0x0009ec00010d7983 */ /* 0x000f280000100800 */
[----:B0-----:R-:W4:Y:S01]  /*1b260*/  LDL R8, [R1+0x9f4] ;  /* 0x0009f40001087983 */ /* 0x001f220000100800 */
[----:B--2---:R-:W-:-:S02]  /*1b270*/  @!P0 IMAD.MOV.U32 R31, RZ, RZ, R16 ;  /* 0x000000ffff1f8224 */ /* 0x004fc400078e0010 */
[----:B---3--:R-:W-:-:S05]  /*1b280*/  @!P0 IMAD.MOV.U32 R30, RZ, RZ, R2 ;  /* 0x000000ffff1e8224 */ /* 0x008fca00078e0002 */
[----:B------:R0:W2:Y:S04]  /*1b290*/  @!P0 LDG.E.U16 R5, desc[UR10][R30.64] ;  /* 0x0000000a1e058981 */ /* 0x0000a8000c1e1500 */
[----:B------:R1:W-:Y:S04]  /*1b2a0*/  STL [R1+0x1cb0], R7 ;  /* 0x001cb00701007387 */ /* 0x0003e80000100800 */
[----:B------:R-:W3:Y:S04]  /*1b2b0*/  LDL R14, [R1+0x9e8] ;  /* 0x0009e800010e7983 */ /* 0x000ee80000100800 */
[----:B------:R-:W3:Y:S04]  /*1b2c0*/  LDL R11, [R1+0x9b0] ;  /* 0x0009b000010b7983 */ /* 0x000ee80000100800 */
[----:B------:R-:W3:Y:S04]  /*1b2d0*/  LDL R0, [R1+0x9b4] ;  /* 0x0009b40001007983 */ /* 0x000ee80000100800 */
[----:B------:R0:W-:Y:S04]  /*1b2e0*/  STL [R1+0x1cb4], R6 ;  /* 0x001cb40601007387 */ /* 0x0001e80000100800 */
        /* <DEDUP_REMOVED lines=10> */
[----:B------:R0:W4:Y:S01]  /*1b390*/  @!P0 LDG.E.U16 R60, desc[UR10][R30.64] ;  /* 0x0000000a1e3c8981 */ /* 0x000122000c1e1500 */
[----:B------:R-:W-:Y:S01]  /*1b3a0*/  PRMT R58, RZ, 0x7610, R58 ;  /* 0x00007610ff3a7816 */ /* 0x000fe2000000003a */
[----:B0-----:R-:W-:Y:S02]  /*1b3b0*/  @!P1 IMAD.MOV.U32 R30, RZ, RZ, R13 ;  /* 0x000000ffff1e9224 */ /* 0x001fe400078e000d */
[----:B--2---:R0:W-:Y:S04]  /*1b3c0*/  STL [R1+0x1cb8], R5 ;  /* 0x001cb80501007387 */ /* 0x0041e80000100800 */
[----:B------:R-:W2:Y:S04]  /*1b3d0*/  LDL R12, [R1+0x970] ;  /* 0x00097000010c7983 */ /* 0x000ea80000100800 */
[----:B------:R-:W4:Y:S04]  /*1b3e0*/  LDL R10, [R1+0x974] ;  /* 0x00097400010a7983 */ /* 0x000f280000100800 */
[----:B------:R-:W4:Y:S04]  /*1b3f0*/  LDL R8, [R1+0x968] ;  /* 0x0009680001087983 */ /* 0x000f280000100800 */
[----:B-1----:R-:W4:Y:S01]  /*1b400*/  LDL R7, [R1+0x96c] ;  /* 0x00096c0001077983 */ /* 0x002f220000100800 */
[----:B---3--:R-:W-:-:S03]  /*1b410*/  @!P1 IMAD.MOV.U32 R31, RZ, RZ, R14 ;  /* 0x000000ffff1f9224 */ /* 0x008fc600078e000e */
[----:B------:R-:W3:Y:S01]  /*1b420*/  LDL R6, [R1+0x930] ;  /* 0x0009300001067983 */ /* 0x000ee20000100800 */
[----:B------:R-:W-:Y:S02]  /*1b430*/  PRMT R56, RZ, 0x7610, R56 ;  /* 0x00007610ff387816 */ /* 0x000fe40000000038 */
[----:B------:R-:W-:Y:S01]  /*1b440*/  PRMT R54, RZ, 0x7610, R54 ;  /* 0x00007610ff367816 */ /* 0x000fe20000000036 */
[----:B------:R-:W3:Y:S04]  /*1b450*/  LDL R13, [R1+0x8e8] ;  /* 0x0008e800010d7983 */ /* 0x000ee80000100800 */
[----:B0-----:R-:W3:Y:S04]  /*1b460*/  LDL R5, [R1+0x934] ;  /* 0x0009340001057983 */ /* 0x001ee80000100800 */
[----:B------:R0:W3:Y:S01]  /*1b470*/  @!P1 LDG.E.U16 R59, desc[UR10][R30.64] ;  /* 0x0000000a1e3b9981 */ /* 0x0000e2000c1e1500 */
[----:B------:R-:W-:-:S02]  /*1b480*/  PRMT R52, RZ, 0x7610, R52 ;  /* 0x00007610ff347816 */ /* 0x000fc40000000034 */
[----:B------:R-:W-:Y:S02]  /*1b490*/  PRMT R50, RZ, 0x7610, R50 ;  /* 0x00007610ff327816 */ /* 0x000fe40000000032 */
[----:B------:R-:W-:Y:S02]  /*1b4a0*/  PRMT R48, RZ, 0x7610, R48 ;  /* 0x00007610ff307816 */ /* 0x000fe40000000030 */
[----:B------:R-:W-:Y:S02]  /*1b4b0*/  PRMT R46, RZ, 0x7610, R46 ;  /* 0x00007610ff2e7816 */ /* 0x000fe4000000002e */
[----:B------:R-:W-:Y:S02]  /*1b4c0*/  PRMT R44, RZ, 0x7610, R44 ;  /* 0x00007610ff2c7816 */ /* 0x000fe4000000002c */
[----:B------:R-:W-:Y:S02]  /*1b4d0*/  PRMT R42, RZ, 0x7610, R42 ;  /* 0x00007610ff2a7816 */ /* 0x000fe4000000002a */
[----:B------:R-:W-:-:S02]  /*1b4e0*/  PRMT R40, RZ, 0x7610, R40 ;  /* 0x00007610ff287816 */ /* 0x000fc40000000028 */
[----:B------:R-:W-:Y:S01]  /*1b4f0*/  PRMT R38, RZ, 0x7610, R38 ;  /* 0x00007610ff267816 */ /* 0x000fe20000000026 */
[----:B------:R-:W3:Y:S01]  /*1b500*/  LDL R16, [R1+0x7b0] ;  /* 0x0007b00001107983 */ /* 0x000ee20000100800 */
[----:B0-----:R-:W-:Y:S02]  /*1b510*/  @!P0 IMAD.MOV.U32 R31, RZ, RZ, R11 ;  /* 0x000000ffff1f8224 */ /* 0x001fe400078e000b */
[----:B------:R-:W-:Y:S01]  /*1b520*/  @!P0 IMAD.MOV.U32 R30, RZ, RZ, R0 ;  /* 0x000000ffff1e8224 */ /* 0x000fe200078e0000 */
[----:B------:R-:W3:Y:S04]  /*1b530*/  LDL R11, [R1+0x928] ;  /* 0x00092800010b7983 */ /* 0x000ee80000100800 */
[----:B------:R-:W3:Y:S04]  /*1b540*/  LDL R0, [R1+0x92c] ;  /* 0x00092c0001007983 */ /* 0x000ee80000100800 */
[----:B------:R0:W3:Y:S04]  /*1b550*/  @!P0 LDG.E.U16 R58, desc[UR10][R30.64] ;  /* 0x0000000a1e3a8981 */ /* 0x0000e8000c1e1500 */
[----:B------:R-:W3:Y:S04]  /*1b560*/  LDL R15, [R1+0x7b4] ;  /* 0x0007b400010f7983 */ /* 0x000ee80000100800 */
[----:B------:R-:W3:Y:S01]  /*1b570*/  LDL R14, [R1+0x7a8] ;  /* 0x0007a800010e7983 */ /* 0x000ee20000100800 */
[----:B0-----:R-:W-:-:S03]  /*1b580*/  @!P1 IMAD.MOV.U32 R30, RZ, RZ, R2 ;  /* 0x000000ffff1e9224 */ /* 0x001fc600078e0002 */
[----:B------:R-:W3:Y:S01]  /*1b590*/  LDL R2, [R1+0x8f4] ;  /* 0x0008f40001027983 */ /* 0x000ee20000100800 */
[----:B------:R-:W-:-:S03]  /*1b5a0*/  @!P1 IMAD.MOV.U32 R31, RZ, RZ, R9 ;  /* 0x000000ffff1f9224 */ /* 0x000fc600078e0009 */
[----:B------:R-:W3:Y:S04]  /*1b5b0*/  LDL R9, [R1+0x8f0] ;  /* 0x0008f00001097983 */ /* 0x000ee80000100800 */
[----:B------:R2:W3:Y:S02]  /*1b5c0*/  @!P1 LDG.E.U16 R56, desc[UR10][R30.64] ;  /* 0x0000000a1e389981 */ /* 0x0004e4000c1e1500 */
[----:B--2---:R-:W-:Y:S02]  /*1b5d0*/  @!P0 IMAD.MOV.U32 R31, RZ, RZ, R12 ;  /* 0x000000ffff1f8224 */ /* 0x004fe400078e000c */
[----:B----4-:R-:W-:Y:S01]  /*1b5e0*/  @!P0 IMAD.MOV.U32 R30, RZ, RZ, R10 ;  /* 0x000000ffff1e8224 */ /* 0x010fe200078e000a */
[----:B------:R-:W2:Y:S04]  /*1b5f0*/  LDL R12, [R1+0x870] ;  /* 0x00087000010c7983 */ /* 0x000ea80000100800 */
[----:B------:R-:W4:Y:S04]  /*1b600*/  LDL R10, [R1+0x8ec] ;  /* 0x0008ec00010a7983 */ /* 0x000f280000100800 */
[----:B------:R0:W2:Y:S02]  /*1b610*/  @!P0 LDG.E.U16 R54, desc[UR10][R30.64] ;  /* 0x0000000a1e368981 */ /* 0x0000a4000c1e1500 */
[----:B0-----:R-:W-:-:S02]  /*1b620*/  @!P1 IMAD.MOV.U32 R30, RZ, RZ, R7 ;  /* 0x000000ffff1e9224 */ /* 0x001fc400078e0007 */
[----:B------:R-:W-:Y:S01]  /*1b630*/  @!P1 IMAD.MOV.U32 R31, RZ, RZ, R8 ;  /* 0x000000ffff1f9224 */ /* 0x000fe200078e0008 */
[----:B------:R-:W2:Y:S04]  /*1b640*/  LDL R7, [R1+0x8b4] ;  /* 0x0008b40001077983 */ /* 0x000ea80000100800 */
[----:B------:R-:W2:Y:S04]  /*1b650*/  LDL R8, [R1+0x8b0] ;  /* 0x0008b00001087983 */ /* 0x000ea80000100800 */
[----:B------:R3:W2:Y:S02]  /*1b660*/  @!P1 LDG.E.U16 R52, desc[UR10][R30.64] ;  /* 0x0000000a1e349981 */ /* 0x0006a4000c1e1500 */
[----:B---3--:R-:W-:-:S02]  /*1b670*/  @!P0 IMAD.MOV.U32 R30, RZ, RZ, R5 ;  /* 0x000000ffff1e8224 */ /* 0x008fc400078e0005 */
[----:B------:R-:W-:Y:S01]  /*1b680*/  @!P0 IMAD.MOV.U32 R31, RZ, RZ, R6 ;  /* 0x000000ffff1f8224 */ /* 0x000fe200078e0006 */
[----:B------:R-:W3:Y:S04]  /*1b690*/  LDL R5, [R1+0x8ac] ;  /* 0x0008ac0001057983 */ /* 0x000ee80000100800 */
[----:B------:R-:W3:Y:S04]  /*1b6a0*/  LDL R6, [R1+0x8a8] ;  /* 0x0008a80001067983 */ /* 0x000ee80000100800 */
[----:B------:R0:W3:Y:S02]  /*1b6b0*/  @!P0 LDG.E.U16 R50, desc[UR10][R30.64] ;  /* 0x0000000a1e328981 */ /* 0x0000e4000c1e1500 */
[----:B0-----:R-:W-:-:S02]  /*1b6c0*/  @!P1 IMAD.MOV.U32 R31, RZ, RZ, R11 ;  /* 0x000000ffff1f9224 */ /* 0x001fc400078e000b */
[----:B------:R-:W-:Y:S01]  /*1b6d0*/  @!P1 IMAD.MOV.U32 R30, RZ, RZ, R0 ;  /* 0x000000ffff1e9224 */ /* 0x000fe200078e0000 */
[----:B------:R-:W3:Y:S04]  /*1b6e0*/  LDL R11, [R1+0x874] ;  /* 0x00087400010b7983 */ /* 0x000ee80000100800 */
[----:B------:R-:W3:Y:S04]  /*1b6f0*/  LDL R0, [R1+0x86c] ;  /* 0x00086c0001007983 */ /* 0x000ee80000100800 */
[----:B------:R0:W3:Y:S02]  /*1b700*/  @!P1 LDG.E.U16 R48, desc[UR10][R30.64] ;  /* 0x0000000a1e309981 */ /* 0x0000e4000c1e1500 */
[----:B0-----:R-:W-:-:S02]  /*1b710*/  @!P0 IMAD.MOV.U32 R30, RZ, RZ, R2 ;  /* 0x000000ffff1e8224 */ /* 0x001fc400078e0002 */
[----:B------:R-:W3:Y:S01]  /*1b720*/  LDL R2, [R1+0x868] ;  /* 0x0008680001027983 */ /* 0x000ee20000100800 */
[----:B------:R-:W-:-:S03]  /*1b730*/  @!P0 IMAD.MOV.U32 R31, RZ, RZ, R9 ;  /* 0x000000ffff1f8224 */ /* 0x000fc600078e0009 */
[----:B------:R-:W3:Y:S04]  /*1b740*/  LDL R9, [R1+0x834] ;  /* 0x0008340001097983 */ /* 0x000ee80000100800 */
[----:B------:R0:W3:Y:S02]  /*1b750*/  @!P0 LDG.E.U16 R46, desc[UR10][R30.64] ;  /* 0x0000000a1e2e8981 */ /* 0x0000e4000c1e1500 */
[----:B0-----:R-:W-:Y:S02]  /*1b760*/  @!P1 IMAD.MOV.U32 R31, RZ, RZ, R13 ;  /* 0x000000ffff1f9224 */ /* 0x001fe400078e000d */
[----:B------:R-:W3:Y:S01]  /*1b770*/  LDL R13, [R1+0x7ac] ;  /* 0x0007ac00010d7983 */ /* 0x000ee20000100800 */
[----:B----4-:R-:W-:-:S03]  /*1b780*/  @!P1 IMAD.MOV.U32 R30, RZ, RZ, R10 ;  /* 0x000000ffff1e9224 */ /* 0x010fc600078e000a */
[----:B------:R-:W4:Y:S04]  /*1b790*/  LDL R10, [R1+0x830] ;  /* 0x00083000010a7983 */ /* 0x000f280000100800 */
[----:B------:R2:W4:Y:S02]  /*1b7a0*/  @!P1 LDG.E.U16 R44, desc[UR10][R30.64] ;  /* 0x0000000a1e2c9981 */ /* 0x000524000c1e1500 */
[----:B--2---:R-:W-:Y:S02]  /*1b7b0*/  @!P0 IMAD.MOV.U32 R30, RZ, RZ, R7 ;  /* 0x000000ffff1e8224 */ /* 0x004fe400078e0007 */
        /* <DEDUP_REMOVED lines=11> */
[----:B------:R-:W-:Y:S01]  /*1b870*/  PRMT R36, RZ, 0x7610, R36 ;  /* 0x00007610ff247816 */ /* 0x000fe20000000024 */
[----:B------:R-:W3:Y:S04]  /*1b880*/  LDL R12, [R1+0x770] ;  /* 0x00077000010c7983 */ /* 0x000ee80000100800 */
[----:B------:R0:W3:Y:S04]  /*1b890*/  @!P0 LDG.E.U16 R38, desc[UR10][R30.64] ;  /* 0x0000000a1e268981 */ /* 0x0000e8000c1e1500 */
[----:B------:R-:W3:Y:S01]  /*1b8a0*/  LDL R11, [R1+0x774] ;  /* 0x00077400010b7983 */ /* 0x000ee20000100800 */
[----:B0-----:R-:W-:-:S02]  /*1b8b0*/  @!P1 IMAD.MOV.U32 R30, RZ, RZ, R0 ;  /* 0x000000ffff1e9224 */ /* 0x001fc400078e0000 */
[----:B------:R-:W-:Y:S01]  /*1b8c0*/  @!P1 IMAD.MOV.U32 R31, RZ, RZ, R2 ;  /* 0x000000ffff1f9224 */ /* 0x000fe200078e0002 */
[----:B------:R-:W3:Y:S04]  /*1b8d0*/  LDL R0, [R1+0x7ec] ;  /* 0x0007ec0001007983 */ /* 0x000ee80000100800 */
[----:B------:R-:W3:Y:S01]  /*1b8e0*/  LDL R2, [R1+0x7e8] ;  /* 0x0007e80001027983 */ /* 0x000ee20000100800 */
[----:B------:R-:W-:-:S03]  /*1b8f0*/  PRMT R34, RZ, 0x7610, R34 ;  /* 0x00007610ff227816 */ /* 0x000fc60000000022 */
[----:B------:R0:W3:Y:S01]  /*1b900*/  @!P1 LDG.E.U16 R36, desc[UR10][R30.64] ;  /* 0x0000000a1e249981 */ /* 0x0000e2000c1e1500 */
[----:B------:R-:W-:Y:S01]  /*1b910*/  PRMT R32, RZ, 0x7610, R32 ;  /* 0x00007610ff207816 */ /* 0x000fe20000000020 */
[----:B0-----:R-:W-:Y:S02]  /*1b920*/  @!P0 IMAD.MOV.U32 R30, RZ, RZ, R9 ;  /* 0x000000ffff1e8224 */ /* 0x001fe400078e0009 */
[----:B------:R-:W3:Y:S01]  /*1b930*/  LDL R9, [R1+0x76c] ;  /* 0x00076c0001097983 */ /* 0x000ee20000100800 */
[----:B------:R-:W-:Y:S01]  /*1b940*/  PRMT R33, RZ, 0x7610, R33 ;  /* 0x00007610ff217816 */ /* 0x000fe20000000021 */
[----:B----4-:R-:W-:Y:S02]  /*1b950*/  @!P0 IMAD.MOV.U32 R31, RZ, RZ, R10 ;  /* 0x000000ffff1f8224 */ /* 0x010fe400078e000a */
[----:B------:R-:W4:Y:S04]  /*1b960*/  LDL R10, [R1+0x768] ;  /* 0x00076800010a7983 */ /* 0x000f280000100800 */
[----:B------:R2:W4:Y:S02]  /*1b970*/  @!P0 LDG.E.U16 R34, desc[UR10][R30.64] ;  /* 0x0000000a1e228981 */ /* 0x000524000c1e1500 */
[----:B--2---:R-:W-:-:S02]  /*1b980*/  @!P1 IMAD.MOV.U32 R30, RZ, RZ, R7 ;  /* 0x000000ffff1e9224 */ /* 0x004fc400078e0007 */
        /* <DEDUP_REMOVED lines=12> */
[----:B------:R-:W3:Y:S01]  /*1ba50*/  LDL R2, [R1+0x1278] ;  /* 0x0012780001027983 */ /* 0x000ee20000100800 */
[----:B------:R-:W-:Y:S02]  /*1ba60*/  PRMT R35, RZ, 0x7610, R35 ;  /* 0x00007610ff237816 */ /* 0x000fe40000000023 */
[----:B------:R-:W-:-:S04]  /*1ba70*/  PRMT R37, RZ, 0x7610, R37 ;  /* 0x00007610ff257816 */ /* 0x000fc80000000025 */
[----:B------:R0:W3:Y:S01]  /*1ba80*/  @!P1 LDG.E.U16 R35, desc[UR10][R30.64] ;  /* 0x0000000a1e239981 */ /* 0x0000e2000c1e1500 */
[----:B------:R-:W-:Y:S01]  /*1ba90*/  PRMT R39, RZ, 0x7610, R39 ;  /* 0x00007610ff277816 */ /* 0x000fe20000000027 */
[----:B0-----:R-:W-:Y:S02]  /*1baa0*/  @!P0 IMAD.MOV.U32 R30, RZ, RZ, R15 ;  /* 0x000000ffff1e8224 */ /* 0x001fe400078e000f */
[----:B------:R-:W-:-:S05]  /*1bab0*/  @!P0 IMAD.MOV.U32 R31, RZ, RZ, R16 ;  /* 0x000000ffff1f8224 */ /* 0x000fca00078e0010 */
[----:B------:R0:W3:Y:S01]  /*1bac0*/  @!P0 LDG.E.U16 R37, desc[UR10][R30.64] ;  /* 0x0000000a1e258981 */ /* 0x0000e2000c1e1500 */
[----:B------:R-:W-:Y:S01]  /*1bad0*/  PRMT R41, RZ, 0x7610, R41 ;  /* 0x00007610ff297816 */ /* 0x000fe20000000029 */
[----:B0-----:R-:W-:Y:S02]  /*1bae0*/  @!P1 IMAD.MOV.U32 R30, RZ, RZ, R13 ;  /* 0x000000ffff1e9224 */ /* 0x001fe400078e000d */
[----:B------:R-:W-:Y:S01]  /*1baf0*/  @!P1 IMAD.MOV.U32 R31, RZ, RZ, R14 ;  /* 0x000000ffff1f9224 */ /* 0x000fe200078e000e */
[----:B------:R-:W3:Y:S04]  /*1bb00*/  LDL R13, [R1+0x128c] ;  /* 0x00128c00010d7983 */ /* 0x000ee80000100800 */
[----:B------:R-:W3:Y:S04]  /*1bb10*/  LDL R14, [R1+0x1280] ;  /* 0x00128000010e7983 */ /* 0x000ee80000100800 */
[----:B------:R0:W3:Y:S01]  /*1bb20*/  @!P1 LDG.E.U16 R39, desc[UR10][R30.64] ;  /* 0x0000000a1e279981 */ /* 0x0000e2000c1e1500 */
[----:B------:R-:W-:Y:S01]  /*1bb30*/  PRMT R43, RZ, 0x7610, R43 ;  /* 0x00007610ff2b7816 */ /* 0x000fe2000000002b */
[----:B0-----:R-:W-:-:S02]  /*1bb40*/  @!P0 IMAD.MOV.U32 R30, RZ, RZ, R11 ;  /* 0x000000ffff1e8224 */ /* 0x001fc400078e000b */
[----:B------:R-:W-:Y:S01]  /*1bb50*/  @!P0 IMAD.MOV.U32 R31, RZ, RZ, R12 ;  /* 0x000000ffff1f8224 */ /* 0x000fe200078e000c */
[----:B------:R-:W3:Y:S04]  /*1bb60*/  LDL R11, [R1+0x12c4] ;  /* 0x0012c400010b7983 */ /* 0x000ee80000100800 */
[----:B------:R-:W3:Y:S04]  /*1bb70*/  LDL R12, [R1+0x12b8] ;  /* 0x0012b800010c7983 */ /* 0x000ee80000100800 */
[----:B------:R0:W3:Y:S01]  /*1bb80*/  @!P0 LDG.E.U16 R41, desc[UR10][R30.64] ;  /* 0x0000000a1e298981 */ /* 0x0000e2000c1e1500 */
[----:B------:R-:W-:Y:S01]  /*1bb90*/  PRMT R45, RZ, 0x7610, R45 ;  /* 0x00007610ff2d7816 */ /* 0x000fe2000000002d */
[----:B0-----:R-:W-:-:S02]  /*1bba0*/  @!P1 IMAD.MOV.U32 R30, RZ, RZ, R9 ;  /* 0x000000ffff1e9224 */ /* 0x001fc400078e0009 */
        /* <DEDUP_REMOVED lines=14> */
[----:B------:R0:W3:Y:S04]  /*1bc90*/  @!P1 LDG.E.U16 R47, desc[UR10][R30.64] ;  /* 0x0000000a1e2f9981 */ /* 0x0000e8000c1e1500 */
[----:B------:R-:W3:Y:S04]  /*1bca0*/  LDL.LU R16, [R1+0x750] ;  /* 0x0007500001107983 */ /* 0x000ee80000300800 */
[----:B------:R-:W3:Y:S01]  /*1bcb0*/  LDL.LU R17, [R1+0x74c] ;  /* 0x00074c0001117983 */ /* 0x000ee20000300800 */
[----:B0-----:R-:W-:-:S02]  /*1bcc0*/  @!P0 IMAD.MOV.U32 R30, RZ, RZ, R0 ;  /* 0x000000ffff1e8224 */ /* 0x001fc400078e0000 */
[----:B------:R-:W-:Y:S01]  /*1bcd0*/  @!P0 IMAD.MOV.U32 R31, RZ, RZ, R2 ;  /* 0x000000ffff1f8224 */ /* 0x000fe200078e0002 */
        /* <DEDUP_REMOVED lines=11> */
[----:B------:R-:W3:Y:S01]  /*1bd90*/  LDL.LU R29, [R1+0x71c] ;  /* 0x00071c00011d7983 */ /* 0x000ee20000300800 */
[----:B------:R-:W0:Y:S03]  /*1bda0*/  S2R R3, SR_TID.X ;  /* 0x0000000000037919 */ /* 0x000e260000002100 */
[----:B------:R-:W3:Y:S01]  /*1bdb0*/  LDL.LU R27, [R1+0x718] ;  /* 0x00071800011b7983 */ /* 0x000ee20000300800 */
[----:B------:R-:W-:-:S02]  /*1bdc0*/  PRMT R49, RZ, 0x7610, R49 ;  /* 0x00007610ff317816 */ /* 0x000fc40000000031 */
[----:B------:R-:W-:Y:S02]  /*1bdd0*/  PRMT R51, RZ, 0x7610, R51 ;  /* 0x00007610ff337816 */ /* 0x000fe40000000033 */
[----:B------:R-:W-:Y:S02]  /*1bde0*/  PRMT R53, RZ, 0x7610, R53 ;  /* 0x00007610ff357816 */ /* 0x000fe40000000035 */
[----:B------:R-:W-:Y:S02]  /*1bdf0*/  PRMT R55, RZ, 0x7610, R55 ;  /* 0x00007610ff377816 */ /* 0x000fe40000000037 */
[----:B------:R-:W-:Y:S02]  /*1be00*/  PRMT R57, RZ, 0x7610, R57 ;  /* 0x00007610ff397816 */ /* 0x000fe40000000039 */
[----:B------:R-:W-:Y:S01]  /*1be10*/  PRMT R61, RZ, 0x7610, R61 ;  /* 0x00007610ff3d7816 */ /* 0x000fe2000000003d */
[----:B------:R1:W3:Y:S04]  /*1be20*/  @!P0 LDG.E.U16 R49, desc[UR10][R30.64] ;  /* 0x0000000a1e318981 */ /* 0x0002e8000c1e1500 */
[----:B------:R-:W3:Y:S01]  /*1be30*/  LDL.LU R28, [R1+0x714] ;  /* 0x00071400011c7983 */ /* 0x000ee20000300800 */
[----:B-1----:R-:W-:-:S02]  /*1be40*/  @!P1 IMAD.MOV.U32 R30, RZ, RZ, R13 ;  /* 0x000000ffff1e9224 */ /* 0x002fc400078e000d */
[----:B------:R-:W-:-:S05]  /*1be50*/  @!P1 IMAD.MOV.U32 R31, RZ, RZ, R14 ;  /* 0x000000ffff1f9224 */ /* 0x000fca00078e000e */
[----:B------:R1:W3:Y:S01]  /*1be60*/  @!P1 LDG.E.U16 R51, desc[UR10][R30.64] ;  /* 0x0000000a1e339981 */ /* 0x0002e2000c1e1500 */
[----:B0-----:R-:W-:Y:S01]  /*1be70*/  LOP3.LUT R3, R3, 0x1f, RZ, 0xc0, !PT ;  /* 0x0000001f03037812 */ /* 0x001fe200078ec0ff */
[----:B-1----:R-:W-:Y:S02]  /*1be80*/  @!P0 IMAD.MOV.U32 R30, RZ, RZ, R11 ;  /* 0x000000ffff1e8224 */ /* 0x002fe400078e000b */
[----:B------:R-:W-:Y:S02]  /*1be90*/  @!P0 IMAD.MOV.U32 R31, RZ, RZ, R12 ;  /* 0x000000ffff1f8224 */ /* 0x000fe400078e000c */
[----:B------:R-:W-:-:S03]  /*1bea0*/  IMAD.SHL.U32 R3, R3, 0x2, RZ ;  /* 0x0000000203037824 */ /* 0x000fc600078e00ff */
[----:B------:R0:W3:Y:S02]  /*1beb0*/  @!P0 LDG.E.U16 R53, desc[UR10][R30.64] ;  /* 0x0000000a1e358981 */ /* 0x0000e4000c1e1500 */
[----:B0-----:R-:W-:Y:S01]  /*1bec0*/  @!P1 IMAD.MOV.U32 R30, RZ, RZ, R9 ;  /* 0x000000ffff1e9224 */ /* 0x001fe200078e0009 */
[----:B------:R-:W-:Y:S01]  /*1bed0*/  LOP3.LUT R9, R3, 0x30, RZ, 0x3c, !PT ;  /* 0x0000003003097812 */ /* 0x000fe200078e3cff */
[----:B----4-:R-:W-:-:S05]  /*1bee0*/  @!P1 IMAD.MOV.U32 R31, RZ, RZ, R10 ;  /* 0x000000ffff1f9224 */ /* 0x010fca00078e000a */
[----:B------:R2:W4:Y:S02]  /*1bef0*/  @!P1 LDG.E.U16 R55, desc[UR10][R30.64] ;  /* 0x0000000a1e379981 */ /* 0x000524000c1e1500 */
[----:B--2---:R-:W-:Y:S02]  /*1bf00*/  @!P0 IMAD.MOV.U32 R30, RZ, RZ, R7 ;  /* 0x000000ffff1e8224 */ /* 0x004fe400078e0007 */
[----:B------:R-:W-:-:S05]  /*1bf10*/  @!P0 IMAD.MOV.U32 R31, RZ, RZ, R8 ;  /* 0x000000ffff1f8224 */ /* 0x000fca00078e0008 */
[----:B------:R0:W2:Y:S04]  /*1bf20*/  @!P0 LDG.E.U16 R57, desc[UR10][R30.64] ;  /* 0x0000000a1e398981 */ /* 0x0000a8000c1e1500 */
[----:B---3--:R-:W-:Y:S04]  /*1bf30*/  STS.U16 [R9+UR5+0xb00], R16 ;  /* 0x000b001009007988 */ /* 0x008fe80008000405 */
[----:B------:R-:W-:Y:S01]  /*1bf40*/  STS.U16 [R9+UR5+0xb40], R17 ;  /* 0x000b401109007988 */ /* 0x000fe20008000405 */
[----:B0-----:R-:W-:Y:S02]  /*1bf50*/  @!P1 IMAD.MOV.U32 R30, RZ, RZ, R5 ;  /* 0x000000ffff1e9224 */ /* 0x001fe400078e0005 */
[----:B------:R-:W-:-:S05]  /*1bf60*/  @!P1 IMAD.MOV.U32 R31, RZ, RZ, R6 ;  /* 0x000000ffff1f9224 */ /* 0x000fca00078e0006 */
[----:B------:R0:W3:Y:S04]  /*1bf70*/  @!P1 LDG.E.U16 R61, desc[UR10][R30.64] ;  /* 0x0000000a1e3d9981 */ /* 0x0000e8000c1e1500 */
[----:B------:R-:W2:Y:S04]  /*1bf80*/  LDL.LU R30, [R1+0x710] ;  /* 0x00071000011e7983 */ /* 0x000ea80000300800 */
[----:B------:R-:W3:Y:S04]  /*1bf90*/  LDL.LU R31, [R1+0x3cc] ;  /* 0x0003cc00011f7983 */ /* 0x000ee80000300800 */
[----:B------:R-:W4:Y:S04]  /*1bfa0*/  LDL.LU R3, [R1+0x3c8] ;  /* 0x0003c80001037983 */ /* 0x000f280000300800 */
[----:B------:R-:W4:Y:S04]  /*1bfb0*/  LDL.LU R5, [R1+0x3c4] ;  /* 0x0003c40001057983 */ /* 0x000f280000300800 */
[----:B------:R-:W4:Y:S04]  /*1bfc0*/  LDL.LU R6, [R1+0x3c0] ;  /* 0x0003c00001067983 */ /* 0x000f280000300800 */
[----:B------:R-:W-:Y:S04]  /*1bfd0*/  STS.U16 [R9+UR5+0xb80], R0 ;  /* 0x000b800009007988 */ /* 0x000fe80008000405 */
[----:B------:R-:W-:Y:S04]  /*1bfe0*/  STS.U16 [R9+UR5+0xbc0], R2 ;  /* 0x000bc00209007988 */ /* 0x000fe80008000405 */
[----:B------:R-:W4:Y:S04]  /*1bff0*/  LDL.LU R7, [R1+0x3bc] ;  /* 0x0003bc0001077983 */ /* 0x000f280000300800 */
        /* <DEDUP_REMOVED lines=10> */
[----:B-1----:R-:W4:Y:S04]  /*1c0a0*/  LDL.LU R29, [R1+0x3b8] ;  /* 0x0003b800011d7983 */ /* 0x002f280000300800 */
[----:B------:R-:W4:Y:S04]  /*1c0b0*/  LDL.LU R8, [R1+0x3b4] ;  /* 0x0003b40001087983 */ /* 0x000f280000300800 */
[----:B------:R1:W-:Y:S04]  /*1c0c0*/  STS.U16 [R9+UR5+0x17c0], R27 ;  /* 0x0017c01b09007988 */ /* 0x0003e80008000405 */
[----:B------:R-:W4:Y:S04]  /*1c0d0*/  LDL.LU R10, [R1+0x3b0] ;  /* 0x0003b000010a7983 */ /* 0x000f280000300800 */
[----:B-1----:R-:W4:Y:S04]  /*1c0e0*/  LDL.LU R27, [R1+0x3ac] ;  /* 0x0003ac00011b7983 */ /* 0x002f280000300800 */
        /* <DEDUP_REMOVED lines=13> */
[----:B------:R1:W-:Y:S04]  /*1c1c0*/  STS.U16 [R9+UR5+0x1780], R28 ;  /* 0x0017801c09007988 */ /* 0x0003e80008000405 */
[----:B------:R-:W4:Y:S04]  /*1c1d0*/  LDL.LU R22, [R1+0x354] ;  /* 0x0003540001167983 */ /* 0x000f280000300800 */
[----:B------:R-:W4:Y:S04]  /*1c1e0*/  LDL.LU R23, [R1+0x258] ;  /* 0x0002580001177983 */ /* 0x000f280000300800 */
[----:B------:R-:W4:Y:S04]  /*1c1f0*/  LDL.LU R24, [R1+0x250] ;  /* 0x0002500001187983 */ /* 0x000f280000300800 */
[----:B------:R-:W4:Y:S04]  /*1c200*/  LDL.LU R25, [R1+0x248] ;  /* 0x0002480001197983 */ /* 0x000f280000300800 */
[----:B------:R-:W4:Y:S04]  /*1c210*/  LDL.LU R26, [R1+0x240] ;  /* 0x00024000011a7983 */ /* 0x000f280000300800 */
[----:B-1----:R-:W4:Y:S04]  /*1c220*/  LDL.LU R28, [R1+0x238] ;  /* 0x00023800011c7983 */ /* 0x002f280000300800 */
[----:B--2---:R-:W-:Y:S04]  /*1c230*/  STS.U16 [R9+UR5+0x1b00], R30 ;  /* 0x001b001e09007988 */ /* 0x004fe80008000405 */
[----:B---3--:R-:W-:Y:S04]  /*1c240*/  STS.U16 [R9+UR5+0x1b40], R31 ;  /* 0x001b401f09007988 */ /* 0x008fe80008000405 */
[----:B----4-:R-:W-:Y:S04]  /*1c250*/  STS.U16 [R9+UR5+0x1b80], R3 ;  /* 0x001b800309007988 */ /* 0x010fe80008000405 */
[----:B------:R-:W-:Y:S04]  /*1c260*/  STS.U16 [R9+UR5+0x1bc0], R5 ;  /* 0x001bc00509007988 */ /* 0x000fe80008000405 */
[----:B------:R-:W-:Y:S04]  /*1c270*/  STS.U16 [R9+UR5+0x1f40], R6 ;  /* 0x001f400609007988 */ /* 0x000fe80008000405 */
[----:B------:R-:W-:Y:S04]  /*1c280*/  STS.U16 [R9+UR5+0x1f00], R7 ;  /* 0x001f000709007988 */ /* 0x000fe80008000405 */
[----:B------:R1:W-:Y:S04]  /*1c290*/  STS.U16 [R9+UR5+0x1fc0], R29 ;  /* 0x001fc01d09007988 */ /* 0x0003e80008000405 */
[----:B-1----:R-:W2:Y:S04]  /*1c2a0*/  LDL.LU R29, [R1+0x230] ;  /* 0x00023000011d7983 */ /* 0x002ea80000300800 */
[----:B------:R-:W-:Y:S04]  /*1c2b0*/  STS.U16 [R9+UR5+0x1f80], R8 ;  /* 0x001f800809007988 */ /* 0x000fe80008000405 */
[----:B------:R-:W-:Y:S04]  /*1c2c0*/  STS.U16 [R9+UR5+0x2300], R10 ;  /* 0x0023000a09007988 */ /* 0x000fe80008000405 */
[----:B------:R1:W-:Y:S04]  /*1c2d0*/  STS.U16 [R9+UR5+0x2340], R27 ;  /* 0x0023401b09007988 */ /* 0x0003e80008000405 */
[----:B-1----:R-:W3:Y:S04]  /*1c2e0*/  LDL.LU R27, [R1+0x228] ;  /* 0x00022800011b7983 */ /* 0x002ee80000300800 */
        /* <DEDUP_REMOVED lines=16> */
[----:B------:R-:W4:Y:S04]  /*1c3f0*/  LDL.LU R30, [R1+0x218] ;  /* 0x00021800011e7983 */ /* 0x000f280000300800 */
[----:B------:R-:W-:Y:S04]  /*1c400*/  STS.U16 [R9+UR5+0x3340], R24 ;  /* 0x0033401809007988 */ /* 0x000fe80008000405 */
[----:B------:R-:W4:Y:S04]  /*1c410*/  LDL.LU R31, [R1+0x210] ;  /* 0x00021000011f7983 */ /* 0x000f280000300800 */
[----:B------:R-:W-:Y:S04]  /*1c420*/  STS.U16 [R9+UR5+0x3380], R25 ;  /* 0x0033801909007988 */ /* 0x000fe80008000405 */
[----:B------:R-:W4:Y:S04]  /*1c430*/  LDL.LU R5, [R1+0x208] ;  /* 0x0002080001057983 */ /* 0x000f280000300800 */
[----:B------:R-:W-:Y:S04]  /*1c440*/  STS.U16 [R9+UR5+0x33c0], R26 ;  /* 0x0033c01a09007988 */ /* 0x000fe80008000405 */
[----:B------:R-:W4:Y:S04]  /*1c450*/  LDL.LU R6, [R1+0x204] ;  /* 0x0002040001067983 */ /* 0x000f280000300800 */
[----:B------:R1:W-:Y:S04]  /*1c460*/  STS.U16 [R9+UR5+0x3740], R28 ;  /* 0x0037401c09007988 */ /* 0x0003e80008000405 */
[----:B------:R-:W4:Y:S04]  /*1c470*/  LDL.LU R7, [R1+0x200] ;  /* 0x0002000001077983 */ /* 0x000f280000300800 */
[----:B-1----:R-:W4:Y:S04]  /*1c480*/  LDL.LU R28, [R1+0x1fc] ;  /* 0x0001fc00011c7983 */ /* 0x002f280000300800 */
[----:B------:R-:W4:Y:S04]  /*1c490*/  LDL.LU R8, [R1+0x1f8] ;  /* 0x0001f80001087983 */ /* 0x000f280000300800 */
[----:B------:R-:W4:Y:S04]  /*1c4a0*/  LDL.LU R10, [R1+0x1f0] ;  /* 0x0001f000010a7983 */ /* 0x000f280000300800 */
[----:B--2---:R1:W-:Y:S04]  /*1c4b0*/  STS.U16 [R9+UR5+0x3700], R29 ;  /* 0x0037001d09007988 */ /* 0x0043e80008000405 */
[----:B-1----:R-:W2:Y:S04]  /*1c4c0*/  LDL.LU R29, [R1+0x174] ;  /* 0x00017400011d7983 */ /* 0x002ea80000300800 */
[----:B------:R-:W2:Y:S04]  /*1c4d0*/  LDL.LU R11, [R1+0x170] ;  /* 0x00017000010b7983 */ /* 0x000ea80000300800 */
[----:B------:R-:W2:Y:S04]  /*1c4e0*/  LDL.LU R12, [R1+0x16c] ;  /* 0x00016c00010c7983 */ /* 0x000ea80000300800 */
[----:B------:R-:W2:Y:S04]  /*1c4f0*/  LDL.LU R13, [R1+0x168] ;  /* 0x00016800010d7983 */ /* 0x000ea80000300800 */
[----:B------:R-:W2:Y:S04]  /*1c500*/  LDL.LU R14, [R1+0x164] ;  /* 0x00016400010e7983 */ /* 0x000ea80000300800 */
[----:B------:R-:W2:Y:S04]  /*1c510*/  LDL.LU R15, [R1+0x160] ;  /* 0x00016000010f7983 */ /* 0x000ea80000300800 */
[----:B------:R-:W2:Y:S04]  /*1c520*/  LDL.LU R16, [R1+0x15c] ;  /* 0x00015c0001107983 */ /* 0x000ea80000300800 */
[----:B---3--:R-:W-:Y:S04]  /*1c530*/  STS.U16 [R9+UR5+0x37c0], R27 ;  /* 0x0037c01b09007988 */ /* 0x008fe80008000405 */
[----:B----4-:R1:W-:Y:S04]  /*1c540*/  STS.U16 [R9+UR5+0x3780], R3 ;  /* 0x0037800309007988 */ /* 0x0103e80008000405 */
[----:B------:R-:W3:Y:S04]  /*1c550*/  LDL.LU R17, [R1+0x158] ;  /* 0x0001580001117983 */ /* 0x000ee80000300800 */
[----:B------:R-:W4:Y:S04]  /*1c560*/  LDL.LU R0, [R1+0x154] ;  /* 0x0001540001007983 */ /* 0x000f280000300800 */
[----:B------:R-:W3:Y:S04]  /*1c570*/  LDL.LU R2, [R1+0x150] ;  /* 0x0001500001027983 */ /* 0x000ee80000300800 */
[----:B------:R-:W3:Y:S04]  /*1c580*/  LDL.LU R18, [R1+0x10c] ;  /* 0x00010c0001127983 */ /* 0x000ee80000300800 */
[----:B------:R-:W3:Y:S04]  /*1c590*/  LDL.LU R19, [R1+0x108] ;  /* 0x0001080001137983 */ /* 0x000ee80000300800 */
[----:B------:R-:W3:Y:S04]  /*1c5a0*/  LDL.LU R20, [R1+0x104] ;  /* 0x0001040001147983 */ /* 0x000ee80000300800 */
[----:B------:R-:W3:Y:S01]  /*1c5b0*/  LDL.LU R21, [R1+0x100] ;  /* 0x0001000001157983 */ /* 0x000ee20000300800 */
[----:B-1----:R-:W1:Y:S03]  /*1c5c0*/  S2R R3, SR_TID.X ;  /* 0x0000000000037919 */ /* 0x002e660000002100 */
[----:B------:R-:W3:Y:S04]  /*1c5d0*/  LDL.LU R22, [R1+0xfc] ;  /* 0x0000fc0001167983 */ /* 0x000ee80000300800 */
[----:B------:R-:W3:Y:S04]  /*1c5e0*/  LDL.LU R23, [R1+0xf8] ;  /* 0x0000f80001177983 */ /* 0x000ee80000300800 */
[----:B------:R-:W3:Y:S04]  /*1c5f0*/  LDL.LU R24, [R1+0xf4] ;  /* 0x0000f40001187983 */ /* 0x000ee80000300800 */
[----:B------:R-:W-:Y:S04]  /*1c600*/  STS.U16 [R9+UR5+0x3b00], R30 ;  /* 0x003b001e09007988 */ /* 0x000fe80008000405 */
[----:B------:R-:W-:Y:S04]  /*1c610*/  STS.U16 [R9+UR5+0x3b40], R31 ;  /* 0x003b401f09007988 */ /* 0x000fe80008000405 */
[----:B------:R-:W4:Y:S04]  /*1c620*/  LDL.LU R25, [R1+0xf0] ;  /* 0x0000f00001197983 */ /* 0x000f280000300800 */
[----:B------:R-:W-:Y:S04]  /*1c630*/  STS.U16 [R9+UR5+0x3b80], R5 ;  /* 0x003b800509007988 */ /* 0x000fe80008000405 */
[----:B------:R-:W-:Y:S04]  /*1c640*/  STS.U16 [R9+UR5+0x3bc0], R6 ;  /* 0x003bc00609007988 */ /* 0x000fe80008000405 */
[----:B------:R-:W4:Y:S04]  /*1c650*/  LDL.LU R26, [R1+0xec] ;  /* 0x0000ec00011a7983 */ /* 0x000f280000300800 */
[----:B------:R-:W4:Y:S04]  /*1c660*/  LDL.LU R27, [R1+0xe8] ;  /* 0x0000e800011b7983 */ /* 0x000f280000300800 */
[----:B------:R-:W-:Y:S04]  /*1c670*/  STS.U16 [R9+UR5+0x3f40], R7 ;  /* 0x003f400709007988 */ /* 0x000fe80008000405 */
[----:B------:R0:W-:Y:S04]  /*1c680*/  STS.U16 [R9+UR5+0x3f00], R28 ;  /* 0x003f001c09007988 */ /* 0x0001e80008000405 */
[----:B------:R-:W-:Y:S04]  /*1c690*/  STS.U16 [R9+UR5+0x3fc0], R8 ;  /* 0x003fc00809007988 */ /* 0x000fe80008000405 */
[----:B------:R-:W-:Y:S04]  /*1c6a0*/  STS.U16 [R9+UR5+0x3f80], R10 ;  /* 0x003f800a09007988 */ /* 0x000fe80008000405 */
[----:B0-----:R-:W4:Y:S01]  /*1c6b0*/  LDL.LU R28, [R1+0xe4] ;  /* 0x0000e400011c7983 */ /* 0x001f220000300800 */
[----:B-1----:R-:W-:-:S05]  /*1c6c0*/  LOP3.LUT R3, R3, 0x1f, RZ, 0xc0, !PT ;  /* 0x0000001f03037812 */ /* 0x002fca00078ec0ff */
[----:B------:R-:W-:-:S05]  /*1c6d0*/  IMAD.SHL.U32 R3, R3, 0x2, RZ ;  /* 0x0000000203037824 */ /* 0x000fca00078e00ff */
[----:B--2---:R0:W-:Y:S04]  /*1c6e0*/  STS.U16 [R3+UR5+0x4000], R29 ;  /* 0x0040001d03007988 */ /* 0x0041e80008000405 */
[----:B0-----:R-:W2:Y:S04]  /*1c6f0*/  LDL.LU R29, [R1+0xe0] ;  /* 0x0000e000011d7983 */ /* 0x001ea80000300800 */
[----:B------:R-:W2:Y:S04]  /*1c700*/  LDL.LU R5, [R1+0xdc] ;  /* 0x0000dc0001057983 */ /* 0x000ea80000300800 */
[----:B------:R-:W2:Y:S04]  /*1c710*/  LDL.LU R6, [R1+0xd8] ;  /* 0x0000d80001067983 */ /* 0x000ea80000300800 */
[----:B------:R-:W2:Y:S04]  /*1c720*/  LDL.LU R7, [R1+0xd4] ;  /* 0x0000d40001077983 */ /* 0x000ea80000300800 */
[----:B------:R-:W2:Y:S04]  /*1c730*/  LDL.LU R8, [R1+0xd0] ;  /* 0x0000d00001087983 */ /* 0x000ea80000300800 */
[----:B------:R-:W2:Y:S04]  /*1c740*/  LDL.LU R9, [R1+0xcc] ;  /* 0x0000cc0001097983 */ /* 0x000ea80000300800 */
[----:B------:R0:W-:Y:S04]  /*1c750*/  STS.U16 [R3+UR5+0x4640], R16 ;  /* 0x0046401003007988 */ /* 0x0001e80008000405 */
[----:B------:R-:W2:Y:S04]  /*1c760*/  LDL.LU R10, [R1+0xc8] ;  /* 0x0000c800010a7983 */ /* 0x000ea80000300800 */
[----:B------:R1:W-:Y:S04]  /*1c770*/  STS.U16 [R3+UR5+0x4040], R11 ;  /* 0x0040400b03007988 */ /* 0x0003e80008000405 */
[----:B------:R1:W-:Y:S04]  /*1c780*/  STS.U16 [R3+UR5+0x4240], R12 ;  /* 0x0042400c03007988 */ /* 0x0003e80008000405 */
[----:B------:R1:W-:Y:S04]  /*1c790*/  STS.U16 [R3+UR5+0x4200], R13 ;  /* 0x0042000d03007988 */ /* 0x0003e80008000405 */
[----:B0-----:R-:W2:Y:S04]  /*1c7a0*/  LDL.LU R16, [R1+0xc4] ;  /* 0x0000c40001107983 */ /* 0x001ea80000300800 */
[----:B-1----:R-:W2:Y:S04]  /*1c7b0*/  LDL.LU R11, [R1+0xc0] ;  /* 0x0000c000010b7983 */ /* 0x002ea80000300800 */
[----:B------:R-:W2:Y:S04]  /*1c7c0*/  LDL.LU R12, [R1+0xbc] ;  /* 0x0000bc00010c7983 */ /* 0x000ea80000300800 */
[----:B------:R-:W2:Y:S04]  /*1c7d0*/  LDL.LU R13, [R1+0xb8] ;  /* 0x0000b800010d7983 */ /* 0x000ea80000300800 */
[----:B------:R0:W-:Y:S04]  /*1c7e0*/  STS.U16 [R3+UR5+0x4400], R14 ;  /* 0x0044000e03007988 */ /* 0x0001e80008000405 */
[----:B------:R1:W-:Y:S04]  /*1c7f0*/  STS.U16 [R3+UR5+0x4440], R15 ;  /* 0x0044400f03007988 */ /* 0x0003e80008000405 */
[----:B---3--:R3:W-:Y:S04]  /*1c800*/  STS.U16 [R3+UR5+0x4a40], R18 ;  /* 0x004a401203007988 */ /* 0x0087e80008000405 */
[----:B------:R0:W-:Y:S04]  /*1c810*/  STS.U16 [R3+UR5+0x4a00], R19 ;  /* 0x004a001303007988 */ /* 0x0001e80008000405 */
[----:B------:R1:W-:Y:S04]  /*1c820*/  STS.U16 [R3+UR5+0x4c00], R20 ;  /* 0x004c001403007988 */ /* 0x0003e80008000405 */
[----:B------:R3:W-:Y:S04]  /*1c830*/  STS.U16 [R3+UR5+0x4c40], R21 ;  /* 0x004c401503007988 */ /* 0x0007e80008000405 */
[----:B0-----:R-:W2:Y:S04]  /*1c840*/  LDL.LU R14, [R1+0xb4] ;  /* 0x0000b400010e7983 */ /* 0x001ea80000300800 */
[----:B-1----:R-:W2:Y:S04]  /*1c850*/  LDL.LU R15, [R1+0xb0] ;  /* 0x0000b000010f7983 */ /* 0x002ea80000300800 */
[----:B---3--:R-:W3:Y:S04]  /*1c860*/  LDL.LU R18, [R1+0xac] ;  /* 0x0000ac0001127983 */ /* 0x008ee80000300800 */
[----:B------:R-:W3:Y:S04]  /*1c870*/  LDL.LU R19, [R1+0xa8] ;  /* 0x0000a80001137983 */ /* 0x000ee80000300800 */
[----:B------:R-:W3:Y:S04]  /*1c880*/  LDL.LU R20, [R1+0xa4] ;  /* 0x0000a40001147983 */ /* 0x000ee80000300800 */
[----:B------:R0:W-:Y:S04]  /*1c890*/  STS.U16 [R3+UR5+0x4e40], R22 ;  /* 0x004e401603007988 */ /* 0x0001e80008000405 */
[----:B------:R-:W3:Y:S04]  /*1c8a0*/  LDL.LU R21, [R1+0xa0] ;  /* 0x0000a00001157983 */ /* 0x000ee80000300800 */
[----:B------:R1:W-:Y:S04]  /*1c8b0*/  STS.U16 [R3+UR5+0x4e00], R23 ;  /* 0x004e001703007988 */ /* 0x0003e80008000405 */
[----:B------:R0:W-:Y:S04]  /*1c8c0*/  STS.U16 [R3+UR5+0x5000], R24 ;  /* 0x0050001803007988 */ /* 0x0001e80008000405 */
[----:B----4-:R4:W-:Y:S04]  /*1c8d0*/  STS.U16 [R3+UR5+0x5040], R25 ;  /* 0x0050401903007988 */ /* 0x0109e80008000405 */
[----:B------:R1:W-:Y:S04]  /*1c8e0*/  STS.U16 [R3+UR5+0x5240], R26 ;  /* 0x0052401a03007988 */ /* 0x0003e80008000405 */
[----:B------:R4:W-:Y:S04]  /*1c8f0*/  STS.U16 [R3+UR5+0x5200], R27 ;  /* 0x0052001b03007988 */ /* 0x0009e80008000405 */
[----:B0-----:R-:W3:Y:S04]  /*1c900*/  LDL.LU R22, [R1+0x8c] ;  /* 0x00008c0001167983 */ /* 0x001ee80000300800 */
[----:B-1----:R-:W3:Y:S04]  /*1c910*/  LDL.LU R23, [R1+0x88] ;  /* 0x0000880001177983 */ /* 0x002ee80000300800 */
[----:B------:R-:W3:Y:S04]  /*1c920*/  LDL.LU R24, [R1+0x84] ;  /* 0x0000840001187983 */ /* 0x000ee80000300800 */
[----:B----4-:R-:W4:Y:S04]  /*1c930*/  LDL.LU R25, [R1+0x80] ;  /* 0x0000800001197983 */ /* 0x010f280000300800 */
[----:B------:R-:W4:Y:S04]  /*1c940*/  LDL.LU R26, [R1+0x6c] ;  /* 0x00006c00011a7983 */ /* 0x000f280000300800 */
[----:B------:R0:W-:Y:S04]  /*1c950*/  STS.U16 [R3+UR5+0x5400], R28 ;  /* 0x0054001c03007988 */ /* 0x0001e80008000405 */
[----:B------:R-:W4:Y:S04]  /*1c960*/  LDL.LU R27, [R1+0x68] ;  /* 0x00006800011b7983 */ /* 0x000f280000300800 */
[----:B------:R-:W-:Y:S04]  /*1c970*/  STS.U16 [R3+UR5+0x4600], R17 ;  /* 0x0046001103007988 */ /* 0x000fe80008000405 */
[----:B0-----:R-:W4:Y:S04]  /*1c980*/  LDL.LU R28, [R1+0x64] ;  /* 0x00006400011c7983 */ /* 0x001f280000300800 */
[----:B------:R-:W-:Y:S04]  /*1c990*/  STS.U16 [R3+UR5+0x4800], R0 ;  /* 0x0048000003007988 */ /* 0x000fe80008000405 */
[----:B------:R-:W-:Y:S04]  /*1c9a0*/  STS.U16 [R3+UR5+0x4840], R2 ;  /* 0x0048400203007988 */ /* 0x000fe80008000405 */
[----:B--2---:R0:W-:Y:S04]  /*1c9b0*/  STS.U16 [R3+UR5+0x5440], R29 ;  /* 0x0054401d03007988 */ /* 0x0041e80008000405 */
[----:B0-----:R-:W2:Y:S04]  /*1c9c0*/  LDL.LU R29, [R1+0x60] ;  /* 0x00006000011d7983 */ /* 0x001ea80000300800 */
[----:B------:R-:W2:Y:S04]  /*1c9d0*/  LDL.LU R30, [R1+0x20] ;  /* 0x00002000011e7983 */ /* 0x000ea80000300800 */
[----:B------:R-:W2:Y:S04]  /*1c9e0*/  LDL.LU R31, [R1+0x14] ;  /* 0x00001400011f7983 */ /* 0x000ea80000300800 */
[----:B------:R-:W2:Y:S04]  /*1c9f0*/  LDL.LU R17, [R1+0x10] ;  /* 0x0000100001117983 */ /* 0x000ea80000300800 */
[----:B------:R-:W2:Y:S04]  /*1ca00*/  LDL.LU R0, [R1+0x4] ;  /* 0x0000040001007983 */ /* 0x000ea80000300800 */
[----:B------:R-:W2:Y:S04]  /*1ca10*/  LDL.LU R2, [R1] ;  /* 0x0000000001027983 */ /* 0x000ea80000300800 */
        /* <DEDUP_REMOVED lines=16> */
[----:B0-----:R-:W2:Y:S04]  /*1cb20*/  LDL.LU R11, [R1+0x1ca0] ;  /* 0x001ca000010b7983 */ /* 0x001ea80000300800 */
[----:B-1----:R-:W2:Y:S01]  /*1cb30*/  LDL.LU R12, [R1+0x1c9c] ;  /* 0x001c9c00010c7983 */ /* 0x002ea20000300800 */
[----:B------:R-:W-:-:S03]  /*1cb40*/  LOP3.LUT R16, R3, 0x10, RZ, 0x3c, !PT ;  /* 0x0000001003107812 */ /* 0x000fc600078e3cff */
        /* <DEDUP_REMOVED lines=13> */
[----:B------:R-:W3:Y:S04]  /*1cc20*/  LDL.LU R21, [R1+0x1c80] ;  /* 0x001c800001157983 */ /* 0x000ee80000300800 */
[----:B------:R0:W-:Y:S04]  /*1cc30*/  STS.U16 [R16+UR5+0x46c0], R22 ;  /* 0x0046c01610007988 */ /* 0x0001e80008000405 */
        /* <DEDUP_REMOVED lines=9> */
[----:B------:R-:W3:Y:S04]  /*1ccd0*/  LDL.LU R26, [R1+0x1c6c] ;  /* 0x001c6c00011a7983 */ /* 0x000ee80000300800 */
[----:B------:R-:W3:Y:S04]  /*1cce0*/  LDL.LU R27, [R1+0x1c68] ;  /* 0x001c6800011b7983 */ /* 0x000ee80000300800 */
[----:B------:R0:W-:Y:S04]  /*1ccf0*/  STS.U16 [R16+UR5+0x4c80], R28 ;  /* 0x004c801c10007988 */ /* 0x0001e80008000405 */
[----:B0-----:R-:W3:Y:S04]  /*1cd00*/  LDL.LU R28, [R1+0x1c64] ;  /* 0x001c6400011c7983 */ /* 0x001ee80000300800 */
[----:B--2---:R0:W-:Y:S04]  /*1cd10*/  STS.U16 [R16+UR5+0x4cc0], R29 ;  /* 0x004cc01d10007988 */ /* 0x0041e80008000405 */
[----:B0-----:R-:W2:Y:S04]  /*1cd20*/  LDL.LU R29, [R1+0x1c60] ;  /* 0x001c6000011d7983 */ /* 0x001ea80000300800 */
[----:B------:R-:W-:Y:S04]  /*1cd30*/  STS.U16 [R16+UR5+0x4ec0], R3 ;  /* 0x004ec00310007988 */ /* 0x000fe80008000405 */
[----:B------:R-:W-:Y:S04]  /*1cd40*/  STS.U16 [R16+UR5+0x4e80], R30 ;  /* 0x004e801e10007988 */ /* 0x000fe80008000405 */
[----:B------:R-:W-:Y:S04]  /*1cd50*/  STS.U16 [R16+UR5+0x5080], R31 ;  /* 0x0050801f10007988 */ /* 0x000fe80008000405 */
[----:B------:R0:W-:Y:S04]  /*1cd60*/  STS.U16 [R16+UR5+0x50c0], R17 ;  /* 0x0050c01110007988 */ /* 0x0001e80008000405 */
[----:B------:R1:W-:Y:S04]  /*1cd70*/  STS.U16 [R16+UR5+0x52c0], R0 ;  /* 0x0052c00010007988 */ /* 0x0003e80008000405 */
[----:B------:R1:W-:Y:S04]  /*1cd80*/  STS.U16 [R16+UR5+0x5280], R2 ;  /* 0x0052800210007988 */ /* 0x0003e80008000405 */
[----:B0-----:R-:W4:Y:S04]  /*1cd90*/  LDL.LU R17, [R1+0x5c] ;  /* 0x00005c0001117983 */ /* 0x001f280000300800 */
[----:B-1----:R-:W4:Y:S04]  /*1cda0*/  LDL.LU R0, [R1+0x58] ;  /* 0x0000580001007983 */ /* 0x002f280000300800 */
[----:B------:R-:W4:Y:S01]  /*1cdb0*/  LDL.LU R2, [R1+0x54] ;  /* 0x0000540001027983 */ /* 0x000f220000300800 */
[----:B------:R-:W0:Y:S03]  /*1cdc0*/  S2R R31, SR_TID.X ;  /* 0x00000000001f7919 */ /* 0x000e260000002100 */
[----:B------:R-:W4:Y:S01]  /*1cdd0*/  LDL.LU R3, [R1+0x18] ;  /* 0x0000180001037983 */ /* 0x000f220000300800 */
[----:B0-----:R-:W-:-:S05]  /*1cde0*/  LOP3.LUT R30, R31, 0x1f, RZ, 0xc0, !PT ;  /* 0x0000001f1f1e7812 */ /* 0x001fca00078ec0ff */
[----:B------:R-:W-:-:S05]  /*1cdf0*/  IMAD.SHL.U32 R31, R30, 0x2, RZ ;  /* 0x000000021e1f7824 */ /* 0x000fca00078e00ff */
[----:B------:R-:W-:Y:S01]  /*1ce00*/  LOP3.LUT R31, R31, 0x20, RZ, 0x3c, !PT ;  /* 0x000000201f1f7812 */ /* 0x000fe200078e3cff */
[----:B--2---:R0:W-:Y:S04]  /*1ce10*/  STS.U16 [R16+UR5+0x5480], R29 ;  /* 0x0054801d10007988 */ /* 0x0041e80008000405 */
[----:B---3--:R1:W-:Y:S04]  /*1ce20*/  STS.U16 [R16+UR5+0x54c0], R28 ;  /* 0x0054c01c10007988 */ /* 0x0083e80008000405 */
[----:B------:R2:W-:Y:S04]  /*1ce30*/  STS.U16 [R16+UR5+0x56c0], R27 ;  /* 0x0056c01b10007988 */ /* 0x0005e80008000405 */
[----:B------:R3:W-:Y:S04]  /*1ce40*/  STS.U16 [R16+UR5+0x5680], R26 ;  /* 0x0056801a10007988 */ /* 0x0007e80008000405 */
[----:B----4-:R4:W-:Y:S04]  /*1ce50*/  STS.U16 [R16+UR5+0x5880], R25 ;  /* 0x0058801910007988 */ /* 0x0109e80008000405 */
[----:B------:R2:W-:Y:S04]  /*1ce60*/  STS.U16 [R16+UR5+0x58c0], R24 ;  /* 0x0058c01810007988 */ /* 0x0005e80008000405 */
[----:B0-----:R-:W4:Y:S04]  /*1ce70*/  LDL.LU R29, [R1+0x1c] ;  /* 0x00001c00011d7983 */ /* 0x001f280000300800 */
[----:B-1----:R-:W4:Y:S04]  /*1ce80*/  LDL.LU R28, [R1+0x28] ;  /* 0x00002800011c7983 */ /* 0x002f280000300800 */
[----:B--2---:R-:W2:Y:S04]  /*1ce90*/  LDL.LU R27, [R1+0x2c] ;  /* 0x00002c00011b7983 */ /* 0x004ea80000300800 */
[----:B---3--:R-:W3:Y:S04]  /*1cea0*/  LDL.LU R26, [R1+0x30] ;  /* 0x00003000011a7983 */ /* 0x008ee80000300800 */
[----:B----4-:R-:W4:Y:S04]  /*1ceb0*/  LDL.LU R25, [R1+0x34] ;  /* 0x0000340001197983 */ /* 0x010f280000300800 */
        /* <DEDUP_REMOVED lines=17> */
[----:B0-----:R-:W3:Y:S04]  /*1cfd0*/  LDL.LU R17, [R1+0x1c58] ;  /* 0x001c580001117983 */ /* 0x001ee80000300800 */
[----:B-1----:R-:W3:Y:S04]  /*1cfe0*/  LDL.LU R0, [R1+0x1c54] ;  /* 0x001c540001007983 */ /* 0x002ee80000300800 */
[----:B------:R-:W3:Y:S04]  /*1cff0*/  LDL.LU R2, [R1+0x1c50] ;  /* 0x001c500001027983 */ /* 0x000ee80000300800 */
[----:B--2---:R-:W-:Y:S04]  /*1d000*/  STS.U16 [R31+UR5+0x4300], R18 ;  /* 0x004300121f007988 */ /* 0x004fe80008000405 */
[----:B------:R-:W-:Y:S04]  /*1d010*/  STS.U16 [R31+UR5+0x4500], R19 ;  /* 0x004500131f007988 */ /* 0x000fe80008000405 */
[----:B------:R-:W-:Y:S04]  /*1d020*/  STS.U16 [R31+UR5+0x4540], R20 ;  /* 0x004540141f007988 */ /* 0x000fe80008000405 */
[----:B------:R-:W-:Y:S04]  /*1d030*/  STS.U16 [R31+UR5+0x4740], R21 ;  /* 0x004740151f007988 */ /* 0x000fe80008000405 */
[----:B------:R-:W-:Y:S04]  /*1d040*/  STS.U16 [R31+UR5+0x4700], R22 ;  /* 0x004700161f007988 */ /* 0x000fe80008000405 */
[----:B------:R-:W-:Y:S04]  /*1d050*/  STS.U16 [R31+UR5+0x4900], R23 ;  /* 0x004900171f007988 */ /* 0x000fe80008000405 */
[----:B------:R-:W-:Y:S04]  /*1d060*/  STS.U16 [R31+UR5+0x4940], R24 ;  /* 0x004940181f007988 */ /* 0x000fe80008000405 */
[----:B----4-:R-:W-:Y:S04]  /*1d070*/  STS.U16 [R31+UR5+0x4b40], R25 ;  /* 0x004b40191f007988 */ /* 0x010fe80008000405 */
[----:B---3--:R-:W-:Y:S04]  /*1d080*/  STS.U16 [R31+UR5+0x4b00], R26 ;  /* 0x004b001a1f007988 */ /* 0x008fe80008000405 */
[----:B------:R-:W-:Y:S04]  /*1d090*/  STS.U16 [R31+UR5+0x4d00], R27 ;  /* 0x004d001b1f007988 */ /* 0x000fe80008000405 */
[----:B------:R-:W-:Y:S04]  /*1d0a0*/  STS.U16 [R31+UR5+0x4d40], R28 ;  /* 0x004d401c1f007988 */ /* 0x000fe80008000405 */
[----:B------:R-:W-:Y:S04]  /*1d0b0*/  STS.U16 [R31+UR5+0x4f40], R29 ;  /* 0x004f401d1f007988 */ /* 0x000fe80008000405 */
[----:B------:R-:W-:Y:S04]  /*1d0c0*/  STS.U16 [R31+UR5+0x4f00], R3 ;  /* 0x004f00031f007988 */ /* 0x000fe80008000405 */
[----:B------:R0:W-:Y:S04]  /*1d0d0*/  STS.U16 [R31+UR5+0x5100], R2 ;  /* 0x005100021f007988 */ /* 0x0001e80008000405 */
[----:B------:R1:W-:Y:S04]  /*1d0e0*/  STS.U16 [R31+UR5+0x5140], R0 ;  /* 0x005140001f007988 */ /* 0x0003e80008000405 */
[----:B0-----:R-:W2:Y:S04]  /*1d0f0*/  LDL.LU R2, [R1+0x1c4c] ;  /* 0x001c4c0001027983 */ /* 0x001ea80000300800 */
[----:B-1----:R-:W3:Y:S04]  /*1d100*/  LDL.LU R0, [R1+0x1c48] ;  /* 0x001c480001007983 */ /* 0x002ee80000300800 */
        /* <DEDUP_REMOVED lines=10> */
[----:B0-----:R-:W4:Y:S04]  /*1d1b0*/  LDL.LU.64 R8, [R1+0x670] ;  /* 0x0006700001087983 */ /* 0x001f280000300a00 */
[----:B------:R-:W4:Y:S01]  /*1d1c0*/  LDL.LU.64 R10, [R1+0x678] ;  /* 0x00067800010a7983 */ /* 0x000f220000300a00 */
[----:B------:R-:W-:-:S03]  /*1d1d0*/  IMAD.SHL.U32 R3, R30, 0x2, RZ ;  /* 0x000000021e037824 */ /* 0x000fc600078e00ff */
[----:B------:R-:W-:Y:S04]  /*1d1e0*/  STS.U16 [R31+UR5+0x5d00], R7 ;  /* 0x005d00071f007988 */ /* 0x000fe80008000405 */
[----:B------:R-:W-:Y:S01]  /*1d1f0*/  STS.U16 [R31+UR5+0x5d40], R6 ;  /* 0x005d40061f007988 */ /* 0x000fe20008000405 */
[----:B------:R-:W-:-:S03]  /*1d200*/  LOP3.LUT R3, R3, 0x30, RZ, 0x3c, !PT ;  /* 0x0000003003037812 */ /* 0x000fc600078e3cff */
[----:B------:R-:W-:Y:S04]  /*1d210*/  STS.U16 [R31+UR5+0x5f40], R5 ;  /* 0x005f40051f007988 */ /* 0x000fe80008000405 */
[----:B------:R0:W-:Y:S01]  /*1d220*/  STS.U16 [R31+UR5+0x5f00], R4 ;  /* 0x005f00041f007988 */ /* 0x0001e20008000405 */
[----:B------:R-:W0:Y:S02]  /*1d230*/  S2R R30, SR_TID.X ;  /* 0x00000000001e7919 */ /* 0x000e240000002100 */
[C---:B0-----:R-:W-:Y:S01]  /*1d240*/  LOP3.LUT R31, R30.reuse, 0x7, RZ, 0xc0, !PT ;  /* 0x000000071e1f7812 */ /* 0x041fe200078ec0ff */
[----:B------:R-:W-:-:S04]  /*1d250*/  IMAD.SHL.U32 R30, R30, 0x2, RZ ;  /* 0x000000021e1e7824 */ /* 0x000fc800078e00ff */
[----:B------:R-:W-:Y:S01]  /*1d260*/  IMAD R31, R31, 0x90, RZ ;  /* 0x000000901f1f7824 */ /* 0x000fe200078e02ff */
[----:B--2---:R-:W-:Y:S04]  /*1d270*/  STS.U16 [R3+UR5+0x5fc0], R2 ;  /* 0x005fc00203007988 */ /* 0x004fe80008000405 */
[----:B---3--:R-:W-:Y:S04]  /*1d280*/  STS.U16 [R3+UR5+0x5f80], R0 ;  /* 0x005f800003007988 */ /* 0x008fe80008000405 */
        /* <DEDUP_REMOVED lines=21> */
[----:B------:R-:W-:Y:S04]  /*1d3e0*/  STS.U16 [R3+UR5+0x55c0], R43 ;  /* 0x0055c02b03007988 */ /* 0x000fe80008000405 */
[----:B------:R1:W-:Y:S04]  /*1d3f0*/  STS.U16 [R3+UR5+0x57c0], R45 ;  /* 0x0057c02d03007988 */ /* 0x0003e80008000405 */
[----:B------:R2:W-:Y:S04]  /*1d400*/  STS.U16 [R3+UR5+0x5780], R47 ;  /* 0x0057802f03007988 */ /* 0x0005e80008000405 */
[----:B0-----:R-:W3:Y:S04]  /*1d410*/  LDL.LU.64 R40, [R1+0x5c0] ;  /* 0x0005c00001287983 */ /* 0x001ee80000300a00 */
[----:B-1----:R-:W3:Y:S04]  /*1d420*/  LDL.LU.64 R44, [R1+0x630] ;  /* 0x00063000012c7983 */ /* 0x002ee80000300a00 */
[----:B--2---:R-:W3:Y:S04]  /*1d430*/  LDL.LU.64 R46, [R1+0x638] ;  /* 0x00063800012e7983 */ /* 0x004ee80000300a00 */
[----:B------:R-:W2:Y:S01]  /*1d440*/  LDL.LU.64 R42, [R1+0x5c8] ;  /* 0x0005c800012a7983 */ /* 0x000ea20000300a00 */
[----:B------:R-:W0:Y:S03]  /*1d450*/  S2R R2, SR_TID.X ;  /* 0x0000000000027919 */ /* 0x000e260000002100 */
[----:B------:R-:W-:Y:S04]  /*1d460*/  STS.U16 [R3+UR5+0x5980], R49 ;  /* 0x0059803103007988 */ /* 0x000fe80008000405 */
[----:B------:R-:W-:Y:S04]  /*1d470*/  STS.U16 [R3+UR5+0x59c0], R51 ;  /* 0x0059c03303007988 */ /* 0x000fe80008000405 */
[----:B------:R-:W-:Y:S04]  /*1d480*/  STS.U16 [R3+UR5+0x5bc0], R53 ;  /* 0x005bc03503007988 */ /* 0x000fe80008000405 */
[----:B------:R-:W-:Y:S04]  /*1d490*/  STS.U16 [R3+UR5+0x5b80], R55 ;  /* 0x005b803703007988 */ /* 0x000fe80008000405 */
[----:B------:R-:W-:Y:S04]  /*1d4a0*/  STS.U16 [R3+UR5+0x5d80], R57 ;  /* 0x005d803903007988 */ /* 0x000fe80008000405 */
[----:B------:R1:W-:Y:S01]  /*1d4b0*/  STS.U16 [R3+UR5+0x5dc0], R61 ;  /* 0x005dc03d03007988 */ /* 0x0003e20008000405 */
[----:B------:R-:W-:Y:S01]  /*1d4c0*/  BAR.SYNC.DEFER_BLOCKING 0x0 ;  /* 0x0000000000007b1d */ /* 0x000fe20000010000 */
[----:B-1----:R-:W-:-:S05]  /*1d4d0*/  LOP3.LUT R3, R31, 0x30, R30, 0x78, !PT ;  /* 0x000000301f037812 */ /* 0x002fca00078e781e */
[----:B------:R-:W1:Y:S01]  /*1d4e0*/  LDSM.16.M88.4 R32, [R3+UR5+0x4000] ;  /* 0x004000050320783b */ /* 0x000e620008000200 */
[C---:B0-----:R-:W-:Y:S01]  /*1d4f0*/  LOP3.LUT R48, R2.reuse, 0x7, RZ, 0xc0, !PT ;  /* 0x0000000702307812 */ /* 0x041fe200078ec0ff */
[C---:B------:R-:W-:Y:S02]  /*1d500*/  IMAD.SHL.U32 R49, R2.reuse, 0x2, RZ ;  /* 0x0000000202317824 */ /* 0x040fe400078e00ff */
[----:B------:R-:W-:Y:S01]  /*1d510*/  IMAD.SHL.U32 R50, R2, 0x80, RZ ;  /* 0x0000008002327824 */ /* 0x000fe200078e00ff */
[----:B------:R-:W0:Y:S04]  /*1d520*/  LDSM.16.M88.4 R24, [R3+UR5+0x4800] ;  /* 0x004800050318783b */ /* 0x000e280008000200 */
[----:B------:R-:W4:Y:S01]  /*1d530*/  LDSM.16.M88.4 R20, [R3+UR5+0x4c00] ;  /* 0x004c00050314783b */ /* 0x000f220008000200 */
[----:B------:R-:W-:-:S03]  /*1d540*/  IMAD R48, R48, 0x110, RZ ;  /* 0x0000011030307824 */ /* 0x000fc600078e02ff */
[----:B------:R-:W-:Y:S04]  /*1d550*/  LDSM.16.M88.4 R16, [R3+UR5+0x5000] ;  /* 0x005000050310783b */ /* 0x000fe80008000200 */
[----:B------:R-:W-:Y:S04]  /*1d560*/  LDSM.16.M88.4 R12, [R3+UR5+0x5400] ;  /* 0x00540005030c783b */ /* 0x000fe80008000200 */
[----:B------:R-:W-:Y:S04]  /*1d570*/  LDSM.16.M88.4 R28, [R3+UR5+0x4400] ;  /* 0x00440005031c783b */ /* 0x000fe80008000200 */
[----:B------:R-:W-:Y:S01]  /*1d580*/  LDSM.16.M88.4 R56, [R3+UR5+0x5c00] ;  /* 0x005c00050338783b */ /* 0x000fe20008000200 */
[----:B------:R-:W-:-:S04]  /*1d590*/  LOP3.LUT R0, R48, 0x10, R49, 0x78, !PT ;  /* 0x0000001030007812 */ /* 0x000fc800078e7831 */
[----:B------:R-:W-:-:S05]  /*1d5a0*/  LOP3.LUT R0, R0, 0x800, R50, 0xf8, !PT ;  /* 0x0000080000007812 */ /* 0x000fca00078ef832 */
[----:B------:R-:W4:Y:S04]  /*1d5b0*/  LDSM.16.MT88.4 R4, [R0+UR5] ;  /* 0x000000050004783b */ /* 0x000f280008004200 */
[----:B-1----:R-:W-:Y:S04]  /*1d5c0*/  STL [R1+0x1aac], R34 ;  /* 0x001aac2201007387 */ /* 0x002fe80000100800 */
[----:B------:R-:W-:Y:S04]  /*1d5d0*/  STL [R1+0x1aa8], R35 ;  /* 0x001aa82301007387 */ /* 0x000fe80000100800 */
[----:B0-----:R-:W-:Y:S04]  /*1d5e0*/  STL [R1+0x1ab0], R26 ;  /* 0x001ab01a01007387 */ /* 0x001fe80000100800 */
[----:B------:R-:W-:Y:S04]  /*1d5f0*/  STL [R1+0x1a90], R27 ;  /* 0x001a901b01007387 */ /* 0x000fe80000100800 */
[----:B----4-:R-:W-:Y:S04]  /*1d600*/  STL [R1+0x1ab8], R22 ;  /* 0x001ab81601007387 */ /* 0x010fe80000100800 */
[----:B------:R-:W-:Y:S01]  /*1d610*/  STL [R1+0x1ab4], R23 ;  /* 0x001ab41701007387 */ /* 0x000fe20000100800 */
[C---:B------:R-:W-:Y:S03]  /*1d620*/  HMMA.16816.F32 R8, R4.reuse, R32, R8 ;  /* 0x000000200408723c */ /* 0x040fe60000001808 */
[----:B------:R-:W-:Y:S04]  /*1d630*/  STL [R1+0x1ac0], R18 ;  /* 0x001ac01201007387 */ /* 0x000fe80000100800 */
[----:B------:R-:W-:Y:S04]  /*1d640*/  STL [R1+0x1abc], R19 ;  /* 0x001abc1301007387 */ /* 0x000fe80000100800 */
[----:B------:R-:W-:Y:S04]  /*1d650*/  STL [R1+0x1ac8], R14 ;  /* 0x001ac80e01007387 */ /* 0x000fe80000100800 */
[----:B------:R-:W-:Y:S04]  /*1d660*/  STL [R1+0x1ac4], R15 ;  /* 0x001ac40f01007387 */ /* 0x000fe80000100800 */
[----:B------:R-:W4:Y:S04]  /*1d670*/  LDL.LU.64 R36, [R1+0x510] ;  /* 0x0005100001247983 */ /* 0x000f280000300a00 */
[----:B------:R-:W4:Y:S04]  /*1d680*/  LDL.LU.64 R38, [R1+0x518] ;  /* 0x0005180001267983 */ /* 0x000f280000300a00 */
[----:B------:R-:W-:Y:S04]  /*1d690*/  STL.64 [R1+0x2a0], R8 ;  /* 0x0002a00801007387 */ /* 0x000fe80000100a00 */
[----:B------:R-:W-:Y:S04]  /*1d6a0*/  STL.64 [R1+0x2a8], R10 ;  /* 0x0002a80a01007387 */ /* 0x000fe80000100a00 */
[----:B------:R-:W0:Y:S04]  /*1d6b0*/  LDSM.16.M88.4 R8, [R3+UR5+0x5800] ;  /* 0x005800050308783b */ /* 0x000e280008000200 */
[----:B0-----:R-:W-:Y:S04]  /*1d6c0*/  STL [R1+0x1ad0], R10 ;  /* 0x001ad00a01007387 */ /* 0x001fe80000100800 */
[----:B------:R-:W-:Y:S04]  /*1d6d0*/  STL [R1+0x1acc], R11 ;  /* 0x001acc0b01007387 */ /* 0x000fe80000100800 */
[----:B------:R-:W-:Y:S04]  /*1d6e0*/  STL.64 [R1+0x1c30], R30 ;  /* 0x001c301e01007387 */ /* 0x000fe80000100a00 */
[----:B------:R2:W-:Y:S01]  /*1d6f0*/  STL.64 [R1+0x1c28], R28 ;  /* 0x001c281c01007387 */ /* 0x0005e20000100a00 */
[C---:B---3--:R-:W-:Y:S08]  /*1d700*/  HMMA.16816.F32 R44, R4.reuse, R28, R44 ;  /* 0x0000001c042c723c */ /* 0x048ff0000000182c */
[----:B--2---:R-:W-:Y:S11]  /*1d710*/  HMMA.16816.F32 R28, R4, R24, R40 ;  /* 0x00000018041c723c */ /* 0x004ff60000001828 */
[----:B------:R0:W-:Y:S04]  /*1d720*/  STL.64 [R1+0x290], R44 ;  /* 0x0002902c01007387 */ /* 0x0001e80000100a00 */
[----:B------:R1:W-:Y:S04]  /*1d730*/  STL.64 [R1+0x298], R46 ;  /* 0x0002982e01007387 */ /* 0x0003e80000100a00 */
[----:B------:R-:W-:Y:S04]  /*1d740*/  STL [R1+0x1a54], R58 ;  /* 0x001a543a01007387 */ /* 0x000fe80000100800 */
[----:B------:R-:W-:Y:S04]  /*1d750*/  STL [R1+0x1a50], R59 ;  /* 0x001a503b01007387 */ /* 0x000fe80000100800 */
[----:B------:R4:W-:Y:S04]  /*1d760*/  STL [R1+0x280], R28 ;  /* 0x0002801c01007387 */ /* 0x0009e80000100800 */
[----:B------:R-:W2:Y:S04]  /*1d770*/  LDL.LU.64 R40, [R1+0x4b0] ;  /* 0x0004b00001287983 */ /* 0x000ea80000300a00 */
[----:B------:R-:W2:Y:S01]  /*1d780*/  LDL.LU.64 R42, [R1+0x4b8] ;  /* 0x0004b800012a7983 */ /* 0x000ea20000300a00 */
[----:B------:R-:W-:-:S02]  /*1d790*/  IMAD.MOV.U32 R14, RZ, RZ, R31 ;  /* 0x000000ffff0e7224 */ /* 0x000fc400078e001f */
[----:B------:R-:W-:Y:S02]  /*1d7a0*/  IMAD.MOV.U32 R11, RZ, RZ, R30 ;  /* 0x000000ffff0b7224 */ /* 0x000fe400078e001e */
[----:B------:R-:W-:Y:S01]  /*1d7b0*/  IMAD.MOV.U32 R10, RZ, RZ, R29 ;  /* 0x000000ffff0a7224 */ /* 0x000fe200078e001d */
[----:B------:R-:W-:Y:S04]  /*1d7c0*/  STL [R1+0x1adc], R14 ;  /* 0x001adc0e01007387 */ /* 0x000fe80000100800 */
[----:B------:R-:W-:Y:S04]  /*1d7d0*/  STL [R1+0x1ad8], R11 ;  /* 0x001ad80b01007387 */ /* 0x000fe80000100800 */
[----:B------:R-:W-:Y:S04]  /*1d7e0*/  STL [R1+0x1ad4], R10 ;  /* 0x001ad40a01007387 */ /* 0x000fe80000100800 */
[----:B0-----:R-:W3:Y:S04]  /*1d7f0*/  LDL.LU.64 R44, [R1+0x450] ;  /* 0x00045000012c7983 */ /* 0x001ee80000300a00 */
[----:B-1----:R-:W3:Y:S01]  /*1d800*/  LDL.LU.64 R46, [R1+0x458] ;  /* 0x00045800012e7983 */ /* 0x002ee20000300a00 */
[----:B------:R-:W-:Y:S01]  /*1d810*/  IMAD.SHL.U32 R61, R2, 0x80, RZ ;  /* 0x00000080023d7824 */ /* 0x000fe200078e00ff */
[----:B------:R-:W-:-:S04]  /*1d820*/  LOP3.LUT R52, R48, 0x10, R49, 0x78, !PT ;  /* 0x0000001030347812 */ /* 0x000fc800078e7831 */
[----:B------:R-:W-:-:S04]  /*1d830*/  LOP3.LUT R52, R52, 0x800, R61, 0xf8, !PT ;  /* 0x0000080034347812 */ /* 0x000fc800078ef83d */
[----:B------:R-:W-:Y:S01]  /*1d840*/  LOP3.LUT R52, R52, 0x20, RZ, 0x3c, !PT ;  /* 0x0000002034347812 */ /* 0x000fe200078e3cff */
[----:B----4-:R-:W-:Y:S01]  /*1d850*/  HMMA.16816.F32 R28, R4, R20, R36 ;  /* 0x00000014041c723c */ /* 0x010fe20000001824 */
[----:B------:R-:W0:-:S15]  /*1d860*/  LDSM.16.MT88.4 R36, [R0+UR5+0x80] ;  /* 0x000080050024783b */ /* 0x000e1e0008004200 */
[----:B------:R-:W-:-:S03]  /*1d870*/  NOP ;  /* 0x0000000000007918 */ /* 0x000fc60000000000 */
[----:B------:R-:W-:Y:S02]  /*1d880*/  IMAD.MOV.U32 R27, RZ, RZ, R28 ;  /* 0x000000ffff1b7224 */ /* 0x000fe400078e001c */
[----:B------:R-:W-:Y:S02]  /*1d890*/  IMAD.MOV.U32 R60, RZ, RZ, R29 ;  /* 0x000000ffff3c7224 */ /* 0x000fe400078e001d */
[----:B------:R-:W-:Y:S02]  /*1d8a0*/  IMAD.MOV.U32 R3, RZ, RZ, R30 ;  /* 0x000000ffff037224 */ /* 0x000fe400078e001e */
[----:B------:R-:W-:Y:S01]  /*1d8b0*/  IMAD.MOV.U32 R2, RZ, RZ, R31 ;  /* 0x000000ffff027224 */ /* 0x000fe200078e001f */
[----:B------:R-:W4:Y:S04]  /*1d8c0*/  LDL.LU.64 R28, [R1+0x2d0] ;  /* 0x0002d000011c7983 */ /* 0x000f280000300a00 */
[----:B------:R-:W4:Y:S04]  /*1d8d0*/  LDL.LU.64 R30, [R1+0x2d8] ;  /* 0x0002d800011e7983 */ /* 0x000f280000300a00 */
[----:B0-----:R-:W-:Y:S04]  /*1d8e0*/  STL.64 [R1+0x1c40], R38 ;  /* 0x001c402601007387 */ /* 0x001fe80000100a00 */
[----:B------:R3:W-:Y:S01]  /*1d8f0*/  STL.64 [R1+0x1c38], R36 ;  /* 0x001c382401007387 */ /* 0x0007e20000100a00 */
[C---:B--2---:R-:W-:Y:S08]  /*1d900*/  HMMA.16816.F32 R40, R4.reuse, R16, R40 ;  /* 0x000000100428723c */ /* 0x044ff00000001828 */
[----:B---3--:R-:W-:Y:S01]  /*1d910*/  HMMA.16816.F32 R36, R4, R12, R44 ;  /* 0x0000000c0424723c */ /* 0x008fe2000000182c */
[----:B------:R-:W-:Y:S10]  /*1d920*/  LDSM.16.MT88.4 R44, [R52+UR5+0x80] ;  /* 0x00008005342c783b */ /* 0x000ff40008004200 */
[----:B------:R-:W-:-:S02]  /*1d930*/  IMAD.MOV.U32 R14, RZ, RZ, R41 ;  /* 0x000000ffff0e7224 */ /* 0x000fc400078e0029 */
[----:B------:R-:W-:Y:S01]  /*1d940*/  IMAD.MOV.U32 R11, RZ, RZ, R42 ;  /* 0x000000ffff0b7224 */ /* 0x000fe200078e002a */
[----:B------:R-:W-:Y:S01]  /*1d950*/  STL [R1+0x260], R40 ;  /* 0x0002602801007387 */ /* 0x000fe20000100800 */
[----:B------:R-:W-:-:S03]  /*1d960*/  IMAD.MOV.U32 R10, RZ, RZ, R43 ;  /* 0x000000ffff0a7224 */ /* 0x000fc600078e002b */
[----:B------:R-:W0:Y:S01]  /*1d970*/  LDSM.16.MT88.4 R40, [R52+UR5] ;  /* 0x000000053428783b */ /* 0x000e220008004200 */
[----:B------:R-:W-:Y:S02]  /*1d980*/  IMAD.MOV.U32 R15, RZ, RZ, R36 ;  /* 0x000000ffff0f7224 */ /* 0x000fe400078e0024 */
[----:B------:R-:W-:Y:S02]  /*1d990*/  IMAD.MOV.U32 R18, RZ, RZ, R37 ;  /* 0x000000ffff127224 */ /* 0x000fe400078e0025 */
[----:B------:R-:W-:Y:S02]  /*1d9a0*/  IMAD.MOV.U32 R19, RZ, RZ, R38 ;  /* 0x000000ffff137224 */ /* 0x000fe400078e0026 */
[----:B------:R-:W-:Y:S01]  /*1d9b0*/  IMAD.MOV.U32 R22, RZ, RZ, R39 ;  /* 0x000000ffff167224 */ /* 0x000fe200078e0027 */
[----:B0-----:R-:W-:Y:S04]  /*1d9c0*/  STL.64 [R1+0x1c20], R42 ;  /* 0x001c202a01007387 */ /* 0x001fe80000100a00 */
[----:B------:R-:W-:Y:S04]  /*1d9d0*/  STL.64 [R1+0x1c18], R40 ;  /* 0x001c182801007387 */ /* 0x000fe80000100a00 */
[----:B------:R-:W-:Y:S04]  /*1d9e0*/  STL.64 [R1+0x1bf0], R46 ;  /* 0x001bf02e01007387 */ /* 0x000fe80000100a00 */
[----:B------:R-:W-:Y:S04]  /*1d9f0*/  STL.64 [R1+0x1be8], R44 ;  /* 0x001be82c01007387 */ /* 0x000fe80000100a00 */
[----:B------:R0:W-:Y:S04]  /*1da00*/  STL [R1+0x1b40], R52 ;  /* 0x001b403401007387 */ /* 0x0001e80000100800 */
[----:B------:R-:W2:Y:S04]  /*1da10*/  LDL.LU.64 R36, [R1+0x1d0] ;  /* 0x0001d00001247983 */ /* 0x000ea80000300a00 */
[----:B------:R-:W2:Y:S01]  /*1da20*/  LDL.LU.64 R38, [R1+0x1d8] ;  /* 0x0001d80001267983 */ /* 0x000ea20000300a00 */
[----:B------:R-:W-:-:S04]  /*1da30*/  LOP3.LUT R58, R48, 0x10, R49, 0x78, !PT ;  /* 0x00000010303a7812 */ /* 0x000fc800078e7831 */
[----:B------:R-:W-:-:S04]  /*1da40*/  LOP3.LUT R58, R58, 0x800, R50, 0xf8, !PT ;  /* 0x000008003a3a7812 */ /* 0x000fc800078ef832 */
[----:B------:R-:W-:-:S05]  /*1da50*/  LOP3.LUT R58, R58, 0x40, RZ, 0x3c, !PT ;  /* 0x000000403a3a7812 */ /* 0x000fca00078e3cff */
[----:B------:R-:W1:Y:S01]  /*1da60*/  LDSM.16.MT88.4 R48, [R58+UR5] ;  /* 0x000000053a30783b */ /* 0x000e620008004200 */
[----:B----4-:R-:W-:-:S15]  /*1da70*/  HMMA.16816.F32 R28, R4, R8, R28 ;  /* 0x00000008041c723c */ /* 0x010fde000000181c */
[----:B------:R-:W-:-:S04]  /*1da80*/  NOP ;  /* 0x0000000000007918 */ /* 0x000fc80000000000 */
[----:B------:R-:W-:Y:S02]  /*1da90*/  IMAD.MOV.U32 R23, RZ, RZ, R28 ;  /* 0x000000ffff177224 */ /* 0x000fe400078e001c */
[----:B------:R-:W-:Y:S02]  /*1daa0*/  IMAD.MOV.U32 R26, RZ, RZ, R29 ;  /* 0x000000ffff1a7224 */ /* 0x000fe400078e001d */
[----:B------:R-:W-:Y:S02]  /*1dab0*/  IMAD.MOV.U32 R34, RZ, RZ, R30 ;  /* 0x000000ffff227224 */ /* 0x000fe400078e001e */
[----:B------:R-:W-:Y:S01]  /*1dac0*/  IMAD.MOV.U32 R35, RZ, RZ, R31 ;  /* 0x000000ffff237224 */ /* 0x000fe200078e001f */
[----:B------:R-:W3:Y:S04]  /*1dad0*/  LDL.LU.64 R28, [R1+0x6f0] ;  /* 0x0006f000011c7983 */ /* 0x000ee80000300a00 */
[----:B------:R-:W3:Y:S04]  /*1dae0*/  LDL.LU.64 R30, [R1+0x6f8] ;  /* 0x0006f800011e7983 */ /* 0x000ee80000300a00 */
[----:B0-----:R-:W4:Y:S04]  /*1daf0*/  LDL.LU.64 R52, [R1+0x590] ;  /* 0x0005900001347983 */ /* 0x001f280000300a00 */
[----:B------:R-:W4:Y:S04]  /*1db00*/  LDL.LU.64 R54, [R1+0x598] ;  /* 0x0005980001367983 */ /* 0x000f280000300a00 */
[----:B------:R-:W3:Y:S04]  /*1db10*/  LDL.LU.64 R44, [R1+0x4e0] ;  /* 0x0004e000012c7983 */ /* 0x000ee80000300a00 */
[----:B------:R-:W3:Y:S04]  /*1db20*/  LDL.LU.64 R46, [R1+0x4e8] ;  /* 0x0004e800012e7983 */ /* 0x000ee80000300a00 */
[----:B------:R-:W3:Y:S04]  /*1db30*/  LDL.LU.64 R40, [R1+0x460] ;  /* 0x0004600001287983 */ /* 0x000ee80000300a00 */
[----:B------:R-:W3:Y:S04]  /*1db40*/  LDL.LU.64 R42, [R1+0x468] ;  /* 0x00046800012a7983 */ /* 0x000ee80000300a00 */
[----:B-1----:R-:W-:Y:S04]  /*1db50*/  STL.64 [R1+0x1ba0], R50 ;  /* 0x001ba03201007387 */ /* 0x002fe80000100a00 */
[----:B------:R0:W-:Y:S04]  /*1db60*/  STL.64 [R1+0x1b98], R48 ;  /* 0x001b983001007387 */ /* 0x0001e80000100a00 */
[----:B0-----:R-:W3:Y:S04]  /*1db70*/  LDL.LU.64 R48, [R1+0x610] ;  /* 0x0006100001307983 */ /* 0x001ee80000300a00 */
[----:B------:R-:W3:Y:S01]  /*1db80*/  LDL.LU.64 R50, [R1+0x618] ;  /* 0x0006180001327983 */ /* 0x000ee20000300a00 */
[----:B--2---:R-:W-:Y:S03]  /*1db90*/  HMMA.16816.F32 R4, R4, R56, R36 ;  /* 0x000000380404723c */ /* 0x004fe60000001824 */
[----:B------:R-:W3:Y:S04]  /*1dba0*/  LDL.LU.64 R38, [R1+0x1c40] ;  /* 0x001c400001267983 */ /* 0x000ee80000300a00 */
[----:B------:R-:W3:-:S12]  /*1dbb0*/  LDL.LU.64 R36, [R1+0x1c38] ;  /* 0x001c380001247983 */ /* 0x000ed80000300a00 */
[----:B------:R-:W-:Y:S04]  /*1dbc0*/  STL.64 [R1+0x190], R4 ;  /* 0x0001900401007387 */ /* 0x000fe80000100a00 */
[----:B------:R-:W-:Y:S04]  /*1dbd0*/  STL.64 [R1+0x198], R6 ;  /* 0x0001980601007387 */ /* 0x000fe80000100a00 */
[----:B------:R-:W0:Y:S04]  /*1dbe0*/  LDSM.16.MT88.4 R4, [R58+UR5+0x80] ;  /* 0x000080053a04783b */ /* 0x000e280008004200 */
[----:B0-----:R-:W-:Y:S04]  /*1dbf0*/  STL.64 [R1+0x1b70], R6 ;  /* 0x001b700601007387 */ /* 0x001fe80000100a00 */
[----:B------:R0:W-:Y:S04]  /*1dc00*/  STL.64 [R1+0x1b68], R4 ;  /* 0x001b680401007387 */ /* 0x0001e80000100a00 */
[----:B0-----:R-:W2:Y:S04]  /*1dc10*/  LDL.LU.64 R4, [R1+0x690] ;  /* 0x0006900001047983 */ /* 0x001ea80000300a00 */
[----:B------:R-:W2:Y:S01]  /*1dc20*/  LDL.LU.64 R6, [R1+0x698] ;  /* 0x0006980001067983 */ /* 0x000ea20000300a00 */
[----:B---3--:R-:W-:-:S15]  /*1dc30*/  HMMA.16816.F32 R28, R36, R32, R28 ;  /* 0x00000020241c723c */ /* 0x008fde000000181c */
[----:B------:R-:W-:-:S04]  /*1dc40*/  NOP ;  /* 0x0000000000007918 */ /* 0x000fc80000000000 */
[----:B------:R-:W-:Y:S04]  /*1dc50*/  STL.64 [R1+0x100], R28 ;  /* 0x0001001c01007387 */ /* 0x000fe80000100a00 */
[----:B------:R0:W-:Y:S04]  /*1dc60*/  STL.64 [R1+0x108], R30 ;  /* 0x0001081e01007387 */ /* 0x0001e80000100a00 */
[----:B0-----:R-:W3:Y:S04]  /*1dc70*/  LDL.LU.64 R30, [R1+0x1c30] ;  /* 0x001c3000011e7983 */ /* 0x001ee80000300a00 */
[----:B------:R-:W2:Y:S01]  /*1dc80*/  LDL.LU.64 R28, [R1+0x1c28] ;  /* 0x001c2800011c7983 */ /* 0x000ea20000300a00 */
[C---:B------:R-:W-:Y:S08]  /*1dc90*/  HMMA.16816.F32 R48, R36.reuse, R24, R48 ;  /* 0x000000182430723c */ /* 0x040ff00000001830 */
[C---:B------:R-:W-:Y:S08]  /*1dca0*/  HMMA.16816.F32 R44, R36.reuse, R16, R44 ;  /* 0x00000010242c723c */ /* 0x040ff0000000182c */
[C---:B------:R-:W-:Y:S08]  /*1dcb0*/  HMMA.16816.F32 R40, R36.reuse, R12, R40 ;  /* 0x0000000c2428723c */ /* 0x040ff00000001828 */
[----:B--2---:R-:W-:-:S15]  /*1dcc0*/  HMMA.16816.F32 R4, R36, R28, R4 ;  /* 0x0000001c2404723c */ /* 0x004fde0000001804 */
[----:B------:R-:W-:-:S04]  /*1dcd0*/  NOP ;  /* 0x0000000000007918 */ /* 0x000fc80000000000 */
[----:B------:R-:W-:Y:S04]  /*1dce0*/  STL.64 [R1+0xf0], R4 ;  /* 0x0000f00401007387 */ /* 0x000fe80000100a00 */
[----:B------:R4:W-:Y:S02]  /*1dcf0*/  STL.64 [R1+0xf8], R6 ;  /* 0x0000f80601007387 */ /* 0x0009e40000100a00 */
[----:B----4-:R-:W-:Y:S02]  /*1dd00*/  HMMA.16816.F32 R4, R36, R20, R52 ;  /* 0x000000142404723c */ /* 0x010fe40000001834 */
[----:B------:R-:W-:Y:S04]  /*1dd10*/  STL.64 [R1+0xe0], R48 ;  /* 0x0000e03001007387 */ /* 0x000fe80000100a00 */
[----:B------:R-:W-:-:S13]  /*1dd20*/  STL.64 [R1+0xe8], R50 ;  /* 0x0000e83201007387 */ /* 0x000fda0000100a00 */
[----:B------:R0:W-:Y:S01]  /*1dd30*/  STL.64 [R1+0xd0], R4 ;  /* 0x0000d00401007387 */ /* 0x0001e20000100a00 */
[----:B------:R-:W-:Y:S02]  /*1dd40*/  IMAD.MOV.U32 R58, RZ, RZ, R6 ;  /* 0x000000ffff3a7224 */ /* 0x000fe400078e0006 */
[----:B------:R-:W-:Y:S01]  /*1dd50*/  IMAD.MOV.U32 R59, RZ, RZ, R7 ;  /* 0x000000ffff3b7224 */ /* 0x000fe200078e0007 */
[----:B0-----:R-:W2:Y:S04]  /*1dd60*/  LDL.LU.64 R4, [R1+0x2c0] ;  /* 0x0002c00001047983 */ /* 0x001ea80000300a00 */
[----:B------:R-:W2:Y:S04]  /*1dd70*/  LDL.LU.64 R6, [R1+0x2c8] ;  /* 0x0002c80001067983 */ /* 0x000ea80000300a00 */
[----:B------:R0:W-:Y:S04]  /*1dd80*/  STL [R1+0x1a5c], R59 ;  /* 0x001a5c3b01007387 */ /* 0x0001e80000100800 */
[----:B------:R1:W-:Y:S04]  /*1dd90*/  STL [R1+0x1a58], R58 ;  /* 0x001a583a01007387 */ /* 0x0003e80000100800 */
[----:B------:R-:W-:Y:S04]  /*1dda0*/  STL.64 [R1+0xc0], R44 ;  /* 0x0000c02c01007387 */ /* 0x000fe80000100a00 */
[----:B------:R-:W-:Y:S04]  /*1ddb0*/  STL.64 [R1+0xc8], R46 ;  /* 0x0000c82e01007387 */ /* 0x000fe80000100a00 */
[----:B------:R4:W-:Y:S01]  /*1ddc0*/  STL.64 [R1+0xb0], R40 ;  /* 0x0000b02801007387 */ /* 0x0009e20000100a00 */
[----:B0-----:R-:W-:-:S02]  /*1ddd0*/  IMAD.MOV.U32 R59, RZ, RZ, R42 ;  /* 0x000000ffff3b7224 */ /* 0x001fc400078e002a */
[----:B-1----:R-:W-:Y:S01]  /*1dde0*/  IMAD.MOV.U32 R58, RZ, RZ, R43 ;  /* 0x000000ffff3a7224 */ /* 0x002fe200078e002b */
[----:B----4-:R-:W4:Y:S04]  /*1ddf0*/  LDL.LU.64 R40, [R1+0x70] ;  /* 0x0000700001287983 */ /* 0x010f280000300a00 */
[----:B------:R-:W4:Y:S04]  /*1de00*/  LDL.LU.64 R42, [R1+0x78] ;  /* 0x00007800012a7983 */ /* 0x000f280000300a00 */
[----:B------:R-:W3:Y:S04]  /*1de10*/  LDL.LU.64 R52, [R1+0x660] ;  /* 0x0006600001347983 */ /* 0x000ee80000300a00 */
[----:B------:R-:W3:Y:S04]  /*1de20*/  LDL.LU.64 R54, [R1+0x668] ;  /* 0x0006680001367983 */ /* 0x000ee80000300a00 */
[----:B------:R-:W3:Y:S04]  /*1de30*/  LDL.LU.64 R48, [R1+0x5e0] ;  /* 0x0005e00001307983 */ /* 0x000ee80000300a00 */
[----:B------:R-:W3:Y:S04]  /*1de40*/  LDL.LU.64 R50, [R1+0x5e8] ;  /* 0x0005e80001327983 */ /* 0x000ee80000300a00 */
[----:B------:R-:W-:Y:S04]  /*1de50*/  STL [R1+0x1a64], R59 ;  /* 0x001a643b01007387 */ /* 0x000fe80000100800 */
[----:B------:R-:W-:Y:S04]  /*1de60*/  STL [R1+0x1a60], R58 ;  /* 0x001a603a01007387 */ /* 0x000fe80000100800 */
[----:B------:R-:W3:Y:S04]  /*1de70*/  LDL.LU.64 R44, [R1+0x570] ;  /* 0x00057000012c7983 */ /* 0x000ee80000300a00 */
[----:B------:R-:W3:Y:S01]  /*1de80*/  LDL.LU.64 R46, [R1+0x578] ;  /* 0x00057800012e7983 */ /* 0x000ee20000300a00 */
[----:B--2---:R-:W-:-:S15]  /*1de90*/  HMMA.16816.F32 R4, R36, R8, R4 ;  /* 0x000000082404723c */ /* 0x004fde0000001804 */
[----:B------:R-:W-:-:S04]  /*1dea0*/  NOP ;  /* 0x0000000000007918 */ /* 0x000fc80000000000 */
[----:B------:R0:W-:Y:S04]  /*1deb0*/  STL.64 [R1+0xa0], R4 ;  /* 0x0000a00401007387 */ /* 0x0001e80000100a00 */
[----:B------:R1:W-:Y:S01]  /*1dec0*/  STL.64 [R1+0xa8], R6 ;  /* 0x0000a80601007387 */ /* 0x0003e20000100a00 */
[----:B----4-:R-:W-:Y:S03]  /*1ded0*/  HMMA.16816.F32 R36, R36, R56, R40 ;  /* 0x000000382424723c */ /* 0x010fe60000001828 */
[----:B0-----:R-:W2:Y:S04]  /*1dee0*/  LDL.LU.64 R4, [R1+0x4c0] ;  /* 0x0004c00001047983 */ /* 0x001ea80000300a00 */
[----:B-1----:R-:W2:Y:S04]  /*1def0*/  LDL.LU.64 R6, [R1+0x4c8] ;  /* 0x0004c80001067983 */ /* 0x002ea80000300a00 */
[----:B------:R-:W-:Y:S04]  /*1df00*/  STL.64 [R1+0x1c10], R10 ;  /* 0x001c100a01007387 */ /* 0x000fe80000100a00 */
[----:B------:R0:W-:Y:S04]  /*1df10*/  STL.64 [R1+0x1c08], R8 ;  /* 0x001c080801007387 */ /* 0x0001e80000100a00 */
[----:B0-----:R-:W4:Y:S04]  /*1df20*/  LDL.LU.64 R8, [R1+0x6e0] ;  /* 0x0006e00001087983 */ /* 0x001f280000300a00 */
[----:B------:R-:W4:Y:S04]  /*1df30*/  LDL.LU.64 R10, [R1+0x6e8] ;  /* 0x0006e800010a7983 */ /* 0x000f280000300a00 */
[----:B------:R-:W4:Y:S04]  /*1df40*/  LDL.LU.64 R42, [R1+0x1c20] ;  /* 0x001c2000012a7983 */ /* 0x000f280000300a00 */
[----:B------:R-:W4:Y:S01]  /*1df50*/  LDL.LU.64 R40, [R1+0x1c18] ;  /* 0x001c180001287983 */ /* 0x000f220000300a00 */
[----:B------:R-:W-:-:S03]  /*1df60*/  IMAD.MOV.U32 R59, RZ, RZ, R36 ;  /* 0x000000ffff3b7224 */ /* 0x000fc600078e0024 */
[----:B------:R4:W-:Y:S01]  /*1df70*/  STL.64 [R1+0x38], R38 ;  /* 0x0000382601007387 */ /* 0x0009e20000100a00 */
[----:B------:R-:W-:-:S05]  /*1df80*/  IMAD.MOV.U32 R58, RZ, RZ, R37 ;  /* 0x000000ffff3a7224 */ /* 0x000fca00078e0025 */
[----:B------:R-:W-:Y:S04]  /*1df90*/  STL.64 [R1+0x1c00], R58 ;  /* 0x001c003a01007387 */ /* 0x000fe80000100a00 */
[----:B------:R-:W-:Y:S04]  /*1dfa0*/  STL.64 [R1+0x1bf8], R56 ;  /* 0x001bf83801007387 */ /* 0x000fe80000100a00 */
[----:B---3--:R-:W-:Y:S01]  /*1dfb0*/  STL.64 [R1+0x1be0], R30 ;  /* 0x001be01e01007387 */ /* 0x008fe20000100a00 */
[C---:B----4-:R-:W-:Y:S08]  /*1dfc0*/  HMMA.16816.F32 R36, R40.reuse, R32, R8 ;  /* 0x000000202824723c */ /* 0x050ff00000001808 */
[C---:B------:R-:W-:Y:S11]  /*1dfd0*/  HMMA.16816.F32 R8, R40.reuse, R28, R52 ;  /* 0x0000001c2808723c */ /* 0x040ff60000001834 */
[----:B------:R-:W-:Y:S04]  /*1dfe0*/  STL.64 [R1+0x80], R36 ;  /* 0x0000802401007387 */ /* 0x000fe80000100a00 */
[----:B------:R-:W-:Y:S04]  /*1dff0*/  STL.64 [R1+0x88], R38 ;  /* 0x0000882601007387 */ /* 0x000fe80000100a00 */
[----:B------:R-:W-:Y:S04]  /*1e000*/  STL.64 [R1+0x1bd8], R28 ;  /* 0x001bd81c01007387 */ /* 0x000fe80000100a00 */
[----:B------:R-:W-:Y:S04]  /*1e010*/  STL.64 [R1+0x70], R8 ;  /* 0x0000700801007387 */ /* 0x000fe80000100a00 */
[----:B------:R0:W-:Y:S02]  /*1e020*/  STL.64 [R1+0x78], R10 ;  /* 0x0000780a01007387 */ /* 0x0001e40000100a00 */
[----:B0-----:R-:W-:Y:S02]  /*1e030*/  HMMA.16816.F32 R8, R40, R24, R48 ;  /* 0x000000182808723c */ /* 0x001fe40000001830 */
[----:B------:R-:W-:Y:S04]  /*1e040*/  STL.64 [R1+0x1bd0], R26 ;  /* 0x001bd01a01007387 */ /* 0x000fe80000100a00 */
[----:B------:R-:W-:-:S13]  /*1e050*/  STL.64 [R1+0x1bc8], R24 ;  /* 0x001bc81801007387 */ /* 0x000fda0000100a00 */
[----:B------:R-:W-:Y:S04]  /*1e060*/  STL.64 [R1+0x60], R8 ;  /* 0x0000600801007387 */ /* 0x000fe80000100a00 */
[----:B------:R0:W-:Y:S02]  /*1e070*/  STL.64 [R1+0x68], R10 ;  /* 0x0000680a01007387 */ /* 0x0001e40000100a00 */
[----:B0-----:R-:W-:Y:S02]  /*1e080*/  HMMA.16816.F32 R8, R40, R20, R44 ;  /* 0x000000142808723c */ /* 0x001fe4000000182c */
[----:B------:R-:W-:Y:S04]  /*1e090*/  STL.64 [R1+0x1bc0], R22 ;  /* 0x001bc01601007387 */ /* 0x000fe80000100a00 */
[----:B------:R-:W-:-:S13]  /*1e0a0*/  STL.64 [R1+0x1bb8], R20 ;  /* 0x001bb81401007387 */ /* 0x000fda0000100a00 */
[----:B------:R0:W-:Y:S04]  /*1e0b0*/  STL.64 [R1+0x50], R8 ;  /* 0x0000500801007387 */ /* 0x0001e80000100a00 */
[----:B------:R1:W-:Y:S04]  /*1e0c0*/  STL.64 [R1+0x58], R10 ;  /* 0x0000580a01007387 */ /* 0x0003e80000100a00 */
[----:B0-----:R-:W3:Y:S04]  /*1e0d0*/  LDL.LU.64 R8, [R1+0x440] ;  /* 0x0004400001087983 */ /* 0x001ee80000300a00 */
[----:B-1----:R-:W3:Y:S01]  /*1e0e0*/  LDL.LU.64 R10, [R1+0x448] ;  /* 0x00044800010a7983 */ /* 0x002ee20000300a00 */
[----:B--2---:R-:W-:-:S15]  /*1e0f0*/  HMMA.16816.F32 R4, R40, R16, R4 ;  /* 0x000000102804723c */ /* 0x004fde0000001804 */
[----:B------:R-:W-:-:S04]  /*1e100*/  NOP ;  /* 0x0000000000007918 */ /* 0x000fc80000000000 */
[----:B------:R-:W-:Y:S04]  /*1e110*/  STL.64 [R1+0x180], R4 ;  /* 0x0001800401007387 */ /* 0x000fe80000100a00 */
[----:B------:R-:W-:Y:S04]  /*1e120*/  STL.64 [R1+0x188], R6 ;  /* 0x0001880601007387 */ /* 0x000fe80000100a00 */
[----:B------:R-:W2:Y:S04]  /*1e130*/  LDL.LU.64 R56, [R1+0x1c0] ;  /* 0x0001c00001387983 */ /* 0x000ea80000300a00 */
[----:B------:R-:W2:Y:S04]  /*1e140*/  LDL.LU.64 R58, [R1+0x1c8] ;  /* 0x0001c800013a7983 */ /* 0x000ea80000300a00 */
[----:B------:R-:W4:Y:S04]  /*1e150*/  LDL.LU.64 R44, [R1+0x140] ;  /* 0x00014000012c7983 */ /* 0x000f280000300a00 */
[----:B------:R-:W4:Y:S04]  /*1e160*/  LDL.LU.64 R46, [R1+0x148] ;  /* 0x00014800012e7983 */ /* 0x000f280000300a00 */
[----:B------:R-:W2:Y:S04]  /*1e170*/  LDL.LU.64 R28, [R1+0x6c0] ;  /* 0x0006c000011c7983 */ /* 0x000ea80000300a00 */
[----:B------:R-:W2:Y:S04]  /*1e180*/  LDL.LU.64 R30, [R1+0x6c8] ;  /* 0x0006c800011e7983 */ /* 0x000ea80000300a00 */
[----:B------:R-:W2:Y:S04]  /*1e190*/  LDL.LU.64 R24, [R1+0x640] ;  /* 0x0006400001187983 */ /* 0x000ea80000300a00 */
[----:B------:R-:W2:Y:S04]  /*1e1a0*/  LDL.LU.64 R26, [R1+0x648] ;  /* 0x00064800011a7983 */ /* 0x000ea80000300a00 */
[----:B------:R-:W2:Y:S04]  /*1e1b0*/  LDL.LU.64 R20, [R1+0x5b0] ;  /* 0x0005b00001147983 */ /* 0x000ea80000300a00 */
[----:B------:R-:W2:Y:S04]  /*1e1c0*/  LDL.LU.64 R22, [R1+0x5b8] ;  /* 0x0005b80001167983 */ /* 0x000ea80000300a00 */
[----:B------:R-:W-:Y:S04]  /*1e1d0*/  STL.64 [R1+0x1bb0], R18 ;  /* 0x001bb01201007387 */ /* 0x000fe80000100a00 */
[----:B------:R0:W-:Y:S04]  /*1e1e0*/  STL.64 [R1+0x1ba8], R16 ;  /* 0x001ba81001007387 */ /* 0x0001e80000100a00 */
[----:B0-----:R-:W2:Y:S04]  /*1e1f0*/  LDL.LU.64 R16, [R1+0x500] ;  /* 0x0005000001107983 */ /* 0x001ea80000300a00 */
[----:B------:R-:W2:Y:S04]  /*1e200*/  LDL.LU.64 R18, [R1+0x508] ;  /* 0x0005080001127983 */ /* 0x000ea80000300a00 */
[----:B------:R-:W2:Y:S04]  /*1e210*/  LDL.LU.64 R48, [R1+0x370] ;  /* 0x0003700001307983 */ /* 0x000ea80000300a00 */
[----:B------:R-:W2:Y:S04]  /*1e220*/  LDL.LU.64 R50, [R1+0x378] ;  /* 0x0003780001327983 */ /* 0x000ea80000300a00 */
[----:B------:R-:W2:Y:S04]  /*1e230*/  LDL.LU.64 R52, [R1+0x110] ;  /* 0x0001100001347983 */ /* 0x000ea80000300a00 */
[----:B------:R-:W2:Y:S04]  /*1e240*/  LDL.LU.64 R54, [R1+0x118] ;  /* 0x0001180001367983 */ /* 0x000ea80000300a00 */
[----:B------:R-:W2:Y:S04]  /*1e250*/  LDL.LU.64 R36, [R1+0x6d0] ;  /* 0x0006d00001247983 */ /* 0x000ea80000300a00 */
[----:B------:R-:W2:Y:S04]  /*1e260*/  LDL.LU.64 R38, [R1+0x6d8] ;  /* 0x0006d80001267983 */ /* 0x000ea80000300a00 */
[----:B------:R-:W2:Y:S04]  /*1e270*/  LDL.LU.64 R4, [R1+0x650] ;  /* 0x0006500001047983 */ /* 0x000ea80000300a00 */
[----:B------:R-:W2:Y:S01]  /*1e280*/  LDL.LU.64 R6, [R1+0x658] ;  /* 0x0006580001067983 */ /* 0x000ea20000300a00 */
[----:B---3--:R-:W-:-:S15]  /*1e290*/  HMMA.16816.F32 R8, R40, R12, R8 ;  /* 0x0000000c2808723c */ /* 0x008fde0000001808 */
[----:B------:R-:W-:-:S04]  /*1e2a0*/  NOP ;  /* 0x0000000000007918 */ /* 0x000fc80000000000 */
[----:B------:R-:W-:Y:S04]  /*1e2b0*/  STL.64 [R1+0x230], R8 ;  /* 0x0002300801007387 */ /* 0x000fe80000100a00 */
[----:B------:R0:W-:Y:S04]  /*1e2c0*/  STL.64 [R1+0x238], R10 ;  /* 0x0002380a01007387 */ /* 0x0001e80000100a00 */
[----:B0-----:R-:W3:Y:S04]  /*1e2d0*/  LDL.LU.64 R10, [R1+0x1c10] ;  /* 0x001c1000010a7983 */ /* 0x001ee80000300a00 */
[----:B------:R-:W2:Y:S02]  /*1e2e0*/  LDL.LU.64 R8, [R1+0x1c08] ;  /* 0x001c080001087983 */ /* 0x000ea40000300a00 */
[----:B--2---:R-:W-:-:S15]  /*1e2f0*/  HMMA.16816.F32 R56, R40, R8, R56 ;  /* 0x000000082838723c */ /* 0x004fde0000001838 */
[----:B------:R-:W-:-:S04]  /*1e300*/  NOP ;  /* 0x0000000000007918 */ /* 0x000fc80000000000 */
[----:B------:R-:W-:Y:S04]  /*1e310*/  STL.64 [R1+0x350], R56 ;  /* 0x0003503801007387 */ /* 0x000fe80000100a00 */
[----:B------:R0:W-:Y:S04]  /*1e320*/  STL.64 [R1+0x358], R58 ;  /* 0x0003583a01007387 */ /* 0x0001e80000100a00 */
[----:B0-----:R-:W2:Y:S04]  /*1e330*/  LDL.LU.64 R58, [R1+0x1c00] ;  /* 0x001c0000013a7983 */ /* 0x001ea80000300a00 */
[----:B------:R-:W4:Y:S02]  /*1e340*/  LDL.LU.64 R56, [R1+0x1bf8] ;  /* 0x001bf80001387983 */ /* 0x000f240000300a00 */
[----:B----4-:R-:W-:Y:S02]  /*1e350*/  HMMA.16816.F32 R40, R40, R56, R44 ;  /* 0x000000382828723c */ /* 0x010fe4000000182c */
[----:B------:R-:W4:Y:S04]  /*1e360*/  LDL.LU.64 R46, [R1+0x1bf0] ;  /* 0x001bf000012e7983 */ /* 0x000f280000300a00 */
[----:B------:R-:W4:-:S13]  /*1e370*/  LDL.LU.64 R44, [R1+0x1be8] ;  /* 0x001be800012c7983 */ /* 0x000f1a0000300a00 */
[----:B------:R0:W-:Y:S04]  /*1e380*/  STL.64 [R1+0x340], R40 ;  /* 0x0003402801007387 */ /* 0x0001e80000100a00 */
[----:B------:R1:W-:Y:S04]  /*1e390*/  STL.64 [R1+0x348], R42 ;  /* 0x0003482a01007387 */ /* 0x0003e80000100a00 */
[----:B0-----:R-:W2:Y:S04]  /*1e3a0*/  LDL.LU.64 R40, [R1+0x120] ;  /* 0x0001200001287983 */ /* 0x001ea80000300a00 */
[----:B-1----:R-:W2:Y:S01]  /*1e3b0*/  LDL.LU.64 R42, [R1+0x128] ;  /* 0x00012800012a7983 */ /* 0x002ea20000300a00 */
[----:B----4-:R-:W-:-:S15]  /*1e3c0*/  HMMA.16816.F32 R28, R44, R32, R28 ;  /* 0x000000202c1c723c */ /* 0x010fde000000181c */
[----:B------:R-:W-:-:S04]  /*1e3d0*/  NOP ;  /* 0x0000000000007918 */ /* 0x000fc80000000000 */
[----:B------:R-:W-:Y:S04]  /*1e3e0*/  STL.64 [R1+0x3c0], R28 ;  /* 0x0003c01c01007387 */ /* 0x000fe80000100a00 */
[----:B------:R0:W-:Y:S04]  /*1e3f0*/  STL.64 [R1+0x3c8], R30 ;  /* 0x0003c81e01007387 */ /* 0x0001e80000100a00 */
[----:B0-----:R-:W4:Y:S04]  /*1e400*/  LDL.LU.64 R30, [R1+0x1be0] ;  /* 0x001be000011e7983 */ /* 0x001f280000300a00 */
[----:B------:R-:W2:Y:S02]  /*1e410*/  LDL.LU.64 R28, [R1+0x1bd8] ;  /* 0x001bd800011c7983 */ /* 0x000ea40000300a00 */
[----:B--2---:R-:W-:-:S15]  /*1e420*/  HMMA.16816.F32 R24, R44, R28, R24 ;  /* 0x0000001c2c18723c */ /* 0x004fde0000001818 */
[----:B------:R-:W-:-:S04]  /*1e430*/  NOP ;  /* 0x0000000000007918 */ /* 0x000fc80000000000 */
[----:B------:R-:W-:Y:S04]  /*1e440*/  STL.64 [R1+0x3b0], R24 ;  /* 0x0003b01801007387 */ /* 0x000fe80000100a00 */
[----:B------:R0:W-:Y:S04]  /*1e450*/  STL.64 [R1+0x3b8], R26 ;  /* 0x0003b81a01007387 */ /* 0x0001e80000100a00 */
[----:B0-----:R-:W2:Y:S04]  /*1e460*/  LDL.LU.64 R26, [R1+0x1bd0] ;  /* 0x001bd000011a7983 */ /* 0x001ea80000300a00 */
        /* <DEDUP_REMOVED lines=12> */
[----:B------:R-:W2:Y:S04]  /*1e530*/  LDL.LU.64 R16, [R1+0x1ba8] ;  /* 0x001ba80001107983 */ /* 0x000ea80000300a00 */
[----:B------:R-:W-:Y:S04]  /*1e540*/  STL.64 [R1+0x1b90], R22 ;  /* 0x001b901601007387 */ /* 0x000fe80000100a00 */
[----:B------:R0:W-:Y:S04]  /*1e550*/  STL.64 [R1+0x1b88], R20 ;  /* 0x001b881401007387 */ /* 0x0001e80000100a00 */
[----:B0-----:R-:W3:Y:S04]  /*1e560*/  LDL.LU.64 R20, [R1+0x360] ;  /* 0x0003600001147983 */ /* 0x001ee80000300a00 */
[----:B------:R-:W3:Y:S01]  /*1e570*/  LDL.LU.64 R22, [R1+0x368] ;  /* 0x0003680001167983 */ /* 0x000ee20000300a00 */
[----:B--2---:R-:W-:-:S15]  /*1e580*/  HMMA.16816.F32 R48, R44, R16, R48 ;  /* 0x000000102c30723c */ /* 0x004fde0000001830 */
[----:B------:R-:W-:-:S04]  /*1e590*/  NOP ;  /* 0x0000000000007918 */ /* 0x000fc80000000000 */
[----:B------:R-:W-:Y:S04]  /*1e5a0*/  STL.64 [R1+0x380], R48 ;  /* 0x0003803001007387 */ /* 0x000fe80000100a00 */
[----:B------:R0:W-:Y:S04]  /*1e5b0*/  STL.64 [R1+0x388], R50 ;  /* 0x0003883201007387 */ /* 0x0001e80000100a00 */
[----:B0-----:R-:W2:Y:S04]  /*1e5c0*/  LDL.LU.64 R50, [R1+0x1ba0] ;  /* 0x001ba00001327983 */ /* 0x001ea80000300a00 */
[----:B------:R-:W2:Y:S01]  /*1e5d0*/  LDL.LU.64 R48, [R1+0x1b98] ;  /* 0x001b980001307983 */ /* 0x000ea20000300a00 */
[C---:B---3--:R-:W-:Y:S03]  /*1e5e0*/  HMMA.16816.F32 R20, R44.reuse, R12, R20 ;  /* 0x0000000c2c14723c */ /* 0x048fe60000001814 */
[----:B------:R-:W-:Y:S04]  /*1e5f0*/  STL.64 [R1+0x1b80], R14 ;  /* 0x001b800e01007387 */ /* 0x000fe80000100a00 */
[----:B------:R-:W-:Y:S01]  /*1e600*/  STL.64 [R1+0x1b78], R12 ;  /* 0x001b780c01007387 */ /* 0x000fe20000100a00 */
[C---:B------:R-:W-:Y:S11]  /*1e610*/  HMMA.16816.F32 R40, R44.reuse, R8, R40 ;  /* 0x000000082c28723c */ /* 0x040ff60000001828 */
[----:B------:R-:W-:Y:S04]  /*1e620*/  STL.64 [R1+0x370], R20 ;  /* 0x0003701401007387 */ /* 0x000fe80000100a00 */
[----:B------:R0:W-:Y:S02]  /*1e630*/  STL.64 [R1+0x378], R22 ;  /* 0x0003781601007387 */ /* 0x0001e40000100a00 */
[----:B0-----:R-:W-:Y:S02]  /*1e640*/  HMMA.16816.F32 R20, R44, R56, R52 ;  /* 0x000000382c14723c */ /* 0x001fe40000001834 */
[----:B------:R-:W-:Y:S04]  /*1e650*/  STL.64 [R1+0x360], R40 ;  /* 0x0003602801007387 */ /* 0x000fe80000100a00 */
[----:B------:R-:W-:-:S13]  /*1e660*/  STL.64 [R1+0x368], R42 ;  /* 0x0003682a01007387 */ /* 0x000fda0000100a00 */
[----:B------:R0:W-:Y:S04]  /*1e670*/  STL.64 [R1+0x2c0], R20 ;  /* 0x0002c01401007387 */ /* 0x0001e80000100a00 */
[----:B------:R1:W-:Y:S04]  /*1e680*/  STL.64 [R1+0x2c8], R22 ;  /* 0x0002c81601007387 */ /* 0x0003e80000100a00 */
[----:B0-----:R-:W3:Y:S01]  /*1e690*/  LDL.LU.64 R20, [R1+0x5d0] ;  /* 0x0005d00001147983 */ /* 0x001ee20000300a00 */
[C---:B--2---:R-:W-:Y:S08]  /*1e6a0*/  HMMA.16816.F32 R12, R48.reuse, R32, R36 ;  /* 0x00000020300c723c */ /* 0x044ff00000001824 */
[C---:B------:R-:W-:Y:S11]  /*1e6b0*/  HMMA.16816.F32 R4, R48.reuse, R28, R4 ;  /* 0x0000001c3004723c */ /* 0x040ff60000001804 */
[----:B------:R0:W-:Y:S04]  /*1e6c0*/  STL.64 [R1+0x330], R12 ;  /* 0x0003300c01007387 */ /* 0x0001e80000100a00 */
[----:B------:R2:W-:Y:S04]  /*1e6d0*/  STL.64 [R1+0x338], R14 ;  /* 0x0003380e01007387 */ /* 0x0005e80000100a00 */
[----:B-1----:R-:W3:Y:S04]  /*1e6e0*/  LDL.LU.64 R22, [R1+0x5d8] ;  /* 0x0005d80001167983 */ /* 0x002ee80000300a00 */
[----:B------:R1:W-:Y:S04]  /*1e6f0*/  STL.64 [R1+0x320], R4 ;  /* 0x0003200401007387 */ /* 0x0003e80000100a00 */
[----:B------:R0:W-:Y:S04]  /*1e700*/  STL.64 [R1+0x328], R6 ;  /* 0x0003280601007387 */ /* 0x0001e80000100a00 */
[----:B------:R-:W3:Y:S04]  /*1e710*/  LDL.LU.64 R52, [R1+0x520] ;  /* 0x0005200001347983 */ /* 0x000ee80000300a00 */
[----:B------:R-:W3:Y:S04]  /*1e720*/  LDL.LU.64 R54, [R1+0x528] ;  /* 0x0005280001367983 */ /* 0x000ee80000300a00 */
[----:B0-----:R-:W3:Y:S04]  /*1e730*/  LDL.LU.64 R12, [R1+0x4a0] ;  /* 0x0004a000010c7983 */ /* 0x001ee80000300a00 */
[----:B--2---:R-:W2:Y:S04]  /*1e740*/  LDL.LU.64 R14, [R1+0x4a8] ;  /* 0x0004a800010e7983 */ /* 0x004ea80000300a00 */
[----:B------:R-:W2:Y:S04]  /*1e750*/  LDL.LU.64 R44, [R1+0x2e0] ;  /* 0x0002e000012c7983 */ /* 0x000ea80000300a00 */
[----:B------:R-:W2:Y:S04]  /*1e760*/  LDL.LU.64 R46, [R1+0x2e8] ;  /* 0x0002e800012e7983 */ /* 0x000ea80000300a00 */
[----:B------:R-:W2:Y:S04]  /*1e770*/  LDL.LU.64 R40, [R1+0x130] ;  /* 0x0001300001287983 */ /* 0x000ea80000300a00 */
[----:B------:R-:W2:Y:S04]  /*1e780*/  LDL.LU.64 R42, [R1+0x138] ;  /* 0x00013800012a7983 */ /* 0x000ea80000300a00 */
[----:B-1----:R-:W2:Y:S04]  /*1e790*/  LDL.LU.64 R4, [R1+0x90] ;  /* 0x0000900001047983 */ /* 0x002ea80000300a00 */
[----:B------:R-:W2:Y:S04]  /*1e7a0*/  LDL.LU.64 R6, [R1+0x98] ;  /* 0x0000980001067983 */ /* 0x000ea80000300a00 */
[----:B----4-:R-:W-:Y:S04]  /*1e7b0*/  STL.64 [R1+0x1b60], R30 ;  /* 0x001b601e01007387 */ /* 0x010fe80000100a00 */
[----:B------:R0:W-:Y:S04]  /*1e7c0*/  STL.64 [R1+0x1b58], R28 ;  /* 0x001b581c01007387 */ /* 0x0001e80000100a00 */
[----:B0-----:R-:W4:Y:S04]  /*1e7d0*/  LDL.LU.64 R28, [R1+0x680] ;  /* 0x00068000011c7983 */ /* 0x001f280000300a00 */
[----:B------:R-:W4:Y:S04]  /*1e7e0*/  LDL.LU.64 R30, [R1+0x688] ;  /* 0x00068800011e7983 */ /* 0x000f280000300a00 */
[----:B------:R-:W2:Y:S04]  /*1e7f0*/  LDL.LU.64 R36, [R1+0x4d0] ;  /* 0x0004d00001247983 */ /* 0x000ea80000300a00 */
[----:B------:R-:W2:Y:S01]  /*1e800*/  LDL.LU.64 R38, [R1+0x4d8] ;  /* 0x0004d80001267983 */ /* 0x000ea20000300a00 */
[C---:B---3--:R-:W-:Y:S03]  /*1e810*/  HMMA.16816.F32 R20, R48.reuse, R24, R20 ;  /* 0x000000183014723c */ /* 0x048fe60000001814 */
[----:B--2---:R-:W-:Y:S04]  /*1e820*/  STL.64 [R1+0x1b50], R38 ;  /* 0x001b502601007387 */ /* 0x004fe80000100a00 */
[----:B------:R0:W-:Y:S04]  /*1e830*/  STL.64 [R1+0x1b48], R36 ;  /* 0x001b482401007387 */ /* 0x0001e80000100a00 */
[----:B0-----:R-:W2:Y:S04]  /*1e840*/  LDL.LU.64 R36, [R1+0x600] ;  /* 0x0006000001247983 */ /* 0x001ea80000300a00 */
[----:B------:R-:W2:Y:S04]  /*1e850*/  LDL.LU.64 R38, [R1+0x608] ;  /* 0x0006080001267983 */ /* 0x000ea80000300a00 */
[----:B------:R-:W-:Y:S04]  /*1e860*/  STL.64 [R1+0x310], R20 ;  /* 0x0003101401007387 */ /* 0x000fe80000100a00 */
[----:B------:R0:W-:Y:S04]  /*1e870*/  STL.64 [R1+0x318], R22 ;  /* 0x0003181601007387 */ /* 0x0001e80000100a00 */
[----:B0-----:R-:W3:Y:S04]  /*1e880*/  LDL.LU.64 R22, [R1+0x1b90] ;  /* 0x001b900001167983 */ /* 0x001ee80000300a00 */
[----:B------:R-:W2:Y:S01]  /*1e890*/  LDL.LU.64 R20, [R1+0x1b88] ;  /* 0x001b880001147983 */ /* 0x000ea20000300a00 */
[C---:B------:R-:W-:Y:S08]  /*1e8a0*/  HMMA.16816.F32 R12, R48.reuse, R16, R12 ;  /* 0x00000010300c723c */ /* 0x040ff0000000180c */
[----:B--2---:R-:W-:-:S15]  /*1e8b0*/  HMMA.16816.F32 R52, R48, R20, R52 ;  /* 0x000000143034723c */ /* 0x004fde0000001834 */
[----:B------:R-:W-:-:S04]  /*1e8c0*/  NOP ;  /* 0x0000000000007918 */ /* 0x000fc80000000000 */
[----:B------:R0:W-:Y:S04]  /*1e8d0*/  STL.64 [R1+0x300], R52 ;  /* 0x0003003401007387 */ /* 0x0001e80000100a00 */
[----:B------:R1:W-:Y:S04]  /*1e8e0*/  STL.64 [R1+0x308], R54 ;  /* 0x0003083601007387 */ /* 0x0003e80000100a00 */
[----:B0-----:R-:W2:Y:S04]  /*1e8f0*/  LDL.LU.64 R52, [R1+0x480] ;  /* 0x0004800001347983 */ /* 0x001ea80000300a00 */
[----:B-1----:R-:W2:Y:S04]  /*1e900*/  LDL.LU.64 R54, [R1+0x488] ;  /* 0x0004880001367983 */ /* 0x002ea80000300a00 */
[----:B------:R-:W-:Y:S04]  /*1e910*/  STL.64 [R1+0x2f0], R12 ;  /* 0x0002f00c01007387 */ /* 0x000fe80000100a00 */
[----:B------:R0:W-:Y:S04]  /*1e920*/  STL.64 [R1+0x2f8], R14 ;  /* 0x0002f80e01007387 */ /* 0x0001e80000100a00 */
[----:B0-----:R-:W2:Y:S04]  /*1e930*/  LDL.LU.64 R14, [R1+0x1b80] ;  /* 0x001b8000010e7983 */ /* 0x001ea80000300a00 */
[----:B------:R-:W2:Y:S01]  /*1e940*/  LDL.LU.64 R12, [R1+0x1b78] ;  /* 0x001b7800010c7983 */ /* 0x000ea20000300a00 */
[C---:B------:R-:W-:Y:S08]  /*1e950*/  HMMA.16816.F32 R40, R48.reuse, R8, R40 ;  /* 0x000000083028723c */ /* 0x040ff00000001828 */
[C---:B--2---:R-:W-:Y:S08]  /*1e960*/  HMMA.16816.F32 R44, R48.reuse, R12, R44 ;  /* 0x0000000c302c723c */ /* 0x044ff0000000182c */
[----:B------:R-:W-:Y:S11]  /*1e970*/  HMMA.16816.F32 R48, R48, R56, R4 ;  /* 0x000000383030723c */ /* 0x000ff60000001804 */
[----:B------:R0:W-:Y:S04]  /*1e980*/  STL.64 [R1+0x2e0], R44 ;  /* 0x0002e02c01007387 */ /* 0x0001e80000100a00 */
[----:B------:R1:W-:Y:S04]  /*1e990*/  STL.64 [R1+0x2e8], R46 ;  /* 0x0002e82e01007387 */ /* 0x0003e80000100a00 */
[----:B0-----:R-:W2:Y:S04]  /*1e9a0*/  LDL.LU.64 R44, [R1+0x430] ;  /* 0x00043000012c7983 */ /* 0x001ea80000300a00 */
[----:B-1----:R-:W2:Y:S04]  /*1e9b0*/  LDL.LU.64 R46, [R1+0x438] ;  /* 0x00043800012e7983 */ /* 0x002ea80000300a00 */
[----:B------:R-:W-:Y:S04]  /*1e9c0*/  STL.64 [R1+0x2d0], R40 ;  /* 0x0002d02801007387 */ /* 0x000fe80000100a00 */
[----:B------:R-:W-:Y:S04]  /*1e9d0*/  STL.64 [R1+0x2d8], R42 ;  /* 0x0002d82a01007387 */ /* 0x000fe80000100a00 */
[----:B------:R-:W4:Y:S04]  /*1e9e0*/  LDL.LU.64 R6, [R1+0x1b70] ;  /* 0x001b700001067983 */ /* 0x000f280000300a00 */
[----:B------:R-:W4:Y:S04]  /*1e9f0*/  LDL.LU.64 R4, [R1+0x1b68] ;  /* 0x001b680001047983 */ /* 0x000f280000300a00 */
        /* <DEDUP_REMOVED lines=9> */
[----:B------:R-:W2:Y:S01]  /*1ea90*/  LDL.LU.64 R28, [R1+0x1b58] ;  /* 0x001b5800011c7983 */ /* 0x000ea20000300a00 */
[----:B------:R-:W0:Y:S01]  /*1eaa0*/  S2R R42, SR_TID.X ;  /* 0x00000000002a7919 */ /* 0x000e220000002100 */
[----:B--2---:R-:W-:-:S15]  /*1eab0*/  HMMA.16816.F32 R36, R4, R28, R36 ;  /* 0x0000001c0424723c */ /* 0x004fde0000001824 */
[----:B------:R-:W-:-:S04]  /*1eac0*/  NOP ;  /* 0x0000000000007918 */ /* 0x000fc80000000000 */
[----:B------:R-:W-:Y:S04]  /*1ead0*/  STL.64 [R1+0x200], R36 ;  /* 0x0002002401007387 */ /* 0x000fe80000100a00 */
[----:B------:R1:W-:Y:S04]  /*1eae0*/  STL.64 [R1+0x208], R38 ;  /* 0x0002082601007387 */ /* 0x0003e80000100a00 */
[----:B-1----:R-:W2:Y:S04]  /*1eaf0*/  LDL.LU.64 R38, [R1+0x1b50] ;  /* 0x001b500001267983 */ /* 0x002ea80000300a00 */
[----:B------:R-:W2:Y:S01]  /*1eb00*/  LDL.LU.64 R36, [R1+0x1b48] ;  /* 0x001b480001247983 */ /* 0x000ea20000300a00 */
[----:B------:R-:W-:Y:S01]  /*1eb10*/  HMMA.16816.F32 R48, R4, R24, R48 ;  /* 0x000000180430723c */ /* 0x000fe20000001830 */
[C---:B0-----:R-:W-:Y:S01]  /*1eb20*/  LOP3.LUT R43, R42.reuse, 0x7, RZ, 0xc0, !PT ;  /* 0x000000072a2b7812 */ /* 0x041fe200078ec0ff */
[----:B------:R-:W-:-:S04]  /*1eb30*/  IMAD.SHL.U32 R42, R42, 0x2, RZ ;  /* 0x000000022a2a7824 */ /* 0x000fc800078e00ff */
[----:B------:R-:W-:-:S05]  /*1eb40*/  IMAD R43, R43, 0x110, RZ ;  /* 0x000001102b2b7824 */ /* 0x000fca00078e02ff */
[----:B------:R-:W-:-:S04]  /*1eb50*/  LOP3.LUT R40, R43, 0x10, R42, 0x78, !PT ;  /* 0x000000102b287812 */ /* 0x000fc800078e782a */
[----:B------:R-:W-:-:S04]  /*1eb60*/  LOP3.LUT R40, R40, 0x800, R61, 0xf8, !PT ;  /* 0x0000080028287812 */ /* 0x000fc800078ef83d */
[----:B------:R0:W-:Y:S04]  /*1eb70*/  STL.64 [R1+0x1f0], R48 ;  /* 0x0001f03001007387 */ /* 0x0001e80000100a00 */
[----:B------:R1:W-:Y:S01]  /*1eb80*/  STL.64 [R1+0x1f8], R50 ;  /* 0x0001f83201007387 */ /* 0x0003e20000100a00 */
[----:B------:R-:W-:-:S03]  /*1eb90*/  LOP3.LUT R40, R40, 0x60, RZ, 0x3c, !PT ;  /* 0x0000006028287812 */ /* 0x000fc600078e3cff */
[----:B0-----:R-:W3:Y:S04]  /*1eba0*/  LDL.LU.64 R48, [R1+0x400] ;  /* 0x0004000001307983 */ /* 0x001ee80000300a00 */
[----:B-1----:R-:W3:Y:S01]  /*1ebb0*/  LDL.LU.64 R50, [R1+0x408] ;  /* 0x0004080001327983 */ /* 0x002ee20000300a00 */
[C---:B------:R-:W-:Y:S08]  /*1ebc0*/  HMMA.16816.F32 R52, R4.reuse, R16, R52 ;  /* 0x000000100434723c */ /* 0x040ff00000001834 */
[----:B--2---:R-:W-:-:S15]  /*1ebd0*/  HMMA.16816.F32 R36, R4, R20, R36 ;  /* 0x000000140424723c */ /* 0x004fde0000001824 */
[----:B------:R-:W-:-:S04]  /*1ebe0*/  NOP ;  /* 0x0000000000007918 */ /* 0x000fc80000000000 */
[----:B------:R-:W-:Y:S04]  /*1ebf0*/  STL.64 [R1+0x1e0], R36 ;  /* 0x0001e02401007387 */ /* 0x000fe80000100a00 */
[----:B------:R-:W-:Y:S04]  /*1ec00*/  STL.64 [R1+0x1e8], R38 ;  /* 0x0001e82601007387 */ /* 0x000fe80000100a00 */
[----:B------:R-:W-:Y:S04]  /*1ec10*/  LDSM.16.MT88.4 R36, [R40+UR5] ;  /* 0x000000052824783b */ /* 0x000fe80008004200 */
[----:B------:R-:W0:Y:S04]  /*1ec20*/  LDSM.16.MT88.4 R40, [R40+UR5+0x80] ;  /* 0x000080052828783b */ /* 0x000e280008004200 */
[----:B------:R1:W-:Y:S04]  /*1ec30*/  STL.64 [R1+0x1d0], R52 ;  /* 0x0001d03401007387 */ /* 0x0003e80000100a00 */
[----:B------:R-:W-:Y:S04]  /*1ec40*/  STL.64 [R1+0x1d8], R54 ;  /* 0x0001d83601007387 */ /* 0x000fe80000100a00 */
[----:B-1----:R-:W2:Y:S04]  /*1ec50*/  LDL.LU R52, [R1+0x1b40] ;  /* 0x001b400001347983 */ /* 0x002ea80000300800 */
[----:B------:R-:W-:Y:S04]  /*1ec60*/  STL.64 [R1+0x1b38], R18 ;  /* 0x001b381201007387 */ /* 0x000fe80000100a00 */
[----:B------:R-:W-:Y:S04]  /*1ec70*/  STL.64 [R1+0x1b30], R16 ;  /* 0x001b301001007387 */ /* 0x000fe80000100a00 */
[----:B0-----:R-:W-:Y:S04]  /*1ec80*/  STL.64 [R1+0x1af8], R42 ;  /* 0x001af82a01007387 */ /* 0x001fe80000100a00 */
[----:B------:R0:W-:Y:S04]  /*1ec90*/  STL.64 [R1+0x1af0], R40 ;  /* 0x001af02801007387 */ /* 0x0001e80000100a00 */
[----:B0-----:R-:W2:Y:S04]  /*1eca0*/  LDL.LU.64 R40, [R1+0x3f0] ;  /* 0x0003f00001287983 */ /* 0x001ea80000300a00 */
[----:B------:R-:W2:Y:S04]  /*1ecb0*/  LDL.LU.64 R42, [R1+0x3f8] ;  /* 0x0003f800012a7983 */ /* 0x000ea80000300a00 */
[----:B------:R-:W4:Y:S04]  /*1ecc0*/  LDL.LU.64 R16, [R1+0x700] ;  /* 0x0007000001107983 */ /* 0x000f280000300a00 */
[----:B------:R-:W4:Y:S01]  /*1ecd0*/  LDL.LU.64 R18, [R1+0x708] ;  /* 0x0007080001127983 */ /* 0x000f220000300a00 */
[----:B------:R-:W-:-:S15]  /*1ece0*/  HMMA.16816.F32 R44, R4, R12, R44 ;  /* 0x0000000c042c723c */ /* 0x000fde000000182c */
[----:B------:R-:W-:-:S04]  /*1ecf0*/  NOP ;  /* 0x0000000000007918 */ /* 0x000fc80000000000 */
[----:B------:R-:W-:Y:S04]  /*1ed00*/  STL.64 [R1+0x1c0], R44 ;  /* 0x0001c02c01007387 */ /* 0x000fe80000100a00 */
[----:B------:R-:W-:Y:S04]  /*1ed10*/  STL.64 [R1+0x1c8], R46 ;  /* 0x0001c82e01007387 */ /* 0x000fe80000100a00 */
[----:B------:R-:W0:Y:S04]  /*1ed20*/  LDSM.16.MT88.4 R44, [R0+UR5+0x1000] ;  /* 0x00100005002c783b */ /* 0x000e280008004200 */
[----:B------:R-:W-:Y:S04]  /*1ed30*/  STL.64 [R1+0x1b28], R14 ;  /* 0x001b280e01007387 */ /* 0x000fe80000100a00 */
[----:B------:R3:W-:Y:S02]  /*1ed40*/  STL.64 [R1+0x1b20], R12 ;  /* 0x001b200c01007387 */ /* 0x0007e40000100a00 */
[C---:B---3--:R-:W-:Y:S02]  /*1ed50*/  HMMA.16816.F32 R12, R4.reuse, R8, R48 ;  /* 0x00000008040c723c */ /* 0x048fe40000001830 */
[----:B------:R-:W1:Y:S04]  /*1ed60*/  LDSM.16.MT88.4 R48, [R0+UR5+0x1080] ;  /* 0x001080050030783b */ /* 0x000e680008004200 */
[----:B0-----:R-:W-:Y:S04]  /*1ed70*/  STL.64 [R1+0x1aa0], R46 ;  /* 0x001aa02e01007387 */ /* 0x001fe80000100a00 */
[----:B------:R-:W-:Y:S04]  /*1ed80*/  STL.64 [R1+0x1a98], R44 ;  /* 0x001a982c01007387 */ /* 0x000fe80000100a00 */
[----:B------:R-:W-:Y:S04]  /*1ed90*/  STL.64 [R1+0x1b18], R10 ;  /* 0x001b180a01007387 */ /* 0x000fe80000100a00 */
[----:B------:R-:W-:Y:S04]  /*1eda0*/  STL.64 [R1+0x1b10], R8 ;  /* 0x001b100801007387 */ /* 0x000fe80000100a00 */
[----:B------:R-:W-:Y:S04]  /*1edb0*/  STL.64 [R1+0x1b0], R12 ;  /* 0x0001b00c01007387 */ /* 0x000fe80000100a00 */
[----:B------:R-:W-:Y:S04]  /*1edc0*/  STL.64 [R1+0x1b8], R14 ;  /* 0x0001b80e01007387 */ /* 0x000fe80000100a00 */
[----:B-1----:R-:W-:Y:S04]  /*1edd0*/  STL.64 [R1+0x1a70], R50 ;  /* 0x001a703201007387 */ /* 0x002fe80000100a00 */
[----:B------:R-:W-:Y:S04]  /*1ede0*/  STL.64 [R1+0x1a68], R48 ;  /* 0x001a683001007387 */ /* 0x000fe80000100a00 */
[----:B------:R-:W-:Y:S04]  /*1edf0*/  STL [R1+0x1830], R0 ;  /* 0x0018300001007387 */ /* 0x000fe80000100800 */
[----:B------:R-:W-:Y:S04]  /*1ee00*/  STL.64 [R1+0x1b08], R58 ;  /* 0x001b083a01007387 */ /* 0x000fe80000100a00 */
[----:B------:R-:W-:Y:S01]  /*1ee10*/  STL.64 [R1+0x1b00], R56 ;  /* 0x001b003801007387 */ /* 0x000fe20000100a00 */
[----:B--2---:R-:W-:-:S15]  /*1ee20*/  HMMA.16816.F32 R4, R4, R56, R40 ;  /* 0x000000380404723c */ /* 0x004fde0000001828 */
[----:B------:R-:W-:-:S04]  /*1ee30*/  NOP ;  /* 0x0000000000007918 */ /* 0x000fc80000000000 */
[----:B------:R-:W-:Y:S04]  /*1ee40*/  STL.64 [R1+0x90], R4 ;  /* 0x0000900401007387 */ /* 0x000fe80000100a00 */
[----:B------:R-:W-:Y:S04]  /*1ee50*/  STL.64 [R1+0x98], R6 ;  /* 0x0000980601007387 */ /* 0x000fe80000100a00 */
[----:B------:R-:W0:Y:S04]  /*1ee60*/  LDSM.16.MT88.4 R4, [R52+UR5+0x1000] ;  /* 0x001000053404783b */ /* 0x000e280008004200 */
[----:B0-----:R-:W-:Y:S04]  /*1ee70*/  STL.64 [R1+0x1a08], R6 ;  /* 0x001a080601007387 */ /* 0x001fe80000100a00 */
[----:B------:R4:W-:Y:S04]  /*1ee80*/  STL.64 [R1+0x1a00], R4 ;  /* 0x001a000401007387 */ /* 0x0009e80000100a00 */
[----:B------:R-:W2:Y:S04]  /*1ee90*/  LDL.LU.64 R44, [R1+0x6a0] ;  /* 0x0006a000012c7983 */ /* 0x000ea80000300a00 */
[----:B------:R-:W2:Y:S01]  /*1eea0*/  LDL.LU.64 R46, [R1+0x6a8] ;  /* 0x0006a800012e7983 */ /* 0x000ea20000300a00 */
[----:B----4-:R-:W-:-:S15]  /*1eeb0*/  HMMA.16816.F32 R4, R36, R32, R16 ;  /* 0x000000202404723c */ /* 0x010fde0000001810 */
[----:B------:R-:W-:-:S04]  /*1eec0*/  NOP ;  /* 0x0000000000007918 */ /* 0x000fc80000000000 */
[----:B------:R0:W-:Y:S04]  /*1eed0*/  STL.64 [R1+0x170], R4 ;  /* 0x0001700401007387 */ /* 0x0001e80000100a00 */
[----:B------:R1:W-:Y:S04]  /*1eee0*/  STL.64 [R1+0x178], R6 ;  /* 0x0001780601007387 */ /* 0x0003e80000100a00 */
[----:B0-----:R-:W3:Y:S04]  /*1eef0*/  LDL.LU.64 R4, [R1+0x620] ;  /* 0x0006200001047983 */ /* 0x001ee80000300a00 */
[----:B-1----:R-:W3:Y:S04]  /*1ef00*/  LDL.LU.64 R6, [R1+0x628] ;  /* 0x0006280001067983 */ /* 0x002ee80000300a00 */
[----:B------:R-:W4:Y:S04]  /*1ef10*/  LDL.LU.64 R16, [R1+0x5a0] ;  /* 0x0005a00001107983 */ /* 0x000f280000300a00 */
        /* <DEDUP_REMOVED lines=10> */
[----:B------:R-:W4:Y:S01]  /*1efc0*/  LDL.LU.64 R54, [R1+0x538] ;  /* 0x0005380001367983 */ /* 0x000f220000300a00 */
[C---:B--2---:R-:W-:Y:S08]  /*1efd0*/  HMMA.16816.F32 R44, R36.reuse, R28, R44 ;  /* 0x0000001c242c723c */ /* 0x044ff0000000182c */
[C---:B---3--:R-:W-:Y:S08]  /*1efe0*/  HMMA.16816.F32 R4, R36.reuse, R24, R4 ;  /* 0x000000182404723c */ /* 0x048ff00000001804 */
[C---:B----4-:R-:W-:Y:S01]  /*1eff0*/  HMMA.16816.F32 R16, R36.reuse, R20, R16 ;  /* 0x000000142410723c */ /* 0x050fe20000001810 */
[----:B------:R-:W-:Y:S04]  /*1f000*/  STL.64 [R1+0x1ae8], R54 ;  /* 0x001ae83601007387 */ /* 0x000fe80000100a00 */
[----:B------:R0:W-:Y:S04]  /*1f010*/  STL.64 [R1+0x1ae0], R52 ;  /* 0x001ae03401007387 */ /* 0x0001e80000100a00 */
[----:B0-----:R-:W2:Y:S04]  /*1f020*/  LDL.LU.64 R52, [R1+0x6b0] ;  /* 0x0006b00001347983 */ /* 0x001ea80000300a00 */
[----:B------:R-:W2:Y:S04]  /*1f030*/  LDL.LU.64 R54, [R1+0x6b8] ;  /* 0x0006b80001367983 */ /* 0x000ea80000300a00 */
[----:B------:R-:W3:Y:S04]  /*1f040*/  LDL.LU.64 R48, [R1+0x490] ;  /* 0x0004900001307983 */ /* 0x000ee80000300a00 */
[----:B------:R-:W3:Y:S04]  /*1f050*/  LDL.LU.64 R50, [R1+0x498] ;  /* 0x0004980001327983 */ /* 0x000ee80000300a00 */
[----:B------:R0:W-:Y:S04]  /*1f060*/  STL.64 [R1+0x160], R44 ;  /* 0x0001602c01007387 */ /* 0x0001e80000100a00 */
[----:B------:R1:W-:Y:S04]  /*1f070*/  STL.64 [R1+0x168], R46 ;  /* 0x0001682e01007387 */ /* 0x0003e80000100a00 */
[----:B0-----:R-:W4:Y:S04]  /*1f080*/  LDL.LU.64 R44, [R1+0x420] ;  /* 0x00042000012c7983 */ /* 0x001f280000300a00 */
[----:B-1----:R-:W4:Y:S04]  /*1f090*/  LDL.LU.64 R46, [R1+0x428] ;  /* 0x00042800012e7983 */ /* 0x002f280000300a00 */
[----:B------:R0:W-:Y:S04]  /*1f0a0*/  STL.64 [R1+0x150], R4 ;  /* 0x0001500401007387 */ /* 0x0001e80000100a00 */
[----:B------:R1:W-:Y:S04]  /*1f0b0*/  STL.64 [R1+0x158], R6 ;  /* 0x0001580601007387 */ /* 0x0003e80000100a00 */
[----:B0-----:R-:W2:Y:S04]  /*1f0c0*/  LDL.LU.64 R4, [R1+0x2b0] ;  /* 0x0002b00001047983 */ /* 0x001ea80000300a00 */
[----:B-1----:R-:W2:Y:S04]  /*1f0d0*/  LDL.LU.64 R6, [R1+0x2b8] ;  /* 0x0002b80001067983 */ /* 0x002ea80000300a00 */
        /* <DEDUP_REMOVED lines=22> */
[----:B--2---:R-:W-:Y:S02]  /*1f240*/  HMMA.16816.F32 R36, R36, R56, R40 ;  /* 0x000000382424723c */ /* 0x004fe40000001828 */
[----:B------:R-:W2:Y:S04]  /*1f250*/  LDL.LU.64 R42, [R1+0x1af8] ;  /* 0x001af800012a7983 */ /* 0x000ea80000300a00 */
[----:B------:R-:W2:-:S13]  /*1f260*/  LDL.LU.64 R40, [R1+0x1af0] ;  /* 0x001af00001287983 */ /* 0x000e9a0000300a00 */
[----:B------:R0:W-:Y:S04]  /*1f270*/  STL.64 [R1+0x40], R36 ;  /* 0x0000402401007387 */ /* 0x0001e80000100a00 */
[----:B------:R1:W-:Y:S04]  /*1f280*/  STL.64 [R1+0x48], R38 ;  /* 0x0000482601007387 */ /* 0x0003e80000100a00 */
[----:B0-----:R-:W3:Y:S04]  /*1f290*/  LDL.LU.64 R36, [R1+0x5f0] ;  /* 0x0005f00001247983 */ /* 0x001ee80000300a00 */
[----:B-1----:R-:W3:Y:S01]  /*1f2a0*/  LDL.LU.64 R38, [R1+0x5f8] ;  /* 0x0005f80001267983 */ /* 0x002ee20000300a00 */
[----:B--2---:R-:W-:-:S15]  /*1f2b0*/  HMMA.16816.F32 R52, R40, R32, R52 ;  /* 0x000000202834723c */ /* 0x004fde0000001834 */
[----:B------:R-:W-:-:S04]  /*1f2c0*/  NOP ;  /* 0x0000000000007918 */ /* 0x000fc80000000000 */
[----:B------:R-:W-:Y:S04]  /*1f2d0*/  STL.64 [R1+0x20], R52 ;  /* 0x0000203401007387 */ /* 0x000fe80000100a00 */
[----:B------:R0:W-:Y:S04]  /*1f2e0*/  STL.64 [R1+0x28], R54 ;  /* 0x0000283601007387 */ /* 0x0001e80000100a00 */
[----:B0-----:R-:W2:Y:S04]  /*1f2f0*/  LDL.LU.64 R54, [R1+0x1ae8] ;  /* 0x001ae80001367983 */ /* 0x001ea80000300a00 */
[----:B------:R-:W2:Y:S01]  /*1f300*/  LDL.LU.64 R52, [R1+0x1ae0] ;  /* 0x001ae00001347983 */ /* 0x000ea20000300a00 */
[C---:B---3--:R-:W-:Y:S03]  /*1f310*/  HMMA.16816.F32 R36, R40.reuse, R28, R36 ;  /* 0x0000001c2824723c */ /* 0x048fe60000001824 */
[----:B------:R4:W-:Y:S05]  /*1f320*/  STL.64 [R1+0x1a88], R30 ;  /* 0x001a881e01007387 */ /* 0x0009ea0000100a00 */
[C---:B------:R-:W-:Y:S11]  /*1f330*/  HMMA.16816.F32 R4, R40.reuse, R12, R4 ;  /* 0x0000000c2804723c */ /* 0x040ff60000001804 */
[----:B------:R-:W-:Y:S04]  /*1f340*/  STL.64 [R1+0x10], R36 ;  /* 0x0000102401007387 */ /* 0x000fe80000100a00 */
[----:B------:R2:W-:Y:S01]  /*1f350*/  STL.64 [R1+0x18], R38 ;  /* 0x0000182601007387 */ /* 0x0005e20000100a00 */
[----:B----4-:R-:W-:Y:S03]  /*1f360*/  HMMA.16816.F32 R28, R40, R16, R44 ;  /* 0x00000010281c723c */ /* 0x010fe6000000182c */
[----:B------:R-:W-:-:S02]  /*1f370*/  IMAD.MOV.U32 R16, RZ, RZ, R4 ;  /* 0x000000ffff107224 */ /* 0x000fc400078e0004 */
[----:B------:R-:W-:-:S03]  /*1f380*/  IMAD.MOV.U32 R17, RZ, RZ, R5 ;  /* 0x000000ffff117224 */ /* 0x000fc600078e0005 */
[C---:B--2---:R-:W-:Y:S08]  /*1f390*/  HMMA.16816.F32 R36, R40.reuse, R24, R52 ;  /* 0x000000182824723c */ /* 0x044ff00000001834 */
[----:B------:R-:W-:Y:S11]  /*1f3a0*/  HMMA.16816.F32 R52, R40, R20, R48 ;  /* 0x000000142834723c */ /* 0x000ff60000001830 */
[----:B------:R-:W-:Y:S01]  /*1f3b0*/  IMAD.MOV.U32 R24, RZ, RZ, R38 ;  /* 0x000000ffff187224 */ /* 0x000fe200078e0026 */
[----:B------:R-:W-:Y:S04]  /*1f3c0*/  STL.64 [R1], R36 ;  /* 0x0000002401007387 */ /* 0x000fe80000100a00 */
[----:B------:R-:W-:Y:S04]  /*1f3d0*/  STL [R1+0xc], R39 ;  /* 0x00000c2701007387 */ /* 0x000fe80000100800 */
[----:B------:R-:W-:Y:S04]  /*1f3e0*/  STL [R1+0x1858], R24 ;  /* 0x0018581801007387 */ /* 0x000fe80000100800 */
[----:B------:R-:W-:Y:S04]  /*1f3f0*/  STL.64 [R1+0x1840], R54 ;  /* 0x0018403601007387 */ /* 0x000fe80000100a00 */
[----:B------:R-:W-:Y:S04]  /*1f400*/  STL.64 [R1+0x1838], R52 ;  /* 0x0018383401007387 */ /* 0x000fe80000100a00 */
[----:B------:R-:W-:Y:S04]  /*1f410*/  STL.64 [R1+0x1a0], R28 ;  /* 0x0001a01c01007387 */ /* 0x000fe80000100a00 */
[----:B------:R-:W-:Y:S04]  /*1f420*/  STL [R1+0x1a8], R30 ;  /* 0x0001a81e01007387 */ /* 0x000fe80000100800 */
[----:B------:R0:W-:Y:S04]  /*1f430*/  STL.64 [R1+0x2b8], R6 ;  /* 0x0002b80601007387 */ /* 0x0001e80000100a00 */
[----:B------:R-:W2:Y:S04]  /*1f440*/  LDL.LU.64 R4, [R1+0x3d0] ;  /* 0x0003d00001047983 */ /* 0x000ea80000300a00 */
[----:B0-----:R-:W2:Y:S04]  /*1f450*/  LDL.LU.64 R6, [R1+0x3d8] ;  /* 0x0003d80001067983 */ /* 0x001ea80000300a00 */
[----:B------:R-:W3:Y:S01]  /*1f460*/  LDL.LU R52, [R1+0x260] ;  /* 0x0002600001347983 */ /* 0x000ee20000300800 */
[----:B------:R-:W-:-:S02]  /*1f470*/  IMAD.MOV.U32 R53, RZ, RZ, R14 ;  /* 0x000000ffff357224 */ /* 0x000fc400078e000e */
[----:B------:R-:W-:Y:S01]  /*1f480*/  IMAD.MOV.U32 R54, RZ, RZ, R11 ;  /* 0x000000ffff367224 */ /* 0x000fe200078e000b */
[----:B------:R-:W4:Y:S04]  /*1f490*/  LDL.LU R14, [R1+0x1adc] ;  /* 0x001adc00010e7983 */ /* 0x000f280000300800 */
[----:B------:R-:W2:Y:S01]  /*1f4a0*/  LDL.LU R11, [R1+0x1ad8] ;  /* 0x001ad800010b7983 */ /* 0x000ea20000300800 */
[----:B------:R-:W-:-:S03]  /*1f4b0*/  IMAD.MOV.U32 R55, RZ, RZ, R10 ;  /* 0x000000ffff377224 */ /* 0x000fc600078e000a */
[----:B------:R-:W2:Y:S04]  /*1f4c0*/  LDL.LU R10, [R1+0x1ad4] ;  /* 0x001ad400010a7983 */ /* 0x000ea80000300800 */
[----:B------:R-:W2:Y:S04]  /*1f4d0*/  LDL.LU R28, [R1+0x2a0] ;  /* 0x0002a000011c7983 */ /* 0x000ea80000300800 */
[----:B------:R-:W2:Y:S01]  /*1f4e0*/  LDL.LU R29, [R1+0x2a4] ;  /* 0x0002a400011d7983 */ /* 0x000ea20000300800 */
[----:B------:R-:W-:-:S03]  /*1f4f0*/  IMAD.MOV.U32 R61, RZ, RZ, R31 ;  /* 0x000000ffff3d7224 */ /* 0x000fc600078e001f */
[----:B------:R-:W2:Y:S04]  /*1f500*/  LDL.LU R30, [R1+0x2a8] ;  /* 0x0002a800011e7983 */ /* 0x000ea80000300800 */
[----:B------:R-:W2:Y:S04]  /*1f510*/  LDL.LU R31, [R1+0x2ac] ;  /* 0x0002ac00011f7983 */ /* 0x000ea80000300800 */
[----:B------:R-:W-:Y:S04]  /*1f520*/  STL.64 [R1+0x1a80], R54 ;  /* 0x001a803601007387 */ /* 0x000fe80000100a00 */
[----:B---3--:R0:W-:Y:S04]  /*1f530*/  STL.64 [R1+0x1a78], R52 ;  /* 0x001a783401007387 */ /* 0x0081e80000100a00 */
[----:B0-----:R-:W3:Y:S04]  /*1f540*/  LDL.LU R52, [R1+0x290] ;  /* 0x0002900001347983 */ /* 0x001ee80000300800 */
[----:B------:R-:W3:Y:S04]  /*1f550*/  LDL.LU R53, [R1+0x294] ;  /* 0x0002940001357983 */ /* 0x000ee80000300800 */
[----:B------:R-:W3:Y:S04]  /*1f560*/  LDL.LU R54, [R1+0x298] ;  /* 0x0002980001367983 */ /* 0x000ee80000300800 */
[----:B------:R-:W3:Y:S04]  /*1f570*/  LDL.LU R55, [R1+0x29c] ;  /* 0x00029c0001377983 */ /* 0x000ee80000300800 */
[----:B------:R-:W3:Y:S04]  /*1f580*/  LDL.LU.64 R44, [R1+0x3e0] ;  /* 0x0003e000012c7983 */ /* 0x000ee80000300a00 */
[----:B------:R-:W3:Y:S01]  /*1f590*/  LDL.LU.64 R46, [R1+0x3e8] ;  /* 0x0003e800012e7983 */ /* 0x000ee20000300a00 */
[----:B--2---:R-:W-:Y:S03]  /*1f5a0*/  HMMA.16816.F32 R4, R40, R8, R4 ;  /* 0x000000082804723c */ /* 0x004fe60000001804 */
[----:B------:R-:W2:Y:S01]  /*1f5b0*/  LDL.LU R48, [R1+0x280] ;  /* 0x0002800001307983 */ /* 0x000ea20000300800 */
[----:B------:R-:W-:-:S02]  /*1f5c0*/  IMAD.MOV.U32 R49, RZ, RZ, R10 ;  /* 0x000000ffff317224 */ /* 0x000fc400078e000a */
[----:B------:R-:W-:Y:S01]  /*1f5d0*/  IMAD.MOV.U32 R50, RZ, RZ, R11 ;  /* 0x000000ffff327224 */ /* 0x000fe200078e000b */
[----:B------:R-:W2:Y:S04]  /*1f5e0*/  LDL.LU R10, [R1+0x1ad0] ;  /* 0x001ad000010a7983 */ /* 0x000ea80000300800 */
[----:B------:R-:W2:Y:S01]  /*1f5f0*/  LDL.LU R11, [R1+0x1acc] ;  /* 0x001acc00010b7983 */ /* 0x000ea20000300800 */
[----:B----4-:R-:W-:Y:S02]  /*1f600*/  IMAD.MOV.U32 R51, RZ, RZ, R14 ;  /* 0x000000ffff337224 */ /* 0x010fe400078e000e */
[----:B------:R-:W-:Y:S01]  /*1f610*/  IMAD.MOV.U32 R36, RZ, RZ, R15 ;  /* 0x000000ffff247224 */ /* 0x000fe200078e000f */
[----:B------:R-:W4:Y:S04]  /*1f620*/  LDL.LU R14, [R1+0x1ac8] ;  /* 0x001ac800010e7983 */ /* 0x000f280000300800 */
[----:B------:R-:W4:Y:S01]  /*1f630*/  LDL.LU R15, [R1+0x1ac4] ;  /* 0x001ac400010f7983 */ /* 0x000f220000300800 */
[----:B------:R-:W-:-:S02]  /*1f640*/  IMAD.MOV.U32 R37, RZ, RZ, R18 ;  /* 0x000000ffff257224 */ /* 0x000fc400078e0012 */
[----:B------:R-:W-:Y:S01]  /*1f650*/  IMAD.MOV.U32 R38, RZ, RZ, R19 ;  /* 0x000000ffff267224 */ /* 0x000fe200078e0013 */
[----:B------:R-:W2:Y:S04]  /*1f660*/  LDL.LU R18, [R1+0x1ac0] ;  /* 0x001ac00001127983 */ /* 0x000ea80000300800 */
[----:B------:R-:W2:Y:S01]  /*1f670*/  LDL.LU R19, [R1+0x1abc] ;  /* 0x001abc0001137983 */ /* 0x000ea20000300800 */
[----:B------:R-:W-:-:S03]  /*1f680*/  IMAD.MOV.U32 R39, RZ, RZ, R22 ;  /* 0x000000ffff277224 */ /* 0x000fc600078e0016 */
[----:B------:R-:W2:Y:S04]  /*1f690*/  LDL.LU R22, [R1+0x1ab8] ;  /* 0x001ab80001167983 */ /* 0x000ea80000300800 */
[----:B------:R-:W-:Y:S04]  /*1f6a0*/  STL [R1+0x182c], R17 ;  /* 0x00182c1101007387 */ /* 0x000fe80000100800 */
[----:B------:R-:W-:Y:S04]  /*1f6b0*/  STL [R1+0x1828], R16 ;  /* 0x0018281001007387 */ /* 0x000fe80000100800 */
[----:B------:R0:W-:Y:S04]  /*1f6c0*/  STL.64 [R1+0x3d0], R4 ;  /* 0x0003d00401007387 */ /* 0x0001e80000100a00 */
[----:B------:R1:W-:Y:S01]  /*1f6d0*/  STL [R1+0x3dc], R7 ;  /* 0x0003dc0701007387 */ /* 0x0003e20000100800 */
[----:B------:R-:W-:-:S02]  /*1f6e0*/  IMAD.MOV.U32 R24, RZ, RZ, R6 ;  /* 0x000000ffff187224 */ /* 0x000fc400078e0006 */
[----:B------:R-:W-:Y:S02]  /*1f6f0*/  IMAD.MOV.U32 R6, RZ, RZ, R34 ;  /* 0x000000ffff067224 */ /* 0x000fe400078e0022 */
[----:B0-----:R-:W-:Y:S02]  /*1f700*/  IMAD.MOV.U32 R4, RZ, RZ, R23 ;  /* 0x000000ffff047224 */ /* 0x001fe400078e0017 */
[----:B------:R-:W-:Y:S01]  /*1f710*/  IMAD.MOV.U32 R5, RZ, RZ, R26 ;  /* 0x000000ffff057224 */ /* 0x000fe200078e001a */
[----:B------:R-:W2:Y:S04]  /*1f720*/  LDL.LU R23, [R1+0x1ab4] ;  /* 0x001ab40001177983 */ /* 0x000ea80000300800 */
[----:B------:R-:W2:Y:S04]  /*1f730*/  LDL.LU R26, [R1+0x1ab0] ;  /* 0x001ab000011a7983 */ /* 0x000ea80000300800 */
[----:B------:R-:W2:Y:S01]  /*1f740*/  LDL.LU R34, [R1+0x1aac] ;  /* 0x001aac0001227983 */ /* 0x000ea20000300800 */
[----:B-1----:R-:W-:-:S03]  /*1f750*/  IMAD.MOV.U32 R7, RZ, RZ, R35 ;  /* 0x000000ffff077224 */ /* 0x002fc600078e0023 */
[----:B------:R-:W2:Y:S01]  /*1f760*/  LDL.LU R35, [R1+0x1aa8] ;  /* 0x001aa80001237983 */ /* 0x000ea20000300800 */
[----:B---3--:R-:W-:Y:S03]  /*1f770*/  HMMA.16816.F32 R40, R40, R56, R44 ;  /* 0x000000382828723c */ /* 0x008fe6000000182c */
[----:B------:R-:W2:Y:S04]  /*1f780*/  LDL.LU.64 R46, [R1+0x1aa0] ;  /* 0x001aa000012e7983 */ /* 0x000ea80000300a00 */
[----:B------:R-:W2:-:S12]  /*1f790*/  LDL.LU.64 R44, [R1+0x1a98] ;  /* 0x001a9800012c7983 */ /* 0x000e980000300a00 */
[----:B------:R-:W-:Y:S01]  /*1f7a0*/  IMAD.MOV.U32 R0, RZ, RZ, R40 ;  /* 0x000000ffff007224 */ /* 0x000fe200078e0028 */
[----:B------:R0:W-:Y:S01]  /*1f7b0*/  STL [R1+0x3e4], R41 ;  /* 0x0003e42901007387 */ /* 0x0001e20000100800 */
[----:B------:R-:W-:-:S03]  /*1f7c0*/  IMAD.MOV.U32 R40, RZ, RZ, R27 ;  /* 0x000000ffff287224 */ /* 0x000fc600078e001b */
[----:B------:R-:W3:Y:S01]  /*1f7d0*/  LDL.LU R27, [R1+0x1a90] ;  /* 0x001a9000011b7983 */ /* 0x000ee20000300800 */
[----:B--2---:R-:W-:-:S15]  /*1f7e0*/  HMMA.16816.F32 R28, R44, R34, R28 ;  /* 0x000000222c1c723c */ /* 0x004fde000000181c */
[----:B------:R-:W-:-:S04]  /*1f7f0*/  NOP ;  /* 0x0000000000007918 */ /* 0x000fc80000000000 */
[----:B------:R-:W-:Y:S02]  /*1f800*/  IMAD.MOV.U32 R13, RZ, RZ, R30 ;  /* 0x000000ffff0d7224 */ /* 0x000fe400078e001e */
[----:B------:R-:W-:Y:S02]  /*1f810*/  IMAD.MOV.U32 R12, RZ, RZ, R31 ;  /* 0x000000ffff0c7224 */ /* 0x000fe400078e001f */
[----:B------:R-:W2:Y:S01]  /*1f820*/  LDL.LU.64 R30, [R1+0x1a88] ;  /* 0x001a8800011e7983 */ /* 0x000ea20000300a00 */
[----:B------:R-:W-:Y:S02]  /*1f830*/  IMAD.MOV.U32 R17, RZ, RZ, R42 ;  /* 0x000000ffff117224 */ /* 0x000fe400078e002a */
[----:B------:R-:W-:Y:S02]  /*1f840*/  IMAD.MOV.U32 R16, RZ, RZ, R43 ;  /* 0x000000ffff107224 */ /* 0x000fe400078e002b */
[----:B0-----:R-:W-:Y:S02]  /*1f850*/  IMAD.MOV.U32 R41, RZ, RZ, R60 ;  /* 0x000000ffff297224 */ /* 0x001fe400078e003c */
[----:B------:R-:W-:-:S02]  /*1f860*/  IMAD.MOV.U32 R42, RZ, RZ, R3 ;  /* 0x000000ffff2a7224 */ /* 0x000fc400078e0003 */
[----:B------:R-:W-:Y:S01]  /*1f870*/  IMAD.MOV.U32 R43, RZ, RZ, R2 ;  /* 0x000000ffff2b7224 */ /* 0x000fe200078e0002 */
[----:B--2---:R-:W-:-:S15]  /*1f880*/  HMMA.16816.F32 R52, R44, R30, R52 ;  /* 0x0000001e2c34723c */ /* 0x004fde0000001834 */
[----:B------:R-:W-:-:S04]  /*1f890*/  NOP ;  /* 0x0000000000007918 */ /* 0x000fc80000000000 */
[----:B------:R-:W-:Y:S02]  /*1f8a0*/  IMAD.MOV.U32 R9, RZ, RZ, R54 ;  /* 0x000000ffff097224 */ /* 0x000fe400078e0036 */
[----:B------:R-:W-:Y:S02]  /*1f8b0*/  IMAD.MOV.U32 R8, RZ, RZ, R55 ;  /* 0x000000ffff087224 */ /* 0x000fe400078e0037 */
[----:B------:R-:W-:Y:S02]  /*1f8c0*/  IMAD.MOV.U32 R57, RZ, RZ, R52 ;  /* 0x000000ffff397224 */ /* 0x000fe400078e0034 */
[----:B------:R-:W-:Y:S01]  /*1f8d0*/  IMAD.MOV.U32 R56, RZ, RZ, R53 ;  /* 0x000000ffff387224 */ /* 0x000fe200078e0035 */
[----:B------:R-:W2:Y:S04]  /*1f8e0*/  LDL.LU.64 R54, [R1+0x1a80] ;  /* 0x001a800001367983 */ /* 0x000ea80000300a00 */
[----:B------:R-:W2:Y:S01]  /*1f8f0*/  LDL.LU.64 R52, [R1+0x1a78] ;  /* 0x001a780001347983 */ /* 0x000ea20000300a00 */
[C---:B---3--:R-:W-:Y:S08]  /*1f900*/  HMMA.16816.F32 R48, R44.reuse, R26, R48 ;  /* 0x0000001a2c30723c */ /* 0x048ff00000001830 */
[C---:B------:R-:W-:Y:S08]  /*1f910*/  HMMA.16816.F32 R40, R44.reuse, R22, R40 ;  /* 0x000000162c28723c */ /* 0x040ff00000001828 */
[C---:B----4-:R-:W-:Y:S08]  /*1f920*/  HMMA.16816.F32 R36, R44.reuse, R14, R36 ;  /* 0x0000000e2c24723c */ /* 0x050ff00000001824 */
[----:B------:R-:W-:Y:S01]  /*1f930*/  HMMA.16816.F32 R4, R44, R10, R4 ;  /* 0x0000000a2c04723c */ /* 0x000fe20000001804 */
[----:B------:R0:W-:Y:S01]  /*1f940*/  STL [R1+0x288], R50 ;  /* 0x0002883201007387 */ /* 0x0001e20000100800 */
[----:B------:R-:W-:-:S02]  /*1f950*/  IMAD.MOV.U32 R60, RZ, RZ, R51 ;  /* 0x000000ffff3c7224 */ /* 0x000fc400078e0033 */
[----:B------:R-:W-:Y:S02]  /*1f960*/  IMAD.MOV.U32 R32, RZ, RZ, R48 ;  /* 0x000000ffff207224 */ /* 0x000fe400078e0030 */
[----:B------:R-:W-:Y:S01]  /*1f970*/  IMAD.MOV.U32 R33, RZ, RZ, R49 ;  /* 0x000000ffff217224 */ /* 0x000fe200078e0031 */
[----:B0-----:R-:W3:Y:S04]  /*1f980*/  LDL.LU.64 R50, [R1+0x1a70] ;  /* 0x001a700001327983 */ /* 0x001ee80000300a00 */
[----:B------:R-:W3:Y:S04]  /*1f990*/  LDL.LU.64 R48, [R1+0x1a68] ;  /* 0x001a680001307983 */ /* 0x000ee80000300a00 */
[----:B------:R-:W-:Y:S04]  /*1f9a0*/  STL.64 [R1+0x270], R40 ;  /* 0x0002702801007387 */ /* 0x000fe80000100a00 */
[----:B------:R2:W-:Y:S01]  /*1f9b0*/  STL.64 [R1+0x278], R42 ;  /* 0x0002782a01007387 */ /* 0x0005e20000100a00 */
[----:B------:R-:W-:-:S02]  /*1f9c0*/  IMAD.MOV.U32 R3, RZ, RZ, R38 ;  /* 0x000000ffff037224 */ /* 0x000fc400078e0026 */
[----:B------:R-:W-:Y:S01]  /*1f9d0*/  IMAD.MOV.U32 R2, RZ, RZ, R39 ;  /* 0x000000ffff027224 */ /* 0x000fe200078e0027 */
[----:B--2---:R-:W-:-:S15]  /*1f9e0*/  HMMA.16816.F32 R40, R44, R18, R52 ;  /* 0x000000122c28723c */ /* 0x004fde0000001834 */
[----:B------:R-:W-:-:S04]  /*1f9f0*/  NOP ;  /* 0x0000000000007918 */ /* 0x000fc80000000000 */
[----:B------:R-:W-:Y:S04]  /*1fa00*/  STL [R1+0x260], R40 ;  /* 0x0002602801007387 */ /* 0x000fe80000100800 */
[----:B------:R-:W-:Y:S04]  /*1fa10*/  STL.64 [R1+0x1a48], R18 ;  /* 0x001a481201007387 */ /* 0x000fe80000100a00 */
[----:B------:R-:W-:Y:S04]  /*1fa20*/  STL.64 [R1+0x1a40], R16 ;  /* 0x001a401001007387 */ /* 0x000fe80000100a00 */
[----:B------:R0:W-:Y:S04]  /*1fa30*/  STL.64 [R1+0x420], R36 ;  /* 0x0004202401007387 */ /* 0x0001e80000100a00 */
[----:B------:R-:W-:Y:S04]  /*1fa40*/  STL.64 [R1+0x1a38], R14 ;  /* 0x001a380e01007387 */ /* 0x000fe80000100a00 */
[----:B------:R-:W-:Y:S04]  /*1fa50*/  STL.64 [R1+0x1a30], R12 ;  /* 0x001a300c01007387 */ /* 0x000fe80000100a00 */
[----:B0-----:R-:W2:Y:S04]  /*1fa60*/  LDL.LU R36, [R1+0x190] ;  /* 0x0001900001247983 */ /* 0x001ea80000300800 */
[----:B------:R0:W-:Y:S04]  /*1fa70*/  STL.64 [R1+0x4b0], R4 ;  /* 0x0004b00401007387 */ /* 0x0001e80000100a00 */
[----:B------:R1:W-:Y:S04]  /*1fa80*/  STL.64 [R1+0x4b8], R6 ;  /* 0x0004b80601007387 */ /* 0x0003e80000100a00 */
[----:B------:R-:W2:Y:S04]  /*1fa90*/  LDL.LU R37, [R1+0x194] ;  /* 0x0001940001257983 */ /* 0x000ea80000300800 */
[----:B------:R-:W2:Y:S04]  /*1faa0*/  LDL.LU R38, [R1+0x198] ;  /* 0x0001980001267983 */ /* 0x000ea80000300800 */
[----:B------:R-:W2:Y:S04]  /*1fab0*/  LDL.LU R39, [R1+0x19c] ;  /* 0x00019c0001277983 */ /* 0x000ea80000300800 */
[----:B------:R-:W-:Y:S04]  /*1fac0*/  STL.64 [R1+0x1a28], R10 ;  /* 0x001a280a01007387 */ /* 0x000fe80000100a00 */
[----:B------:R4:W-:Y:S01]  /*1fad0*/  STL.64 [R1+0x1a20], R8 ;  /* 0x001a200801007387 */ /* 0x0009e20000100a00 */
[----:B0-----:R-:W-:-:S02]  /*1fae0*/  IMAD.MOV.U32 R4, RZ, RZ, R59 ;  /* 0x000000ffff047224 */ /* 0x001fc400078e003b */
[----:B------:R-:W-:Y:S01]  /*1faf0*/  IMAD.MOV.U32 R5, RZ, RZ, R58 ;  /* 0x000000ffff057224 */ /* 0x000fe200078e003a */
[----:B------:R-:W2:Y:S04]  /*1fb00*/  LDL.LU R59, [R1+0x1a64] ;  /* 0x001a6400013b7983 */ /* 0x000ea80000300800 */
[----:B------:R-:W3:Y:S04]  /*1fb10*/  LDL.LU R58, [R1+0x1a60] ;  /* 0x001a6000013a7983 */ /* 0x000ee80000300800 */
[----:B-1----:R-:W3:Y:S04]  /*1fb20*/  LDL.LU R6, [R1+0x38] ;  /* 0x0000380001067983 */ /* 0x002ee80000300800 */
[----:B------:R-:W3:Y:S04]  /*1fb30*/  LDL.LU R7, [R1+0x3c] ;  /* 0x00003c0001077983 */ /* 0x000ee80000300800 */
[----:B----4-:R-:W4:Y:S04]  /*1fb40*/  LDL.LU R8, [R1+0xb0] ;  /* 0x0000b00001087983 */ /* 0x010f280000300800 */
[----:B------:R-:W4:Y:S01]  /*1fb50*/  LDL.LU R9, [R1+0xb4] ;  /* 0x0000b40001097983 */ /* 0x000f220000300800 */
[----:B------:R-:W-:-:S02]  /*1fb60*/  IMAD.MOV.U32 R20, RZ, RZ, R29 ;  /* 0x000000ffff147224 */ /* 0x000fc400078e001d */
[----:B------:R-:W-:Y:S02]  /*1fb70*/  IMAD.MOV.U32 R21, RZ, RZ, R28 ;  /* 0x000000ffff157224 */ /* 0x000fe400078e001c */
[----:B--2---:R-:W-:Y:S02]  /*1fb80*/  IMAD.MOV.U32 R10, RZ, RZ, R59 ;  /* 0x000000ffff0a7224 */ /* 0x004fe400078e003b */
[----:B---3--:R-:W-:Y:S01]  /*1fb90*/  IMAD.MOV.U32 R11, RZ, RZ, R58 ;  /* 0x000000ffff0b7224 */ /* 0x008fe200078e003a */
[----:B------:R-:W2:Y:S04]  /*1fba0*/  LDL.LU R59, [R1+0x1a5c] ;  /* 0x001a5c00013b7983 */ /* 0x000ea80000300800 */
[----:B------:R-:W3:Y:S04]  /*1fbb0*/  LDL.LU R58, [R1+0x1a58] ;  /* 0x001a5800013a7983 */ /* 0x000ee80000300800 */
[----:B------:R-:W4:Y:S04]  /*1fbc0*/  LDL.LU R12, [R1+0xc0] ;  /* 0x0000c000010c7983 */ /* 0x000f280000300800 */
[----:B------:R-:W4:Y:S04]  /*1fbd0*/  LDL.LU R13, [R1+0xc4] ;  /* 0x0000c400010d7983 */ /* 0x000f280000300800 */
[----:B------:R-:W4:Y:S04]  /*1fbe0*/  LDL.LU R14, [R1+0xc8] ;  /* 0x0000c800010e7983 */ /* 0x000f280000300800 */
[----:B------:R-:W4:Y:S01]  /*1fbf0*/  LDL.LU R15, [R1+0xcc] ;  /* 0x0000cc00010f7983 */ /* 0x000f220000300800 */
[----:B------:R-:W-:-:S03]  /*1fc00*/  IMAD.MOV.U32 R29, RZ, RZ, R41 ;  /* 0x000000ffff1d7224 */ /* 0x000fc600078e0029 */
[----:B------:R-:W4:Y:S01]  /*1fc10*/  LDL.LU R40, [R1+0xf0] ;  /* 0x0000f00001287983 */ /* 0x000f220000300800 */
[----:B------:R-:W-:-:S03]  /*1fc20*/  IMAD.MOV.U32 R28, RZ, RZ, R42 ;  /* 0x000000ffff1c7224 */ /* 0x000fc600078e002a */
[----:B------:R-:W4:Y:S01]  /*1fc30*/  LDL.LU R41, [R1+0xf4] ;  /* 0x0000f40001297983 */ /* 0x000f220000300800 */
[----:B------:R-:W-:-:S03]  /*1fc40*/  IMAD.MOV.U32 R25, RZ, RZ, R43 ;  /* 0x000000ffff197224 */ /* 0x000fc600078e002b */
[----:B------:R-:W4:Y:S04]  /*1fc50*/  LDL.LU R42, [R1+0xf8] ;  /* 0x0000f800012a7983 */ /* 0x000f280000300800 */
[----:B------:R-:W4:Y:S04]  /*1fc60*/  LDL.LU R43, [R1+0xfc] ;  /* 0x0000fc00012b7983 */ /* 0x000f280000300800 */
[----:B------:R-:W4:Y:S04]  /*1fc70*/  LDL.LU R52, [R1+0xe0] ;  /* 0x0000e00001347983 */ /* 0x000f280000300800 */
[----:B------:R-:W4:Y:S04]  /*1fc80*/  LDL.LU R53, [R1+0xe4] ;  /* 0x0000e40001357983 */ /* 0x000f280000300800 */
[----:B------:R-:W4:Y:S04]  /*1fc90*/  LDL.LU R54, [R1+0xe8] ;  /* 0x0000e80001367983 */ /* 0x000f280000300800 */
[----:B------:R-:W4:Y:S04]  /*1fca0*/  LDL.LU R55, [R1+0xec] ;  /* 0x0000ec0001377983 */ /* 0x000f280000300800 */
[----:B------:R-:W4:Y:S04]  /*1fcb0*/  LDL.LU R16, [R1+0xd0] ;  /* 0x0000d00001107983 */ /* 0x000f280000300800 */
[----:B------:R-:W4:Y:S01]  /*1fcc0*/  LDL.LU R17, [R1+0xd4] ;  /* 0x0000d40001117983 */ /* 0x000f220000300800 */
[----:B--2---:R-:W-:-:S02]  /*1fcd0*/  IMAD.MOV.U32 R19, RZ, RZ, R59 ;  /* 0x000000ffff137224 */ /* 0x004fc400078e003b */
[----:B---3--:R-:W-:Y:S02]  /*1fce0*/  IMAD.MOV.U32 R18, RZ, RZ, R58 ;  /* 0x000000ffff127224 */ /* 0x008fe400078e003a */
[----:B------:R-:W2:Y:S04]  /*1fcf0*/  LDL.LU R58, [R1+0x1a54] ;  /* 0x001a5400013a7983 */ /* 0x000ea80000300800 */
[----:B------:R-:W2:Y:S04]  /*1fd00*/  LDL.LU R59, [R1+0x1a50] ;  /* 0x001a5000013b7983 */ /* 0x000ea80000300800 */
[----:B------:R-:W-:Y:S04]  /*1fd10*/  STL.64 [R1+0x1a18], R6 ;  /* 0x001a180601007387 */ /* 0x000fe80000100a00 */
[----:B------:R0:W-:Y:S04]  /*1fd20*/  STL.64 [R1+0x1a10], R4 ;  /* 0x001a100401007387 */ /* 0x0001e80000100a00 */
[----:B0-----:R-:W3:Y:S04]  /*1fd30*/  LDL.LU R4, [R1+0xa0] ;  /* 0x0000a00001047983 */ /* 0x001ee80000300800 */
[----:B------:R-:W3:Y:S04]  /*1fd40*/  LDL.LU R5, [R1+0xa4] ;  /* 0x0000a40001057983 */ /* 0x000ee80000300800 */
[----:B------:R-:W3:Y:S04]  /*1fd50*/  LDL.LU R6, [R1+0xa8] ;  /* 0x0000a80001067983 */ /* 0x000ee80000300800 */
[----:B------:R-:W3:Y:S01]  /*1fd60*/  LDL.LU R7, [R1+0xac] ;  /* 0x0000ac0001077983 */ /* 0x000ee20000300800 */
[----:B--2---:R-:W-:Y:S03]  /*1fd70*/  HMMA.16816.F32 R36, R44, R58, R36 ;  /* 0x0000003a2c24723c */ /* 0x004fe60000001824 */
[----:B------:R-:W2:-:S15]  /*1fd80*/  LDL.LU R44, [R1+0x100] ;  /* 0x00010000012c7983 */ /* 0x000e9e0000300800 */
[----:B------:R-:W-:Y:S01]  /*1fd90*/  NOP ;  /* 0x0000000000007918 */ /* 0x000fe20000000000 */
[----:B------:R0:W-:Y:S04]  /*1fda0*/  STL.64 [R1+0x4a0], R36 ;  /* 0x0004a02401007387 */ /* 0x0001e80000100a00 */
[----:B------:R1:W-:Y:S04]  /*1fdb0*/  STL.64 [R1+0x4a8], R38 ;  /* 0x0004a82601007387 */ /* 0x0003e80000100a00 */
[----:B------:R-:W2:Y:S04]  /*1fdc0*/  LDL.LU R45, [R1+0x104] ;  /* 0x00010400012d7983 */ /* 0x000ea80000300800 */
[----:B------:R-:W2:Y:S04]  /*1fdd0*/  LDL.LU R46, [R1+0x108] ;  /* 0x00010800012e7983 */ /* 0x000ea80000300800 */
[----:B------:R-:W2:Y:S04]  /*1fde0*/  LDL.LU R47, [R1+0x10c] ;  /* 0x00010c00012f7983 */ /* 0x000ea80000300800 */
[----:B0-----:R-:W3:Y:S04]  /*1fdf0*/  LDL.LU R36, [R1+0x60] ;  /* 0x0000600001247983 */ /* 0x001ee80000300800 */
[----:B------:R-:W3:Y:S04]  /*1fe00*/  LDL.LU R37, [R1+0x64] ;  /* 0x0000640001257983 */ /* 0x000ee80000300800 */
[----:B-1----:R-:W3:Y:S04]  /*1fe10*/  LDL.LU R38, [R1+0x68] ;  /* 0x0000680001267983 */ /* 0x002ee80000300800 */
[----:B------:R-:W3:Y:S01]  /*1fe20*/  LDL.LU R39, [R1+0x6c] ;  /* 0x00006c0001277983 */ /* 0x000ee20000300800 */
[C---:B----4-:R-:W-:Y:S08]  /*1fe30*/  HMMA.16816.F32 R40, R48.reuse, R30, R40 ;  /* 0x0000001e3028723c */ /* 0x050ff00000001828 */
[C---:B------:R-:W-:Y:S08]  /*1fe40*/  HMMA.16816.F32 R52, R48.reuse, R26, R52 ;  /* 0x0000001a3034723c */ /* 0x040ff00000001834 */
[C---:B------:R-:W-:Y:S08]  /*1fe50*/  HMMA.16816.F32 R16, R48.reuse, R22, R16 ;  /* 0x000000163010723c */ /* 0x040ff00000001810 */
[C---:B--2---:R-:W-:Y:S01]  /*1fe60*/  HMMA.16816.F32 R44, R48.reuse, R34, R44 ;  /* 0x00000022302c723c */ /* 0x044fe2000000182c */
[----:B---3--:R-:W-:Y:S04]  /*1fe70*/  STL.64 [R1+0x19f8], R38 ;  /* 0x0019f82601007387 */ /* 0x008fe80000100a00 */
[----:B------:R0:W-:Y:S04]  /*1fe80*/  STL.64 [R1+0x19f0], R36 ;  /* 0x0019f02401007387 */ /* 0x0001e80000100a00 */
[----:B0-----:R-:W2:Y:S04]  /*1fe90*/  LDL.LU R36, [R1+0x80] ;  /* 0x0000800001247983 */ /* 0x001ea80000300800 */
[----:B------:R-:W2:Y:S04]  /*1fea0*/  LDL.LU R37, [R1+0x84] ;  /* 0x0000840001257983 */ /* 0x000ea80000300800 */
[----:B------:R-:W2:Y:S04]  /*1feb0*/  LDL.LU R38, [R1+0x88] ;  /* 0x0000880001267983 */ /* 0x000ea80000300800 */
[----:B------:R-:W2:Y:S04]  /*1fec0*/  LDL.LU R39, [R1+0x8c] ;  /* 0x00008c0001277983 */ /* 0x000ea80000300800 */
[----:B------:R0:W-:Y:S04]  /*1fed0*/  STL.64 [R1+0x4f0], R44 ;  /* 0x0004f02c01007387 */ /* 0x0001e80000100a00 */
[----:B------:R1:W-:Y:S04]  /*1fee0*/  STL.64 [R1+0x4f8], R46 ;  /* 0x0004f82e01007387 */ /* 0x0003e80000100a00 */
[----:B0-----:R-:W3:Y:S04]  /*1fef0*/  LDL.LU R44, [R1+0x50] ;  /* 0x00005000012c7983 */ /* 0x001ee80000300800 */
[----:B------:R-:W3:Y:S04]  /*1ff00*/  LDL.LU R45, [R1+0x54] ;  /* 0x00005400012d7983 */ /* 0x000ee80000300800 */
[----:B-1----:R-:W3:Y:S04]  /*1ff10*/  LDL.LU R46, [R1+0x58] ;  /* 0x00005800012e7983 */ /* 0x002ee80000300800 */
[----:B------:R-:W3:Y:S04]  /*1ff20*/  LDL.LU R47, [R1+0x5c] ;  /* 0x00005c00012f7983 */ /* 0x000ee80000300800 */
[----:B------:R0:W-:Y:S04]  /*1ff30*/  STL.64 [R1+0x4e0], R40 ;  /* 0x0004e02801007387 */ /* 0x0001e80000100a00 */
[----:B------:R1:W-:Y:S04]  /*1ff40*/  STL.64 [R1+0x4e8], R42 ;  /* 0x0004e82a01007387 */ /* 0x0003e80000100a00 */
[----:B0-----:R-:W4:Y:S04]  /*1ff50*/  LDL.LU R40, [R1+0x180] ;  /* 0x0001800001287983 */ /* 0x001f280000300800 */
[----:B------:R-:W4:Y:S04]  /*1ff60*/  LDL.LU R41, [R1+0x184] ;  /* 0x0001840001297983 */ /* 0x000f280000300800 */
[----:B-1----:R-:W4:Y:S04]  /*1ff70*/  LDL.LU R42, [R1+0x188] ;  /* 0x00018800012a7983 */ /* 0x002f280000300800 */
[----:B------:R-:W4:Y:S04]  /*1ff80*/  LDL.LU R43, [R1+0x18c] ;  /* 0x00018c00012b7983 */ /* 0x000f280000300800 */
[----:B------:R0:W-:Y:S04]  /*1ff90*/  STL.64 [R1+0x4d0], R52 ;  /* 0x0004d03401007387 */ /* 0x0001e80000100a00 */
[----:B------:R1:W-:Y:S04]  /*1ffa0*/  STL.64 [R1+0x4d8], R54 ;  /* 0x0004d83601007387 */ /* 0x0003e80000100a00 */
[----:B0-----:R-:W2:Y:S04]  /*1ffb0*/  LDL.LU R52, [R1+0x350] ;  /* 0x0003500001347983 */ /* 0x001ea80000300800 */
[----:B------:R-:W2:Y:S04]  /*1ffc0*/  LDL.LU R53, [R1+0x354] ;  /* 0x0003540001357983 */ /* 0x000ea80000300800 */
[----:B-1----:R-:W2:Y:S04]  /*1ffd0*/  LDL.LU R54, [R1+0x358] ;  /* 0x0003580001367983 */ /* 0x002ea80000300800 */
[----:B------:R-:W2:Y:S04]  /*1ffe0*/  LDL.LU R55, [R1+0x35c] ;  /* 0x00035c0001377983 */ /* 0x000ea80000300800 */
[----:B------:R-:W-:Y:S04]  /*1fff0*/  STL.64 [R1+0x4c0], R16 ;  /* 0x0004c01001007387 */ /* 0x000fe80000100a00 */
[----:B------:R0:W-:Y:S04]  /*20000*/  STL.64 [R1+0x4c8], R18 ;  /* 0x0004c81201007387 */ /* 0x0001e80000100a00 */
[----:B0-----:R-:W2:Y:S04]  /*20010*/  LDL.LU.64 R18, [R1+0x1a48] ;  /* 0x001a480001127983 */ /* 0x001ea80000300a00 */
[----:B------:R-:W3:Y:S01]  /*20020*/  LDL.LU.64 R16, [R1+0x1a40] ;  /* 0x001a400001107983 */ /* 0x000ee20000300a00 */
[----:B--2---:R-:W-:-:S15]  /*20030*/  HMMA.16816.F32 R12, R48, R18, R12 ;  /* 0x00000012300c723c */ /* 0x004fde000000180c */
[----:B------:R-:W-:-:S04]  /*20040*/  NOP ;  /* 0x0000000000007918 */ /* 0x000fc80000000000 */
        /* <DEDUP_REMOVED lines=21> */
[----:B0-----:R-:W3:Y:S04]  /*201a0*/  LDL.LU R48, [R1+0x230] ;  /* 0x0002300001307983 */ /* 0x001ee80000300800 */
[----:B------:R-:W3:Y:S04]  /*201b0*/  LDL.LU R49, [R1+0x234] ;  /* 0x0002340001317983 */ /* 0x000ee80000300800 */
[----:B-1----:R-:W3:Y:S04]  /*201c0*/  LDL.LU R50, [R1+0x238] ;  /* 0x0002380001327983 */ /* 0x002ee80000300800 */
[----:B------:R-:W3:Y:S01]  /*201d0*/  LDL.LU R51, [R1+0x23c] ;  /* 0x00023c0001337983 */ /* 0x000ee20000300800 */
        /* <DEDUP_REMOVED lines=8> */
[----:B0-----:R-:W2:Y:S04]  /*20260*/  LDL.LU R32, [R1+0x70] ;  /* 0x0000700001207983 */ /* 0x001ea80000300800 */
[----:B------:R-:W2:Y:S04]  /*20270*/  LDL.LU R33, [R1+0x74] ;  /* 0x0000740001217983 */ /* 0x000ea80000300800 */
[----:B------:R-:W2:Y:S04]  /*20280*/  LDL.LU R34, [R1+0x78] ;  /* 0x0000780001227983 */ /* 0x000ea80000300800 */
[----:B------:R-:W2:Y:S04]  /*20290*/  LDL.LU R35, [R1+0x7c] ;  /* 0x00007c0001237983 */ /* 0x000ea80000300800 */
[----:B------:R-:W-:Y:S04]  /*202a0*/  STL.64 [R1+0x19d8], R30 ;  /* 0x0019d81e01007387 */ /* 0x000fe80000100a00 */
[----:B------:R0:W-:Y:S01]  /*202b0*/  STL.64 [R1+0x19d0], R28 ;  /* 0x0019d01c01007387 */ /* 0x0001e20000100a00 */
[C---:B--2---:R-:W-:Y:S08]  /*202c0*/  HMMA.16816.F32 R32, R4.reuse, R30, R32 ;  /* 0x0000001e0420723c */ /* 0x044ff00000001820 */
[C---:B0-----:R-:W-:Y:S01]  /*202d0*/  HMMA.16816.F32 R28, R4.reuse, R26, R36 ;  /* 0x0000001a041c723c */ /* 0x041fe20000001824 */
[----:B------:R-:W0:Y:S10]  /*202e0*/  S2R R38, SR_TID.X ;  /* 0x0000000000267919 */ /* 0x000e340000002100 */
[----:B------:R-:W-:Y:S04]  /*202f0*/  STL.64 [R1+0xb0], R32 ;  /* 0x0000b02001007387 */ /* 0x000fe80000100a00 */
[----:B------:R-:W-:Y:S04]  /*20300*/  STL.64 [R1+0xb8], R34 ;  /* 0x0000b82201007387 */ /* 0x000fe80000100a00 */
[----:B------:R-:W-:Y:S04]  /*20310*/  STL.64 [R1+0x19c8], R26 ;  /* 0x0019c81a01007387 */ /* 0x000fe80000100a00 */
[----:B------:R-:W-:Y:S04]  /*20320*/  STL.64 [R1+0x490], R28 ;  /* 0x0004901c01007387 */ /* 0x000fe80000100a00 */
[----:B------:R-:W-:Y:S04]  /*20330*/  STL.64 [R1+0x498], R30 ;  /* 0x0004981e01007387 */ /* 0x000fe80000100a00 */
[----:B------:R3:W-:Y:S02]  /*20340*/  STL.64 [R1+0x19c0], R24 ;  /* 0x0019c01801007387 */ /* 0x0007e40000100a00 */
[----:B---3--:R-:W-:Y:S01]  /*20350*/  HMMA.16816.F32 R24, R4, R22, R44 ;  /* 0x000000160418723c */ /* 0x008fe2000000182c */
[C---:B0-----:R-:W-:Y:S01]  /*20360*/  LOP3.LUT R47, R38.reuse, 0x7, RZ, 0xc0, !PT ;  /* 0x00000007262f7812 */ /* 0x041fe200078ec0ff */
[----:B------:R-:W-:-:S04]  /*20370*/  IMAD.SHL.U32 R45, R38, 0x2, RZ ;  /* 0x00000002262d7824 */ /* 0x000fc800078e00ff */
[----:B------:R-:W-:Y:S02]  /*20380*/  IMAD R47, R47, 0x110, RZ ;  /* 0x000001102f2f7824 */ /* 0x000fe400078e02ff */
[----:B------:R-:W-:-:S03]  /*20390*/  IMAD.SHL.U32 R46, R38, 0x80, RZ ;  /* 0x00000080262e7824 */ /* 0x000fc600078e00ff */
[----:B------:R-:W-:-:S04]  /*203a0*/  LOP3.LUT R47, R47, 0x10, R45, 0x78, !PT ;  /* 0x000000102f2f7812 */ /* 0x000fc800078e782d */
[----:B------:R-:W-:Y:S01]  /*203b0*/  LOP3.LUT R47, R47, 0x800, R46, 0xf8, !PT ;  /* 0x000008002f2f7812 */ /* 0x000fe200078ef82e */
[----:B------:R-:W-:Y:S04]  /*203c0*/  STL.64 [R1+0x19b8], R22 ;  /* 0x0019b81601007387 */ /* 0x000fe80000100a00 */
[----:B------:R-:W-:Y:S01]  /*203d0*/  STL.64 [R1+0x480], R24 ;  /* 0x0004801801007387 */ /* 0x000fe20000100a00 */
[----:B------:R-:W-:-:S03]  /*203e0*/  LOP3.LUT R47, R47, 0x40, RZ, 0x3c, !PT ;  /* 0x000000402f2f7812 */ /* 0x000fc600078e3cff */
[----:B------:R-:W-:Y:S04]  /*203f0*/  STL.64 [R1+0x488], R26 ;  /* 0x0004881a01007387 */ /* 0x000fe80000100a00 */
[----:B------:R4:W-:Y:S02]  /*20400*/  STL.64 [R1+0x19b0], R20 ;  /* 0x0019b01401007387 */ /* 0x0009e40000100a00 */
[C---:B----4-:R-:W-:Y:S02]  /*20410*/  HMMA.16816.F32 R20, R4.reuse, R18, R40 ;  /* 0x000000120414723c */ /* 0x050fe40000001828 */
[----:B------:R-:W0:Y:S04]  /*20420*/  LDSM.16.MT88.4 R40, [R47+UR5+0x1000] ;  /* 0x001000052f28783b */ /* 0x000e280008004200 */
[----:B------:R-:W1:Y:S04]  /*20430*/  LDSM.16.MT88.4 R44, [R47+UR5+0x1080] ;  /* 0x001080052f2c783b */ /* 0x000e680008004200 */
[----:B------:R-:W-:Y:S04]  /*20440*/  STL.64 [R1+0x19a8], R18 ;  /* 0x0019a81201007387 */ /* 0x000fe80000100a00 */
[----:B------:R2:W-:Y:S02]  /*20450*/  STL.64 [R1+0x19a0], R16 ;  /* 0x0019a01001007387 */ /* 0x0005e40000100a00 */
[C---:B--2---:R-:W-:Y:S03]  /*20460*/  HMMA.16816.F32 R16, R4.reuse, R14, R48 ;  /* 0x0000000e0410723c */ /* 0x044fe60000001830 */
[----:B------:R-:W-:Y:S04]  /*20470*/  STL.64 [R1+0x470], R20 ;  /* 0x0004701401007387 */ /* 0x000fe80000100a00 */
[----:B------:R-:W-:Y:S04]  /*20480*/  STL.64 [R1+0x478], R22 ;  /* 0x0004781601007387 */ /* 0x000fe80000100a00 */
[----:B0-----:R-:W-:Y:S04]  /*20490*/  STL.64 [R1+0x1968], R42 ;  /* 0x0019682a01007387 */ /* 0x001fe80000100a00 */
[----:B------:R-:W-:Y:S04]  /*204a0*/  STL.64 [R1+0x1960], R40 ;  /* 0x0019602801007387 */ /* 0x000fe80000100a00 */
[----:B------:R-:W-:Y:S04]  /*204b0*/  STL.64 [R1+0x1998], R14 ;  /* 0x0019980e01007387 */ /* 0x000fe80000100a00 */
[----:B------:R0:W-:Y:S02]  /*204c0*/  STL.64 [R1+0x1990], R12 ;  /* 0x0019900c01007387 */ /* 0x0001e40000100a00 */
[----:B0-----:R-:W-:Y:S02]  /*204d0*/  HMMA.16816.F32 R12, R4, R10, R52 ;  /* 0x0000000a040c723c */ /* 0x001fe40000001834 */
[----:B------:R-:W-:Y:S04]  /*204e0*/  STL.64 [R1+0x460], R16 ;  /* 0x0004601001007387 */ /* 0x000fe80000100a00 */
[----:B------:R-:W-:Y:S04]  /*204f0*/  STL.64 [R1+0x468], R18 ;  /* 0x0004681201007387 */ /* 0x000fe80000100a00 */
[----:B-1----:R-:W-:Y:S04]  /*20500*/  STL.64 [R1+0x1908], R46 ;  /* 0x0019082e01007387 */ /* 0x002fe80000100a00 */
[----:B------:R-:W-:Y:S04]  /*20510*/  STL.64 [R1+0x1900], R44 ;  /* 0x0019002c01007387 */ /* 0x000fe80000100a00 */
[----:B------:R-:W-:Y:S04]  /*20520*/  STL.64 [R1+0x1988], R10 ;  /* 0x0019880a01007387 */ /* 0x000fe80000100a00 */
[----:B------:R-:W-:Y:S04]  /*20530*/  STL.64 [R1+0x1980], R8 ;  /* 0x0019800801007387 */ /* 0x000fe80000100a00 */
[----:B------:R-:W-:Y:S04]  /*20540*/  STL.64 [R1+0x450], R12 ;  /* 0x0004500c01007387 */ /* 0x000fe80000100a00 */
[----:B------:R-:W-:Y:S04]  /*20550*/  STL.64 [R1+0x458], R14 ;  /* 0x0004580e01007387 */ /* 0x000fe80000100a00 */
[----:B------:R-:W2:Y:S04]  /*20560*/  LDL.LU R52, [R1+0x1f0] ;  /* 0x0001f00001347983 */ /* 0x000ea80000300800 */
[----:B------:R-:W2:Y:S04]  /*20570*/  LDL.LU R53, [R1+0x1f4] ;  /* 0x0001f40001357983 */ /* 0x000ea80000300800 */
[----:B------:R-:W3:Y:S04]  /*20580*/  LDL.LU R54, [R1+0x1f8] ;  /* 0x0001f80001367983 */ /* 0x000ee80000300800 */
[----:B------:R-:W3:Y:S04]  /*20590*/  LDL.LU R55, [R1+0x1fc] ;  /* 0x0001fc0001377983 */ /* 0x000ee80000300800 */
[----:B---3--:R-:W-:Y:S04]  /*205a0*/  STL.64 [R1+0x1918], R54 ;  /* 0x0019183601007387 */ /* 0x008fe80000100a00 */
[----:B--2---:R0:W-:Y:S04]  /*205b0*/  STL.64 [R1+0x1910], R52 ;  /* 0x0019103401007387 */ /* 0x0041e80000100a00 */
[----:B0-----:R-:W2:Y:S04]  /*205c0*/  LDL.LU R52, [R1+0x2f0] ;  /* 0x0002f00001347983 */ /* 0x001ea80000300800 */
        /* <DEDUP_REMOVED lines=21> */
[----:B------:R-:W4:Y:S04]  /*20720*/  LDL.LU R40, [R1+0x2c0] ;  /* 0x0002c00001287983 */ /* 0x000f280000300800 */
[----:B------:R-:W4:Y:S04]  /*20730*/  LDL.LU R41, [R1+0x2c4] ;  /* 0x0002c40001297983 */ /* 0x000f280000300800 */
[----:B------:R-:W2:Y:S04]  /*20740*/  LDL.LU R42, [R1+0x2c8] ;  /* 0x0002c800012a7983 */ /* 0x000ea80000300800 */
[----:B------:R-:W2:Y:S01]  /*20750*/  LDL.LU R43, [R1+0x2cc] ;  /* 0x0002cc00012b7983 */ /* 0x000ea20000300800 */
[----:B------:R-:W0:Y:S02]  /*20760*/  S2R R50, SR_TID.X ;  /* 0x0000000000327919 */ /* 0x000e240000002100 */
[C---:B0-----:R-:W-:Y:S01]  /*20770*/  LOP3.LUT R51, R50.reuse, 0x7, RZ, 0xc0, !PT ;  /* 0x0000000732337812 */ /* 0x041fe200078ec0ff */
[----:B------:R-:W-:-:S04]  /*20780*/  IMAD.SHL.U32 R49, R50, 0x2, RZ ;  /* 0x0000000232317824 */ /* 0x000fc800078e00ff */
[----:B------:R-:W-:Y:S02]  /*20790*/  IMAD R51, R51, 0x110, RZ ;  /* 0x0000011033337824 */ /* 0x000fe400078e02ff */
[----:B------:R-:W-:Y:S01]  /*207a0*/  IMAD.SHL.U32 R50, R50, 0x80, RZ ;  /* 0x0000008032327824 */ /* 0x000fe200078e00ff */
[----:B--2---:R-:W-:Y:S04]  /*207b0*/  STL.64 [R1+0x1978], R42 ;  /* 0x0019782a01007387 */ /* 0x004fe80000100a00 */
[----:B----4-:R0:W-:Y:S04]  /*207c0*/  STL.64 [R1+0x1970], R40 ;  /* 0x0019702801007387 */ /* 0x0101e80000100a00 */
[----:B0-----:R-:W2:Y:S04]  /*207d0*/  LDL.LU R40, [R1+0x360] ;  /* 0x0003600001287983 */ /* 0x001ea80000300800 */
[----:B------:R-:W2:Y:S04]  /*207e0*/  LDL.LU R41, [R1+0x364] ;  /* 0x0003640001297983 */ /* 0x000ea80000300800 */
[----:B------:R-:W2:Y:S04]  /*207f0*/  LDL.LU R42, [R1+0x368] ;  /* 0x00036800012a7983 */ /* 0x000ea80000300800 */
[----:B------:R-:W2:Y:S04]  /*20800*/  LDL.LU R43, [R1+0x36c] ;  /* 0x00036c00012b7983 */ /* 0x000ea80000300800 */
[----:B------:R-:W4:Y:S04]  /*20810*/  LDL.LU R12, [R1+0x380] ;  /* 0x00038000010c7983 */ /* 0x000f280000300800 */
[----:B------:R-:W4:Y:S04]  /*20820*/  LDL.LU R13, [R1+0x384] ;  /* 0x00038400010d7983 */ /* 0x000f280000300800 */
[----:B------:R-:W4:Y:S04]  /*20830*/  LDL.LU R14, [R1+0x388] ;  /* 0x00038800010e7983 */ /* 0x000f280000300800 */
[----:B------:R-:W4:Y:S04]  /*20840*/  LDL.LU R15, [R1+0x38c] ;  /* 0x00038c00010f7983 */ /* 0x000f280000300800 */
[----:B------:R-:W2:Y:S04]  /*20850*/  LDL.LU R16, [R1+0x390] ;  /* 0x0003900001107983 */ /* 0x000ea80000300800 */
[----:B------:R-:W2:Y:S04]  /*20860*/  LDL.LU R17, [R1+0x394] ;  /* 0x0003940001117983 */ /* 0x000ea80000300800 */
[----:B------:R-:W2:Y:S04]  /*20870*/  LDL.LU R18, [R1+0x398] ;  /* 0x0003980001127983 */ /* 0x000ea80000300800 */
[----:B------:R-:W2:Y:S04]  /*20880*/  LDL.LU R19, [R1+0x39c] ;  /* 0x00039c0001137983 */ /* 0x000ea80000300800 */
[----:B------:R-:W2:Y:S04]  /*20890*/  LDL.LU R32, [R1+0x340] ;  /* 0x0003400001207983 */ /* 0x000ea80000300800 */
[----:B------:R-:W2:Y:S04]  /*208a0*/  LDL.LU R33, [R1+0x344] ;  /* 0x0003440001217983 */ /* 0x000ea80000300800 */
[----:B------:R-:W2:Y:S04]  /*208b0*/  LDL.LU R34, [R1+0x348] ;  /* 0x0003480001227983 */ /* 0x000ea80000300800 */
[----:B------:R-:W2:Y:S01]  /*208c0*/  LDL.LU R35, [R1+0x34c] ;  /* 0x00034c0001237983 */ /* 0x000ea20000300800 */
[----:B------:R-:W-:-:S03]  /*208d0*/  LOP3.LUT R51, R51, 0x10, R49, 0x78, !PT ;  /* 0x0000001033337812 */ /* 0x000fc600078e7831 */
[----:B------:R-:W4:Y:S04]  /*208e0*/  LDL.LU R20, [R1+0x3a0] ;  /* 0x0003a00001147983 */ /* 0x000f280000300800 */
[----:B------:R-:W4:Y:S04]  /*208f0*/  LDL.LU R21, [R1+0x3a4] ;  /* 0x0003a40001157983 */ /* 0x000f280000300800 */
[----:B------:R-:W4:Y:S01]  /*20900*/  LDL.LU R22, [R1+0x3a8] ;  /* 0x0003a80001167983 */ /* 0x000f220000300800 */
[----:B------:R-:W-:-:S03]  /*20910*/  LOP3.LUT R51, R51, 0x800, R50, 0xf8, !PT ;  /* 0x0000080033337812 */ /* 0x000fc600078ef832 */
[----:B------:R-:W4:Y:S04]  /*20920*/  LDL.LU R23, [R1+0x3ac] ;  /* 0x0003ac0001177983 */ /* 0x000f280000300800 */
[----:B------:R-:W4:Y:S04]  /*20930*/  LDL.LU R28, [R1+0x3c0] ;  /* 0x0003c000011c7983 */ /* 0x000f280000300800 */
[----:B------:R-:W4:Y:S01]  /*20940*/  LDL.LU R29, [R1+0x3c4] ;  /* 0x0003c400011d7983 */ /* 0x000f220000300800 */
[----:B------:R-:W-:-:S03]  /*20950*/  LOP3.LUT R51, R51, 0x60, RZ, 0x3c, !PT ;  /* 0x0000006033337812 */ /* 0x000fc600078e3cff */
[----:B------:R-:W4:Y:S04]  /*20960*/  LDL.LU R30, [R1+0x3c8] ;  /* 0x0003c800011e7983 */ /* 0x000f280000300800 */
[----:B------:R-:W4:Y:S04]  /*20970*/  LDL.LU R31, [R1+0x3cc] ;  /* 0x0003cc00011f7983 */ /* 0x000f280000300800 */
[----:B------:R-:W4:Y:S04]  /*20980*/  LDL.LU R24, [R1+0x3b0] ;  /* 0x0003b00001187983 */ /* 0x000f280000300800 */
[----:B------:R-:W4:Y:S04]  /*20990*/  LDL.LU R25, [R1+0x3b4] ;  /* 0x0003b40001197983 */ /* 0x000f280000300800 */
[----:B------:R-:W4:Y:S04]  /*209a0*/  LDL.LU R26, [R1+0x3b8] ;  /* 0x0003b800011a7983 */ /* 0x000f280000300800 */
[----:B------:R-:W0:Y:S04]  /*209b0*/  LDSM.16.MT88.4 R48, [R51+UR5+0x1000] ;  /* 0x001000053330783b */ /* 0x000e280008004200 */
[----:B------:R-:W4:Y:S04]  /*209c0*/  LDL.LU R27, [R1+0x3bc] ;  /* 0x0003bc00011b7983 */ /* 0x000f280000300800 */
[----:B------:R-:W4:Y:S04]  /*209d0*/  LDL.LU R8, [R1+0x370] ;  /* 0x0003700001087983 */ /* 0x000f280000300800 */
[----:B------:R-:W4:Y:S04]  /*209e0*/  LDL.LU R9, [R1+0x374] ;  /* 0x0003740001097983 */ /* 0x000f280000300800 */
[----:B------:R-:W4:Y:S04]  /*209f0*/  LDL.LU R10, [R1+0x378] ;  /* 0x00037800010a7983 */ /* 0x000f280000300800 */
[----:B------:R-:W4:Y:S04]  /*20a00*/  LDL.LU R11, [R1+0x37c] ;  /* 0x00037c00010b7983 */ /* 0x000f280000300800 */
[----:B---3--:R-:W-:Y:S04]  /*20a10*/  STL.64 [R1+0x1958], R54 ;  /* 0x0019583601007387 */ /* 0x008fe80000100a00 */
[----:B------:R1:W-:Y:S04]  /*20a20*/  STL.64 [R1+0x1950], R52 ;  /* 0x0019503401007387 */ /* 0x0003e80000100a00 */
[----:B-1----:R-:W3:Y:S04]  /*20a30*/  LDL.LU R52, [R1+0x330] ;  /* 0x0003300001347983 */ /* 0x002ee80000300800 */
[----:B------:R-:W3:Y:S04]  /*20a40*/  LDL.LU R53, [R1+0x334] ;  /* 0x0003340001357983 */ /* 0x000ee80000300800 */
[----:B------:R-:W3:Y:S04]  /*20a50*/  LDL.LU R54, [R1+0x338] ;  /* 0x0003380001367983 */ /* 0x000ee80000300800 */
[----:B------:R-:W3:Y:S04]  /*20a60*/  LDL.LU R55, [R1+0x33c] ;  /* 0x00033c0001377983 */ /* 0x000ee80000300800 */
[----:B0-----:R-:W-:Y:S04]  /*20a70*/  STL.64 [R1+0x18c8], R50 ;  /* 0x0018c83201007387 */ /* 0x001fe80000100a00 */
[----:B------:R0:W-:Y:S04]  /*20a80*/  STL.64 [R1+0x18c0], R48 ;  /* 0x0018c03001007387 */ /* 0x0001e80000100a00 */
[----:B0-----:R-:W3:Y:S04]  /*20a90*/  LDL.LU R48, [R1+0x200] ;  /* 0x0002000001307983 */ /* 0x001ee80000300800 */
[----:B------:R-:W3:Y:S04]  /*20aa0*/  LDL.LU R49, [R1+0x204] ;  /* 0x0002040001317983 */ /* 0x000ee80000300800 */
[----:B------:R-:W3:Y:S04]  /*20ab0*/  LDL.LU R50, [R1+0x208] ;  /* 0x0002080001327983 */ /* 0x000ee80000300800 */
[----:B------:R-:W3:Y:S01]  /*20ac0*/  LDL.LU R51, [R1+0x20c] ;  /* 0x00020c0001337983 */ /* 0x000ee20000300800 */
[----:B------:R-:W0:Y:S01]  /*20ad0*/  S2R R37, SR_TID.X ;  /* 0x0000000000257919 */ /* 0x000e220000002100 */
[----:B------:R-:W1:Y:S01]  /*20ae0*/  S2R R47, SR_TID.X ;  /* 0x00000000002f7919 */ /* 0x000e620000002100 */
[----:B--2---:R-:W-:Y:S01]  /*20af0*/  HMMA.16816.F32 R4, R4, R58, R32 ;  /* 0x0000003a0404723c */ /* 0x004fe20000001820 */
[----:B------:R-:W4:Y:S01]  /*20b00*/  LDL.LU.64 R34, [R1+0x19e8] ;  /* 0x0019e80001227983 */ /* 0x000f220000300a00 */
[C---:B0-----:R-:W-:Y:S01]  /*20b10*/  LOP3.LUT R39, R37.reuse, 0x7, RZ, 0xc0, !PT ;  /* 0x0000000725277812 */ /* 0x041fe200078ec0ff */
[----:B------:R-:W-:Y:S01]  /*20b20*/  IMAD.SHL.U32 R36, R37, 0x2, RZ ;  /* 0x0000000225247824 */ /* 0x000fe200078e00ff */
[C---:B-1----:R-:W-:Y:S01]  /*20b30*/  LOP3.LUT R46, R47.reuse, 0x7, RZ, 0xc0, !PT ;  /* 0x000000072f2e7812 */ /* 0x042fe200078ec0ff */
[----:B------:R-:W-:Y:S01]  /*20b40*/  IMAD.SHL.U32 R45, R47, 0x2, RZ ;  /* 0x000000022f2d7824 */ /* 0x000fe200078e00ff */
[----:B------:R-:W2:Y:S01]  /*20b50*/  LDL.LU.64 R32, [R1+0x19e0] ;  /* 0x0019e00001207983 */ /* 0x000ea20000300a00 */
[----:B------:R-:W-:-:S02]  /*20b60*/  IMAD R39, R39, 0x110, RZ ;  /* 0x0000011027277824 */ /* 0x000fc400078e02ff */
[----:B------:R-:W-:Y:S02]  /*20b70*/  IMAD.SHL.U32 R37, R37, 0x80, RZ ;  /* 0x0000008025257824 */ /* 0x000fe400078e00ff */
[----:B------:R-:W-:Y:S01]  /*20b80*/  IMAD R46, R46, 0x110, RZ ;  /* 0x000001102e2e7824 */ /* 0x000fe200078e02ff */
[----:B------:R-:W2:Y:S01]  /*20b90*/  LDL.LU R44, [R1+0x2e0] ;  /* 0x0002e000012c7983 */ /* 0x000ea20000300800 */
[----:B------:R-:W-:-:S04]  /*20ba0*/  LOP3.LUT R39, R39, 0x10, R36, 0x78, !PT ;  /* 0x0000001027277812 */ /* 0x000fc800078e7824 */
[----:B------:R-:W-:-:S04]  /*20bb0*/  LOP3.LUT R39, R39, 0x800, R37, 0xf8, !PT ;  /* 0x0000080027277812 */ /* 0x000fc800078ef825 */
[----:B------:R-:W-:Y:S01]  /*20bc0*/  LOP3.LUT R39, R39, 0x20, RZ, 0x3c, !PT ;  /* 0x0000002027277812 */ /* 0x000fe200078e3cff */
[----:B------:R-:W-:Y:S01]  /*20bd0*/  STL.64 [R1+0x410], R4 ;  /* 0x0004100401007387 */ /* 0x000fe20000100a00 */
[----:B------:R-:W-:-:S03]  /*20be0*/  IMAD.SHL.U32 R47, R47, 0x80, RZ ;  /* 0x000000802f2f7824 */ /* 0x000fc600078e00ff */
[----:B------:R0:W-:Y:S04]  /*20bf0*/  STL.64 [R1+0x418], R6 ;  /* 0x0004180601007387 */ /* 0x0001e80000100a00 */
[----:B------:R-:W-:Y:S01]  /*20c00*/  LDSM.16.MT88.4 R36, [R39+UR5+0x1080] ;  /* 0x001080052724783b */ /* 0x000fe20008004200 */
[----:B0-----:R-:W-:-:S03]  /*20c10*/  LOP3.LUT R7, R46, 0x10, R45, 0x78, !PT ;  /* 0x000000102e077812 */ /* 0x001fc600078e782d */
[----:B------:R-:W2:Y:S04]  /*20c20*/  LDL.LU R45, [R1+0x2e4] ;  /* 0x0002e400012d7983 */ /* 0x000ea80000300800 */
[----:B------:R-:W2:Y:S01]  /*20c30*/  LDL.LU R46, [R1+0x2e8] ;  /* 0x0002e800012e7983 */ /* 0x000ea20000300800 */
[----:B------:R-:W-:-:S03]  /*20c40*/  LOP3.LUT R7, R7, 0x800, R47, 0xf8, !PT ;  /* 0x0000080007077812 */ /* 0x000fc600078ef82f */
[----:B------:R-:W2:Y:S01]  /*20c50*/  LDL.LU R47, [R1+0x2ec] ;  /* 0x0002ec00012f7983 */ /* 0x000ea20000300800 */
[----:B------:R-:W-:-:S06]  /*20c60*/  LOP3.LUT R7, R7, 0x60, RZ, 0x3c, !PT ;  /* 0x0000006007077812 */ /* 0x000fcc00078e3cff */
[----:B------:R-:W0:Y:S04]  /*20c70*/  LDSM.16.MT88.4 R4, [R7+UR5+0x1080] ;  /* 0x001080050704783b */ /* 0x000e280008004200 */
[----:B0-----:R-:W-:Y:S04]  /*20c80*/  STL.64 [R1+0x1868], R6 ;  /* 0x0018680601007387 */ /* 0x001fe80000100a00 */
[----:B------:R0:W-:Y:S04]  /*20c90*/  STL.64 [R1+0x1860], R4 ;  /* 0x0018600401007387 */ /* 0x0001e80000100a00 */
[----:B0-----:R-:W2:Y:S04]  /*20ca0*/  LDL.LU R4, [R1+0x210] ;  /* 0x0002100001047983 */ /* 0x001ea80000300800 */
[----:B------:R-:W2:Y:S04]  /*20cb0*/  LDL.LU R5, [R1+0x214] ;  /* 0x0002140001057983 */ /* 0x000ea80000300800 */
[----:B------:R-:W2:Y:S04]  /*20cc0*/  LDL.LU R6, [R1+0x218] ;  /* 0x0002180001067983 */ /* 0x000ea80000300800 */
[----:B------:R-:W2:Y:S01]  /*20cd0*/  LDL.LU R7, [R1+0x21c] ;  /* 0x00021c0001077983 */ /* 0x000ea20000300800 */
[----:B----4-:R-:W-:-:S15]  /*20ce0*/  HMMA.16816.F32 R28, R36, R34, R28 ;  /* 0x00000022241c723c */ /* 0x010fde000000181c */
[----:B------:R-:W-:-:S04]  /*20cf0*/  NOP ;  /* 0x0000000000007918 */ /* 0x000fc80000000000 */
[----:B------:R-:W-:Y:S04]  /*20d00*/  STL.64 [R1+0x3c0], R28 ;  /* 0x0003c01c01007387 */ /* 0x000fe80000100a00 */
[----:B------:R0:W-:Y:S04]  /*20d10*/  STL.64 [R1+0x3c8], R30 ;  /* 0x0003c81e01007387 */ /* 0x0001e80000100a00 */
[----:B0-----:R-:W4:Y:S04]  /*20d20*/  LDL.LU.64 R30, [R1+0x19d8] ;  /* 0x0019d800011e7983 */ /* 0x001f280000300a00 */
[----:B------:R-:W2:Y:S01]  /*20d30*/  LDL.LU.64 R28, [R1+0x19d0] ;  /* 0x0019d000011c7983 */ /* 0x000ea20000300a00 */
        /* <DEDUP_REMOVED lines=35> */
[----:B------:R-:W4:Y:S02]  /*20f70*/  LDL.LU.64 R40, [R1+0x1970] ;  /* 0x0019700001287983 */ /* 0x000f240000300a00 */
[----:B----4-:R-:W-:Y:S02]  /*20f80*/  HMMA.16816.F32 R36, R36, R58, R40 ;  /* 0x0000003a2424723c */ /* 0x010fe40000001828 */
[----:B------:R-:W3:Y:S04]  /*20f90*/  LDL.LU.64 R42, [R1+0x1968] ;  /* 0x00196800012a7983 */ /* 0x000ee80000300a00 */
[----:B------:R-:W3:-:S13]  /*20fa0*/  LDL.LU.64 R40, [R1+0x1960] ;  /* 0x0019600001287983 */ /* 0x000eda0000300a00 */
[----:B------:R0:W-:Y:S04]  /*20fb0*/  STL.64 [R1+0x230], R36 ;  /* 0x0002302401007387 */ /* 0x0001e80000100a00 */
[----:B------:R1:W-:Y:S04]  /*20fc0*/  STL.64 [R1+0x238], R38 ;  /* 0x0002382601007387 */ /* 0x0003e80000100a00 */
[----:B0-----:R-:W4:Y:S04]  /*20fd0*/  LDL.LU R36, [R1+0x220] ;  /* 0x0002200001247983 */ /* 0x001f280000300800 */
[----:B------:R-:W4:Y:S04]  /*20fe0*/  LDL.LU R37, [R1+0x224] ;  /* 0x0002240001257983 */ /* 0x000f280000300800 */
[----:B-1----:R-:W4:Y:S04]  /*20ff0*/  LDL.LU R38, [R1+0x228] ;  /* 0x0002280001267983 */ /* 0x002f280000300800 */
[----:B------:R-:W4:Y:S01]  /*21000*/  LDL.LU R39, [R1+0x22c] ;  /* 0x00022c0001277983 */ /* 0x000f220000300800 */
[----:B---3--:R-:W-:-:S15]  /*21010*/  HMMA.16816.F32 R52, R40, R34, R52 ;  /* 0x000000222834723c */ /* 0x008fde0000001834 */
[----:B------:R-:W-:-:S04]  /*21020*/  NOP ;  /* 0x0000000000007918 */ /* 0x000fc80000000000 */
[----:B------:R-:W-:Y:S04]  /*21030*/  STL.64 [R1+0x330], R52 ;  /* 0x0003303401007387 */ /* 0x000fe80000100a00 */
[----:B------:R0:W-:Y:S04]  /*21040*/  STL.64 [R1+0x338], R54 ;  /* 0x0003383601007387 */ /* 0x0001e80000100a00 */
[----:B0-----:R-:W3:Y:S04]  /*21050*/  LDL.LU.64 R54, [R1+0x1958] ;  /* 0x0019580001367983 */ /* 0x001ee80000300a00 */
[----:B------:R-:W3:Y:S02]  /*21060*/  LDL.LU.64 R52, [R1+0x1950] ;  /* 0x0019500001347983 */ /* 0x000ee40000300a00 */
        /* <DEDUP_REMOVED lines=17> */
[----:B------:R-:W3:Y:S01]  /*21180*/  LDL.LU.64 R52, [R1+0x1920] ;  /* 0x0019200001347983 */ /* 0x000ee20000300a00 */
[C---:B--2---:R-:W-:Y:S08]  /*21190*/  HMMA.16816.F32 R44, R40.reuse, R14, R44 ;  /* 0x0000000e282c723c */ /* 0x044ff0000000182c */
[----:B---3--:R-:W-:-:S15]  /*211a0*/  HMMA.16816.F32 R52, R40, R18, R52 ;  /* 0x000000122834723c */ /* 0x008fde0000001834 */
[----:B------:R-:W-:-:S04]  /*211b0*/  NOP ;  /* 0x0000000000007918 */ /* 0x000fc80000000000 */
[----:B------:R-:W-:Y:S04]  /*211c0*/  STL.64 [R1+0x2f0], R52 ;  /* 0x0002f03401007387 */ /* 0x000fe80000100a00 */
[----:B------:R0:W-:Y:S04]  /*211d0*/  STL.64 [R1+0x2f8], R54 ;  /* 0x0002f83601007387 */ /* 0x0001e80000100a00 */
[----:B0-----:R-:W2:Y:S04]  /*211e0*/  LDL.LU.64 R54, [R1+0x1918] ;  /* 0x0019180001367983 */ /* 0x001ea80000300a00 */
[----:B------:R-:W2:Y:S04]  /*211f0*/  LDL.LU.64 R52, [R1+0x1910] ;  /* 0x0019100001347983 */ /* 0x000ea80000300a00 */
[----:B------:R-:W-:Y:S04]  /*21200*/  STL.64 [R1+0x18f8], R18 ;  /* 0x0018f81201007387 */ /* 0x000fe80000100a00 */
[----:B------:R0:W-:Y:S04]  /*21210*/  STL.64 [R1+0x18f0], R16 ;  /* 0x0018f01001007387 */ /* 0x0001e80000100a00 */
[----:B0-----:R-:W3:Y:S04]  /*21220*/  LDL.LU R16, [R1+0x2d0] ;  /* 0x0002d00001107983 */ /* 0x001ee80000300800 */
[----:B------:R-:W3:Y:S04]  /*21230*/  LDL.LU R17, [R1+0x2d4] ;  /* 0x0002d40001117983 */ /* 0x000ee80000300800 */
[----:B------:R-:W3:Y:S04]  /*21240*/  LDL.LU R18, [R1+0x2d8] ;  /* 0x0002d80001127983 */ /* 0x000ee80000300800 */
[----:B------:R-:W3:Y:S04]  /*21250*/  LDL.LU R19, [R1+0x2dc] ;  /* 0x0002dc0001137983 */ /* 0x000ee80000300800 */
[----:B------:R-:W-:Y:S04]  /*21260*/  STL.64 [R1+0x250], R44 ;  /* 0x0002502c01007387 */ /* 0x000fe80000100a00 */
[----:B------:R0:W-:Y:S04]  /*21270*/  STL.64 [R1+0x258], R46 ;  /* 0x0002582e01007387 */ /* 0x0001e80000100a00 */
[----:B0-----:R-:W2:Y:S04]  /*21280*/  LDL.LU.64 R46, [R1+0x1908] ;  /* 0x00190800012e7983 */ /* 0x001ea80000300a00 */
[----:B------:R-:W2:Y:S04]  /*21290*/  LDL.LU.64 R44, [R1+0x1900] ;  /* 0x00190000012c7983 */ /* 0x000ea80000300a00 */
[----:B------:R-:W-:Y:S04]  /*212a0*/  STL.64 [R1+0x18e8], R10 ;  /* 0x0018e80a01007387 */ /* 0x000fe80000100a00 */
[----:B------:R4:W-:Y:S01]  /*212b0*/  STL.64 [R1+0x18e0], R8 ;  /* 0x0018e00801007387 */ /* 0x0009e20000100a00 */
[C---:B---3--:R-:W-:Y:S08]  /*212c0*/  HMMA.16816.F32 R16, R40.reuse, R10, R16 ;  /* 0x0000000a2810723c */ /* 0x048ff00000001810 */
[----:B----4-:R-:W-:Y:S11]  /*212d0*/  HMMA.16816.F32 R8, R40, R58, R36 ;  /* 0x0000003a2808723c */ /* 0x010ff60000001824 */
[----:B------:R-:W-:Y:S04]  /*212e0*/  STL.64 [R1+0x240], R16 ;  /* 0x0002401001007387 */ /* 0x000fe80000100a00 */
[----:B------:R-:W-:Y:S04]  /*212f0*/  STL.64 [R1+0x248], R18 ;  /* 0x0002481201007387 */ /* 0x000fe80000100a00 */
[----:B------:R-:W-:Y:S04]  /*21300*/  STL.64 [R1+0x18d8], R58 ;  /* 0x0018d83a01007387 */ /* 0x000fe80000100a00 */
[----:B------:R-:W-:Y:S04]  /*21310*/  STL.64 [R1+0x18d0], R56 ;  /* 0x0018d03801007387 */ /* 0x000fe80000100a00 */
[----:B------:R-:W-:Y:S04]  /*21320*/  STL.64 [R1+0x180], R8 ;  /* 0x0001800801007387 */ /* 0x000fe80000100a00 */
[----:B------:R2:W-:Y:S02]  /*21330*/  STL.64 [R1+0x188], R10 ;  /* 0x0001880a01007387 */ /* 0x0005e40000100a00 */
[C---:B--2---:R-:W-:Y:S08]  /*21340*/  HMMA.16816.F32 R8, R44.reuse, R34, R4 ;  /* 0x000000222c08723c */ /* 0x044ff00000001804 */
[C---:B------:R-:W-:Y:S01]  /*21350*/  HMMA.16816.F32 R4, R44.reuse, R30, R48 ;  /* 0x0000001e2c04723c */ /* 0x040fe20000001830 */
[----:B------:R-:W-:Y:S10]  /*21360*/  STL.64 [R1+0x18b8], R30 ;  /* 0x0018b81e01007387 */ /* 0x000ff40000100a00 */
        /* <DEDUP_REMOVED lines=8> */
[----:B------:R0:W-:Y:S04]  /*213f0*/  STL.64 [R1+0x60], R4 ;  /* 0x0000600401007387 */ /* 0x0001e80000100a00 */
[----:B------:R1:W-:Y:S04]  /*21400*/  STL.64 [R1+0x68], R6 ;  /* 0x0000680601007387 */ /* 0x0003e80000100a00 */
[----:B0-----:R-:W2:Y:S04]  /*21410*/  LDL.LU R4, [R1+0x120] ;  /* 0x0001200001047983 */ /* 0x001ea80000300800 */
[----:B------:R-:W2:Y:S04]  /*21420*/  LDL.LU R5, [R1+0x124] ;  /* 0x0001240001057983 */ /* 0x000ea80000300800 */
[----:B-1----:R-:W3:Y:S04]  /*21430*/  LDL.LU R6, [R1+0x128] ;  /* 0x0001280001067983 */ /* 0x002ee80000300800 */
        /* <DEDUP_REMOVED lines=41> */
[----:B---3--:R-:W-:Y:S04]  /*216d0*/  STL.64 [R1+0x1898], R6 ;  /* 0x0018980601007387 */ /* 0x008fe80000100a00 */
[----:B--2---:R0:W-:Y:S04]  /*216e0*/  STL.64 [R1+0x1890], R4 ;  /* 0x0018900401007387 */ /* 0x0041e80000100a00 */
[----:B0-----:R-:W2:Y:S04]  /*216f0*/  LDL.LU R4, [R1+0x150] ;  /* 0x0001500001047983 */ /* 0x001ea80000300800 */
[----:B------:R-:W2:Y:S04]  /*21700*/  LDL.LU R5, [R1+0x154] ;  /* 0x0001540001057983 */ /* 0x000ea80000300800 */
[----:B------:R-:W2:Y:S04]  /*21710*/  LDL.LU R6, [R1+0x158] ;  /* 0x0001580001067983 */ /* 0x000ea80000300800 */
[----:B------:R-:W2:Y:S04]  /*21720*/  LDL.LU R7, [R1+0x15c] ;  /* 0x00015c0001077983 */ /* 0x000ea80000300800 */
[----:B------:R-:W3:Y:S04]  /*21730*/  LDL.LU R36, [R1+0x40] ;  /* 0x0000400001247983 */ /* 0x000ee80000300800 */
[----:B------:R-:W3:Y:S04]  /*21740*/  LDL.LU R37, [R1+0x44] ;  /* 0x0000440001257983 */ /* 0x000ee80000300800 */
[----:B------:R-:W3:Y:S04]  /*21750*/  LDL.LU R38, [R1+0x48] ;  /* 0x0000480001267983 */ /* 0x000ee80000300800 */
[----:B------:R-:W3:Y:S04]  /*21760*/  LDL.LU R39, [R1+0x4c] ;  /* 0x00004c0001277983 */ /* 0x000ee80000300800 */
[----:B------:R-:W2:Y:S04]  /*21770*/  LDL.LU R52, [R1+0x10] ;  /* 0x0000100001347983 */ /* 0x000ea80000300800 */
[----:B------:R-:W2:Y:S04]  /*21780*/  LDL.LU R53, [R1+0x14] ;  /* 0x0000140001357983 */ /* 0x000ea80000300800 */
[----:B------:R-:W2:Y:S04]  /*21790*/  LDL.LU R54, [R1+0x18] ;  /* 0x0000180001367983 */ /* 0x000ea80000300800 */
[----:B------:R-:W2:Y:S01]  /*217a0*/  LDL.LU R55, [R1+0x1c] ;  /* 0x00001c0001377983 */ /* 0x000ea20000300800 */
[C---:B----4-:R-:W-:Y:S03]  /*217b0*/  HMMA.16816.F32 R16, R44.reuse, R22, R16 ;  /* 0x000000162c10723c */ /* 0x050fe60000001810 */
[----:B--2---:R-:W-:Y:S04]  /*217c0*/  STL.64 [R1+0x1850], R54 ;  /* 0x0018503601007387 */ /* 0x004fe80000100a00 */
[----:B------:R0:W-:Y:S04]  /*217d0*/  STL.64 [R1+0x1848], R52 ;  /* 0x0018483401007387 */ /* 0x0001e80000100a00 */
[----:B0-----:R-:W2:Y:S04]  /*217e0*/  LDL.LU R52, [R1+0x20] ;  /* 0x0000200001347983 */ /* 0x001ea80000300800 */
[----:B------:R-:W2:Y:S04]  /*217f0*/  LDL.LU R53, [R1+0x24] ;  /* 0x0000240001357983 */ /* 0x000ea80000300800 */
[----:B------:R-:W2:Y:S04]  /*21800*/  LDL.LU R54, [R1+0x28] ;  /* 0x0000280001367983 */ /* 0x000ea80000300800 */
[----:B------:R-:W2:Y:S04]  /*21810*/  LDL.LU R55, [R1+0x2c] ;  /* 0x00002c0001377983 */ /* 0x000ea80000300800 */
[----:B------:R-:W-:Y:S04]  /*21820*/  STL.64 [R1+0x50], R16 ;  /* 0x0000501001007387 */ /* 0x000fe80000100a00 */
[----:B------:R0:W-:Y:S04]  /*21830*/  STL.64 [R1+0x58], R18 ;  /* 0x0000581201007387 */ /* 0x0001e80000100a00 */
[----:B0-----:R-:W4:Y:S01]  /*21840*/  LDL.LU.64 R18, [R1+0x18f8] ;  /* 0x0018f80001127983 */ /* 0x001f220000300a00 */
[C---:B------:R-:W-:Y:S03]  /*21850*/  HMMA.16816.F32 R8, R44.reuse, R14, R8 ;  /* 0x0000000e2c08723c */ /* 0x040fe60000001808 */
[----:B------:R-:W2:Y:S05]  /*21860*/  LDL.LU.64 R16, [R1+0x18f0] ;  /* 0x0018f00001107983 */ /* 0x000eaa0000300a00 */
[----:B----4-:R-:W-:-:S15]  /*21870*/  HMMA.16816.F32 R40, R44, R18, R40 ;  /* 0x000000122c28723c */ /* 0x010fde0000001828 */
[----:B------:R-:W-:-:S04]  /*21880*/  NOP ;  /* 0x0000000000007918 */ /* 0x000fc80000000000 */
[----:B------:R0:W-:Y:S04]  /*21890*/  STL.64 [R1+0x190], R40 ;  /* 0x0001902801007387 */ /* 0x0001e80000100a00 */
[----:B------:R1:W-:Y:S04]  /*218a0*/  STL.64 [R1+0x198], R42 ;  /* 0x0001982a01007387 */ /* 0x0003e80000100a00 */
[----:B0-----:R-:W4:Y:S04]  /*218b0*/  LDL.LU R40, [R1+0x1a0] ;  /* 0x0001a00001287983 */ /* 0x001f280000300800 */
[----:B------:R-:W4:Y:S04]  /*218c0*/  LDL.LU R41, [R1+0x1a4] ;  /* 0x0001a40001297983 */ /* 0x000f280000300800 */
[----:B-1----:R-:W4:Y:S04]  /*218d0*/  LDL.LU R42, [R1+0x1a8] ;  /* 0x0001a800012a7983 */ /* 0x002f280000300800 */
        /* <DEDUP_REMOVED lines=10> */
[----:B--2---:R-:W-:Y:S03]  /*21980*/  HMMA.16816.F32 R44, R44, R58, R48 ;  /* 0x0000003a2c2c723c */ /* 0x004fe60000001830 */
[----:B------:R-:W2:Y:S04]  /*21990*/  LDL.LU.64 R50, [R1+0x18c8] ;  /* 0x0018c80001327983 */ /* 0x000ea80000300a00 */
[----:B------:R-:W2:Y:S01]  /*219a0*/  LDL.LU.64 R48, [R1+0x18c0] ;  /* 0x0018c00001307983 */ /* 0x000ea20000300a00 */
[----:B------:R-:W-:-:S11]  /*219b0*/  IMAD.MOV.U32 R43, RZ, RZ, R61 ;  /* 0x000000ffff2b7224 */ /* 0x000fd600078e003d */
[----:B------:R0:W-:Y:S04]  /*219c0*/  STL.64 [R1+0x1b0], R44 ;  /* 0x0001b02c01007387 */ /* 0x0001e80000100a00 */
[----:B------:R1:W-:Y:S01]  /*219d0*/  STL [R1+0x1b8], R46 ;  /* 0x0001b82e01007387 */ /* 0x0003e20000100800 */
[----:B------:R-:W-:-:S03]  /*219e0*/  IMAD.MOV.U32 R61, RZ, RZ, R47 ;  /* 0x000000ffff3d7224 */ /* 0x000fc600078e002f */
        /* <DEDUP_REMOVED lines=39> */
[----:B------:R-:W2:Y:S01]  /*21c60*/  LDL.LU.64 R4, [R1+0x1860] ;  /* 0x0018600001047983 */ /* 0x000ea20000300a00 */
[C---:B---3--:R-:W-:Y:S08]  /*21c70*/  HMMA.16816.F32 R44, R48.reuse, R10, R44 ;  /* 0x0000000a302c723c */ /* 0x048ff0000000182c */
[----:B------:R-:W-:Y:S11]  /*21c80*/  HMMA.16816.F32 R48, R48, R58, R36 ;  /* 0x0000003a3030723c */ /* 0x000ff60000001824 */
[----:B------:R0:W-:Y:S04]  /*21c90*/  STL.64 [R1+0x150], R44 ;  /* 0x0001502c01007387 */ /* 0x0001e80000100a00 */
[----:B------:R1:W-:Y:S04]  /*21ca0*/  STL.64 [R1+0x158], R46 ;  /* 0x0001582e01007387 */ /* 0x0003e80000100a00 */
[----:B0-----:R-:W3:Y:S04]  /*21cb0*/  LDL.LU R44, [R1+0x3d0] ;  /* 0x0003d000012c7983 */ /* 0x001ee80000300800 */
[----:B------:R-:W3:Y:S01]  /*21cc0*/  LDL.LU R45, [R1+0x3d4] ;  /* 0x0003d400012d7983 */ /* 0x000ee20000300800 */
[----:B-1----:R-:W-:-:S03]  /*21cd0*/  IMAD.MOV.U32 R46, RZ, RZ, R24 ;  /* 0x000000ffff2e7224 */ /* 0x002fc600078e0018 */
[----:B------:R-:W3:Y:S04]  /*21ce0*/  LDL.LU R24, [R1+0x1858] ;  /* 0x0018580001187983 */ /* 0x000ee80000300800 */
[----:B------:R-:W3:Y:S04]  /*21cf0*/  LDL.LU R47, [R1+0x3dc] ;  /* 0x0003dc00012f7983 */ /* 0x000ee80000300800 */
[----:B------:R0:W-:Y:S04]  /*21d00*/  STL.64 [R1+0x440], R48 ;  /* 0x0004403001007387 */ /* 0x0001e80000100a00 */
[----:B------:R1:W-:Y:S04]  /*21d10*/  STL.64 [R1+0x448], R50 ;  /* 0x0004483201007387 */ /* 0x0003e80000100a00 */
[----:B0-----:R-:W3:Y:S04]  /*21d20*/  LDL.LU R48, [R1] ;  /* 0x0000000001307983 */ /* 0x001ee80000300800 */
[----:B------:R-:W3:Y:S04]  /*21d30*/  LDL.LU R49, [R1+0x4] ;  /* 0x0000040001317983 */ /* 0x000ee80000300800 */
[----:B-1----:R-:W3:Y:S01]  /*21d40*/  LDL.LU R51, [R1+0xc] ;  /* 0x00000c0001337983 */ /* 0x002ee20000300800 */
[----:B--2---:R-:W-:-:S15]  /*21d50*/  HMMA.16816.F32 R52, R4, R34, R52 ;  /* 0x000000220434723c */ /* 0x004fde0000001834 */
[----:B------:R-:W-:-:S04]  /*21d60*/  NOP ;  /* 0x0000000000007918 */ /* 0x000fc80000000000 */
[----:B------:R-:W-:Y:S04]  /*21d70*/  STL.64 [R1+0x400], R52 ;  /* 0x0004003401007387 */ /* 0x000fe80000100a00 */
[----:B------:R0:W-:Y:S04]  /*21d80*/  STL.64 [R1+0x408], R54 ;  /* 0x0004083601007387 */ /* 0x0001e80000100a00 */
[----:B0-----:R-:W2:Y:S04]  /*21d90*/  LDL.LU.64 R54, [R1+0x1850] ;  /* 0x0018500001367983 */ /* 0x001ea80000300a00 */
        /* <DEDUP_REMOVED lines=8> */
[----:B---3--:R-:W-:Y:S01]  /*21e20*/  IMAD.MOV.U32 R50, RZ, RZ, R24 ;  /* 0x000000ffff327224 */ /* 0x008fe200078e0018 */
[----:B0-----:R-:W-:-:S06]  /*21e30*/  LOP3.LUT R24, R39, 0x7, RZ, 0xc0, !PT ;  /* 0x0000000727187812 */ /* 0x001fcc00078ec0ff */
[----:B------:R-:W-:Y:S01]  /*21e40*/  HMMA.16816.F32 R48, R4, R26, R48 ;  /* 0x0000001a0430723c */ /* 0x000fe20000001830 */
[----:B------:R-:W-:Y:S02]  /*21e50*/  IMAD R24, R24, 0x90, RZ ;  /* 0x0000009018187824 */ /* 0x000fe400078e02ff */
[----:B------:R-:W-:Y:S02]  /*21e60*/  IMAD.SHL.U32 R39, R39, 0x2, RZ ;  /* 0x0000000227277824 */ /* 0x000fe400078e00ff */
[----:B------:R-:W-:Y:S02]  /*21e70*/  IMAD.MOV.U32 R36, RZ, RZ, R0 ;  /* 0x000000ffff247224 */ /* 0x000fe400078e0000 */
[----:B------:R-:W-:Y:S01]  /*21e80*/  IMAD.MOV.U32 R38, RZ, RZ, R17 ;  /* 0x000000ffff267224 */ /* 0x000fe200078e0011 */
[----:B------:R-:W3:Y:S04]  /*21e90*/  LDL.LU R0, [R1+0x1830] ;  /* 0x0018300001007983 */ /* 0x000ee80000300800 */
[----:B------:R-:W3:Y:S01]  /*21ea0*/  LDL.LU R37, [R1+0x3e4] ;  /* 0x0003e40001257983 */ /* 0x000ee20000300800 */
[----:B------:R-:W-:-:S03]  /*21eb0*/  LOP3.LUT R24, R24, 0x30, R39, 0x78, !PT ;  /* 0x0000003018187812 */ /* 0x000fc600078e7827 */
[----:B------:R-:W3:Y:S01]  /*21ec0*/  LDL.LU R17, [R1+0x182c] ;  /* 0x00182c0001117983 */ /* 0x000ee20000300800 */
[----:B------:R-:W-:-:S03]  /*21ed0*/  IMAD.MOV.U32 R39, RZ, RZ, R16 ;  /* 0x000000ffff277224 */ /* 0x000fc600078e0010 */
[----:B------:R-:W3:Y:S01]  /*21ee0*/  LDL.LU R16, [R1+0x1828] ;  /* 0x0018280001107983 */ /* 0x000ee20000300800 */
[----:B------:R-:W-:-:S03]  /*21ef0*/  LOP3.LUT R24, R24, 0x40, RZ, 0x3c, !PT ;  /* 0x0000004018187812 */ /* 0x000fc600078e3cff */
[----:B------:R-:W-:Y:S04]  /*21f00*/  STL.64 [R1+0x40], R48 ;  /* 0x0000403001007387 */ /* 0x000fe80000100a00 */
[----:B------:R-:W-:Y:S01]  /*21f10*/  STL.64 [R1+0x48], R50 ;  /* 0x0000483201007387 */ /* 0x000fe20000100a00 */
[C---:B----4-:R-:W-:Y:S08]  /*21f20*/  HMMA.16816.F32 R40, R4.reuse, R18, R40 ;  /* 0x000000120428723c */ /* 0x050ff00000001828 */
[C---:B--2---:R-:W-:Y:S08]  /*21f30*/  HMMA.16816.F32 R52, R4.reuse, R22, R52 ;  /* 0x000000160434723c */ /* 0x044ff00000001834 */
[----:B------:R-:W-:Y:S01]  /*21f40*/  HMMA.16816.F32 R44, R4, R10, R44 ;  /* 0x0000000a042c723c */ /* 0x000fe2000000182c */
[----:B---3--:R-:W-:Y:S10]  /*21f50*/  LDSM.16.MT88.4 R48, [R0+UR5+0x2000] ;  /* 0x002000050030783b */ /* 0x008ff40008004200 */
[----:B------:R-:W-:Y:S04]  /*21f60*/  STL.64 [R1+0x30], R52 ;  /* 0x0000303401007387 */ /* 0x000fe80000100a00 */
[----:B------:R-:W-:Y:S04]  /*21f70*/  STL.64 [R1+0x38], R54 ;  /* 0x0000383601007387 */ /* 0x000fe80000100a00 */
[----:B------:R-:W0:Y:S04]  /*21f80*/  LDSM.16.M88.4 R52, [R24+UR5+0x4000] ;  /* 0x004000051834783b */ /* 0x000e280008000200 */
[----:B0-----:R-:W-:Y:S04]  /*21f90*/  STL [R1+0x15dc], R54 ;  /* 0x0015dc3601007387 */ /* 0x001fe80000100800 */
[----:B------:R-:W-:Y:S04]  /*21fa0*/  STL [R1+0x15d8], R55 ;  /* 0x0015d83701007387 */ /* 0x000fe80000100800 */
[----:B------:R0:W-:Y:S04]  /*21fb0*/  STL.64 [R1+0x20], R40 ;  /* 0x0000202801007387 */ /* 0x0001e80000100a00 */
[----:B------:R1:W-:Y:S04]  /*21fc0*/  STL.64 [R1+0x28], R42 ;  /* 0x0000282a01007387 */ /* 0x0003e80000100a00 */
[----:B------:R-:W2:Y:S04]  /*21fd0*/  LDL.LU R18, [R1+0x2b8] ;  /* 0x0002b80001127983 */ /* 0x000ea80000300800 */
[----:B------:R-:W2:Y:S01]  /*21fe0*/  LDL.LU R19, [R1+0x2bc] ;  /* 0x0002bc0001137983 */ /* 0x000ea20000300800 */
[----:B0-----:R-:W-:-:S02]  /*21ff0*/  IMAD.MOV.U32 R40, RZ, RZ, R21 ;  /* 0x000000ffff287224 */ /* 0x001fc400078e0015 */
[----:B------:R-:W-:Y:S02]  /*22000*/  IMAD.MOV.U32 R41, RZ, RZ, R20 ;  /* 0x000000ffff297224 */ /* 0x000fe400078e0014 */
[----:B-1----:R-:W-:Y:S02]  /*22010*/  IMAD.MOV.U32 R42, RZ, RZ, R13 ;  /* 0x000000ffff2a7224 */ /* 0x002fe400078e000d */
[----:B------:R-:W-:Y:S01]  /*22020*/  IMAD.MOV.U32 R43, RZ, RZ, R12 ;  /* 0x000000ffff2b7224 */ /* 0x000fe200078e000c */
[----:B------:R-:W0:Y:S04]  /*22030*/  LDSM.16.M88.4 R20, [R24+UR5+0x4400] ;  /* 0x004400051814783b */ /* 0x000e280008000200 */
[----:B0-----:R-:W-:Y:S04]  /*22040*/  STL [R1+0x15d4], R22 ;  /* 0x0015d41601007387 */ /* 0x001fe80000100800 */
[----:B------:R0:W-:Y:S01]  /*22050*/  STL [R1+0x15d0], R23 ;  /* 0x0015d01701007387 */ /* 0x0001e20000100800 */
[----:B------:R-:W-:Y:S01]  /*22060*/  HMMA.16816.F32 R40, R48, R52, R40 ;  /* 0x000000343028723c */ /* 0x000fe20000001828 */
[----:B------:R-:W-:-:S15]  /*22070*/  IMAD.MOV.U32 R35, RZ, RZ, R60 ;  /* 0x000000ffff237224 */ /* 0x000fde00078e003c */
[----:B------:R-:W-:-:S03]  /*22080*/  NOP ;  /* 0x0000000000007918 */ /* 0x000fc60000000000 */
[----:B------:R-:W-:Y:S02]  /*22090*/  IMAD.MOV.U32 R60, RZ, RZ, R43 ;  /* 0x000000ffff3c7224 */ /* 0x000fe400078e002b */
[----:B0-----:R-:W-:Y:S01]  /*220a0*/  IMAD.MOV.U32 R23, RZ, RZ, R40 ;  /* 0x000000ffff177224 */ /* 0x001fe200078e0028 */
[----:B--2---:R-:W-:Y:S01]  /*220b0*/  HMMA.16816.F32 R12, R4, R14, R16 ;  /* 0x0000000e040c723c */ /* 0x004fe20000001810 */
[----:B------:R-:W0:Y:S04]  /*220c0*/  LDSM.16.M88.4 R16, [R24+UR5+0x4800] ;  /* 0x004800051810783b */ /* 0x000e280008000200 */
[----:B0-----:R-:W-:-:S14]  /*220d0*/  STL [R1+0x15e0], R18 ;  /* 0x0015e01201007387 */ /* 0x001fdc0000100800 */
[----:B------:R-:W-:Y:S04]  /*220e0*/  STL.64 [R1+0x10], R12 ;  /* 0x0000100c01007387 */ /* 0x000fe80000100a00 */
[----:B------:R-:W-:Y:S04]  /*220f0*/  STL.64 [R1+0x18], R14 ;  /* 0x0000180e01007387 */ /* 0x000fe80000100a00 */
[----:B------:R-:W0:Y:S04]  /*22100*/  LDSM.16.M88.4 R12, [R24+UR5+0x4c00] ;  /* 0x004c0005180c783b */ /* 0x000e280008000200 */
[----:B------:R-:W-:Y:S04]  /*22110*/  STL [R1+0x15cc], R19 ;  /* 0x0015cc1301007387 */ /* 0x000fe80000100800 */
[----:B0-----:R-:W-:Y:S04]  /*22120*/  STL [R1+0x1658], R14 ;  /* 0x0016580e01007387 */ /* 0x001fe80000100800 */
[----:B------:R-:W-:Y:S04]  /*22130*/  STL [R1+0x15c8], R15 ;  /* 0x0015c80f01007387 */ /* 0x000fe80000100800 */
[----:B------:R-:W-:Y:S04]  /*22140*/  STL.64 [R1], R44 ;  /* 0x0000002c01007387 */ /* 0x000fe80000100a00 */
[----:B------:R0:W-:Y:S02]  /*22150*/  STL.64 [R1+0x8], R46 ;  /* 0x0000082e01007387 */ /* 0x0001e40000100a00 */
[----:B0-----:R-:W-:-:S02]  /*22160*/  IMAD.MOV.U32 R46, RZ, RZ, R9 ;  /* 0x000000ffff2e7224 */ /* 0x001fc400078e0009 */
[----:B------:R-:W-:Y:S02]  /*22170*/  IMAD.MOV.U32 R47, RZ, RZ, R8 ;  /* 0x000000ffff2f7224 */ /* 0x000fe400078e0008 */
[----:B------:R-:W0:Y:S01]  /*22180*/  LDSM.16.M88.4 R8, [R24+UR5+0x5000] ;  /* 0x005000051808783b */ /* 0x000e220008000200 */
[----:B------:R-:W-:Y:S02]  /*22190*/  IMAD.MOV.U32 R44, RZ, RZ, R57 ;  /* 0x000000ffff2c7224 */ /* 0x000fe400078e0039 */
[----:B------:R-:W-:Y:S02]  /*221a0*/  IMAD.MOV.U32 R45, RZ, RZ, R56 ;  /* 0x000000ffff2d7224 */ /* 0x000fe400078e0038 */
[----:B------:R-:W-:Y:S01]  /*221b0*/  HMMA.16816.F32 R56, R4, R58, R36 ;  /* 0x0000003a0438723c */ /* 0x000fe20000001824 */
[----:B------:R-:W1:Y:S01]  /*221c0*/  LDSM.16.M88.4 R4, [R24+UR5+0x5400] ;  /* 0x005400051804783b */ /* 0x000e620008000200 */
[----:B------:R-:W-:Y:S02]  /*221d0*/  IMAD.MOV.U32 R19, RZ, RZ, R41 ;  /* 0x000000ffff137224 */ /* 0x000fe400078e0029 */
[----:B------:R-:W-:-:S02]  /*221e0*/  IMAD.MOV.U32 R15, RZ, RZ, R42 ;  /* 0x000000ffff0f7224 */ /* 0x000fc400078e002a */
[----:B------:R-:W-:Y:S02]  /*221f0*/  IMAD.MOV.U32 R41, RZ, RZ, R29 ;  /* 0x000000ffff297224 */ /* 0x000fe400078e001d */
[----:B------:R-:W-:Y:S02]  /*22200*/  IMAD.MOV.U32 R42, RZ, RZ, R28 ;  /* 0x000000ffff2a7224 */ /* 0x000fe400078e001c */
[----:B------:R-:W2:Y:S04]  /*22210*/  LDSM.16.M88.4 R28, [R24+UR5+0x5800] ;  /* 0x00580005181c783b */ /* 0x000ea80008000200 */
[----:B0-----:R-:W-:Y:S04]  /*22220*/  STL [R1+0x1660], R10 ;  /* 0x0016600a01007387 */ /* 0x001fe80000100800 */
[----:B------:R-:W-:Y:S04]  /*22230*/  STL [R1+0x165c], R11 ;  /* 0x00165c0b01007387 */ /* 0x000fe80000100800 */
[----:B------:R-:W3:Y:S04]  /*22240*/  LDL.LU R36, [R1+0x270] ;  /* 0x0002700001247983 */ /* 0x000ee80000300800 */
[----:B------:R-:W3:Y:S04]  /*22250*/  LDL.LU R37, [R1+0x274] ;  /* 0x0002740001257983 */ /* 0x000ee80000300800 */
[----:B------:R-:W3:Y:S04]  /*22260*/  LDL.LU R38, [R1+0x278] ;  /* 0x0002780001267983 */ /* 0x000ee80000300800 */
[----:B------:R-:W3:Y:S04]  /*22270*/  LDL.LU R39, [R1+0x27c] ;  /* 0x00027c0001277983 */ /* 0x000ee80000300800 */
[----:B------:R-:W4:Y:S01]  /*22280*/  LDL.LU R34, [R1+0x288] ;  /* 0x0002880001227983 */ /* 0x000f220000300800 */
[----:B------:R-:W-:Y:S03]  /*22290*/  HMMA.16816.F32 R44, R48, R20, R44 ;  /* 0x00000014302c723c */ /* 0x000fe6000000182c */
[----:B------:R-:W-:Y:S04]  /*222a0*/  STL.64 [R1+0x15f0], R58 ;  /* 0x0015f03a01007387 */ /* 0x000fe80000100a00 */
[----:B------:R-:W-:Y:S04]  /*222b0*/  STL.64 [R1+0x15e8], R56 ;  /* 0x0015e83801007387 */ /* 0x000fe80000100a00 */
[----:B-1----:R-:W-:Y:S04]  /*222c0*/  STL [R1+0x15a4], R6 ;  /* 0x0015a40601007387 */ /* 0x002fe80000100800 */
[----:B------:R-:W-:Y:S04]  /*222d0*/  STL [R1+0x15a0], R7 ;  /* 0x0015a00701007387 */ /* 0x000fe80000100800 */
[----:B------:R-:W3:Y:S04]  /*222e0*/  LDL.LU R40, [R1+0x260] ;  /* 0x0002600001287983 */ /* 0x000ee80000300800 */
[----:B------:R-:W-:Y:S04]  /*222f0*/  STL [R1+0x1670], R60 ;  /* 0x0016703c01007387 */ /* 0x000fe80000100800 */
[----:B------:R-:W-:Y:S04]  /*22300*/  STL [R1+0x166c], R15 ;  /* 0x00166c0f01007387 */ /* 0x000fe80000100800 */
[----:B------:R-:W-:Y:S04]  /*22310*/  STL [R1+0x1668], R19 ;  /* 0x0016681301007387 */ /* 0x000fe80000100800 */
[----:B------:R-:W-:Y:S04]  /*22320*/  STL [R1+0x1664], R23 ;  /* 0x0016641701007387 */ /* 0x000fe80000100800 */
[----:B--2---:R-:W-:Y:S04]  /*22330*/  STL [R1+0x1598], R30 ;  /* 0x0015981e01007387 */ /* 0x004fe80000100800 */
[----:B------:R-:W-:Y:S01]  /*22340*/  STL [R1+0x1594], R31 ;  /* 0x0015941f01007387 */ /* 0x000fe20000100800 */
[----:B------:R-:W-:-:S02]  /*22350*/  IMAD.MOV.U32 R54, RZ, RZ, R45 ;  /* 0x000000ffff367224 */ /* 0x000fc400078e002d */
[----:B------:R-:W-:Y:S02]  /*22360*/  IMAD.MOV.U32 R55, RZ, RZ, R46 ;  /* 0x000000ffff377224 */ /* 0x000fe400078e002e */
[----:B------:R-:W-:-:S03]  /*22370*/  IMAD.MOV.U32 R18, RZ, RZ, R44 ;  /* 0x000000ffff127224 */ /* 0x000fc600078e002c */
[----:B------:R-:W-:Y:S04]  /*22380*/  STL.64 [R1+0x1820], R54 ;  /* 0x0018203601007387 */ /* 0x000fe80000100a00 */
[----:B------:R-:W-:Y:S04]  /*22390*/  STL.64 [R1+0x1818], R52 ;  /* 0x0018183401007387 */ /* 0x000fe80000100a00 */
[----:B------:R-:W2:Y:S04]  /*223a0*/  LDL.LU R44, [R1+0x420] ;  /* 0x00042000012c7983 */ /* 0x000ea80000300800 */
[----:B------:R-:W2:Y:S01]  /*223b0*/  LDL.LU R45, [R1+0x424] ;  /* 0x00042400012d7983 */ /* 0x000ea20000300800 */
[----:B------:R-:W-:-:S03]  /*223c0*/  IMAD.MOV.U32 R43, RZ, RZ, R25 ;  /* 0x000000ffff2b7224 */ /* 0x000fc600078e0019 */
[----:B------:R-:W0:Y:S01]  /*223d0*/  LDSM.16.M88.4 R24, [R24+UR5+0x5c00] ;  /* 0x005c00051818783b */ /* 0x000e220008000200 */
[----:B------:R-:W-:Y:S02]  /*223e0*/  IMAD.MOV.U32 R22, RZ, RZ, R47 ;  /* 0x000000ffff167224 */ /* 0x000fe400078e002f */
[----:B------:R-:W-:Y:S02]  /*223f0*/  IMAD.MOV.U32 R46, RZ, RZ, R3 ;  /* 0x000000ffff2e7224 */ /* 0x000fe400078e0003 */
[----:B------:R-:W-:Y:S01]  /*22400*/  IMAD.MOV.U32 R47, RZ, RZ, R2 ;  /* 0x000000ffff2f7224 */ /* 0x000fe200078e0002 */
[----:B0-----:R-:W-:Y:S04]  /*22410*/  STL [R1+0x159c], R26 ;  /* 0x00159c1a01007387 */ /* 0x001fe80000100800 */
[----:B------:R-:W-:Y:S01]  /*22420*/  STL [R1+0x1590], R27 ;  /* 0x0015901b01007387 */ /* 0x000fe20000100800 */
[----:B----4-:R-:W-:-:S15]  /*22430*/  HMMA.16816.F32 R32, R48, R16, R32 ;  /* 0x000000103020723c */ /* 0x010fde0000001820 */
[----:B------:R-:W-:-:S04]  /*22440*/  NOP ;  /* 0x0000000000007918 */ /* 0x000fc80000000000 */
[----:B------:R-:W-:Y:S01]  /*22450*/  IMAD.MOV.U32 R60, RZ, RZ, R34 ;  /* 0x000000ffff3c7224 */ /* 0x000fe200078e0022 */
[----:B------:R3:W-:Y:S01]  /*22460*/  STL.64 [R1+0x2b0], R32 ;  /* 0x0002b02001007387 */ /* 0x0007e20000100a00 */
[----:B------:R-:W-:Y:S02]  /*22470*/  IMAD.MOV.U32 R15, RZ, RZ, R35 ;  /* 0x000000ffff0f7224 */ /* 0x000fe400078e0023 */
[----:B---3--:R-:W-:-:S15]  /*22480*/  HMMA.16816.F32 R32, R48, R12, R36 ;  /* 0x0000000c3020723c */ /* 0x008fde0000001824 */
[----:B------:R-:W-:-:S04]  /*22490*/  NOP ;  /* 0x0000000000007918 */ /* 0x000fc80000000000 */
[----:B------:R-:W-:Y:S02]  /*224a0*/  IMAD.MOV.U32 R23, RZ, RZ, R33 ;  /* 0x000000ffff177224 */ /* 0x000fe400078e0021 */
[----:B------:R-:W-:-:S03]  /*224b0*/  IMAD.MOV.U32 R19, RZ, RZ, R32 ;  /* 0x000000ffff137224 */ /* 0x000fc600078e0020 */
[----:B------:R-:W-:Y:S04]  /*224c0*/  STL.64 [R1+0x1810], R22 ;  /* 0x0018101601007387 */ /* 0x000fe80000100a00 */
[----:B------:R-:W-:Y:S04]  /*224d0*/  STL.64 [R1+0x1808], R20 ;  /* 0x0018081401007387 */ /* 0x000fe80000100a00 */
[----:B------:R-:W-:Y:S04]  /*224e0*/  STL.64 [R1+0x1800], R18 ;  /* 0x0018001201007387 */ /* 0x000fe80000100a00 */
[----:B------:R0:W-:Y:S04]  /*224f0*/  STL.64 [R1+0x17f8], R16 ;  /* 0x0017f81001007387 */ /* 0x0001e80000100a00 */
[----:B------:R-:W3:Y:S04]  /*22500*/  LDL.LU R56, [R1+0x4b0] ;  /* 0x0004b00001387983 */ /* 0x000ee80000300800 */
[----:B------:R-:W3:Y:S04]  /*22510*/  LDL.LU R57, [R1+0x4b4] ;  /* 0x0004b40001397983 */ /* 0x000ee80000300800 */
[----:B------:R-:W3:Y:S01]  /*22520*/  LDL.LU R58, [R1+0x4b8] ;  /* 0x0004b800013a7983 */ /* 0x000ee20000300800 */
[----:B------:R-:W-:-:S02]  /*22530*/  IMAD.MOV.U32 R10, RZ, RZ, R34 ;  /* 0x000000ffff0a7224 */ /* 0x000fc400078e0022 */
[----:B------:R-:W-:Y:S01]  /*22540*/  IMAD.MOV.U32 R11, RZ, RZ, R35 ;  /* 0x000000ffff0b7224 */ /* 0x000fe200078e0023 */
[----:B------:R-:W3:Y:S01]  /*22550*/  LDL.LU R59, [R1+0x4bc] ;  /* 0x0004bc00013b7983 */ /* 0x000ee20000300800 */
[----:B------:R-:W1:Y:S03]  /*22560*/  S2R R39, SR_TID.X ;  /* 0x0000000000277919 */ /* 0x000e660000002100 */
[----:B------:R-:W-:Y:S04]  /*22570*/  STL.64 [R1+0x17f0], R10 ;  /* 0x0017f00a01007387 */ /* 0x000fe80000100a00 */
[----:B------:R2:W-:Y:S04]  /*22580*/  STL.64 [R1+0x17e8], R8 ;  /* 0x0017e80801007387 */ /* 0x0005e80000100a00 */
[----:B------:R-:W4:Y:S04]  /*22590*/  LDL.LU R52, [R1+0x4a0] ;  /* 0x0004a00001347983 */ /* 0x000f280000300800 */
[----:B------:R1:W-:Y:S01]  /*225a0*/  LDSM.16.MT88.4 R32, [R0+UR5+0x2080] ;  /* 0x002080050020783b */ /* 0x0003e20008004200 */
[C---:B0-----:R-:W-:Y:S08]  /*225b0*/  HMMA.16816.F32 R16, R48.reuse, R8, R40 ;  /* 0x000000083010723c */ /* 0x041ff00000001828 */
[----:B--2---:R-:W-:-:S15]  /*225c0*/  HMMA.16816.F32 R8, R48, R4, R44 ;  /* 0x000000043008723c */ /* 0x004fde000000182c */
[----:B------:R-:W-:-:S04]  /*225d0*/  NOP ;  /* 0x0000000000007918 */ /* 0x000fc80000000000 */
[----:B------:R0:W-:Y:S04]  /*225e0*/  STL.64 [R1+0x280], R8 ;  /* 0x0002800801007387 */ /* 0x0001e80000100a00 */
[----:B------:R2:W-:Y:S04]  /*225f0*/  STL.64 [R1+0x288], R10 ;  /* 0x0002880a01007387 */ /* 0x0005e80000100a00 */
[----:B------:R-:W4:Y:S04]  /*22600*/  LDL.LU R53, [R1+0x4a4] ;  /* 0x0004a40001357983 */ /* 0x000f280000300800 */
[----:B------:R-:W4:Y:S04]  /*22610*/  LDL.LU R54, [R1+0x4a8] ;  /* 0x0004a80001367983 */ /* 0x000f280000300800 */
[----:B------:R-:W4:Y:S01]  /*22620*/  LDL.LU R55, [R1+0x4ac] ;  /* 0x0004ac0001377983 */ /* 0x000f220000300800 */
[----:B------:R-:W0:Y:S01]  /*22630*/  S2R R47, SR_TID.X ;  /* 0x00000000002f7919 */ /* 0x000e220000002100 */
[C---:B-1----:R-:W-:Y:S01]  /*22640*/  LOP3.LUT R38, R39.reuse, 0x7, RZ, 0xc0, !PT ;  /* 0x0000000727267812 */ /* 0x042fe200078ec0ff */
[----:B------:R-:W-:-:S04]  /*22650*/  IMAD.SHL.U32 R37, R39, 0x2, RZ ;  /* 0x0000000227257824 */ /* 0x000fc800078e00ff */
[----:B------:R-:W-:Y:S02]  /*22660*/  IMAD R38, R38, 0x110, RZ ;  /* 0x0000011026267824 */ /* 0x000fe400078e02ff */
[----:B------:R-:W-:-:S03]  /*22670*/  IMAD.SHL.U32 R39, R39, 0x80, RZ ;  /* 0x0000008027277824 */ /* 0x000fc600078e00ff */
[----:B------:R-:W-:-:S04]  /*22680*/  LOP3.LUT R43, R38, 0x10, R37, 0x78, !PT ;  /* 0x00000010262b7812 */ /* 0x000fc800078e7825 */
[----:B------:R-:W-:-:S04]  /*22690*/  LOP3.LUT R43, R43, 0x800, R39, 0xf8, !PT ;  /* 0x000008002b2b7812 */ /* 0x000fc800078ef827 */
[----:B------:R-:W-:-:S05]  /*226a0*/  LOP3.LUT R43, R43, 0x20, RZ, 0x3c, !PT ;  /* 0x000000202b2b7812 */ /* 0x000fca00078e3cff */
[----:B------:R-:W-:Y:S04]  /*226b0*/  LDSM.16.MT88.4 R36, [R43+UR5+0x2000] ;  /* 0x002000052b24783b */ /* 0x000fe80008004200 */
[----:B------:R-:W1:Y:S01]  /*226c0*/  LDSM.16.MT88.4 R40, [R43+UR5+0x2080] ;  /* 0x002080052b28783b */ /* 0x000e620008004200 */
[C---:B0-----:R-:W-:Y:S01]  /*226d0*/  LOP3.LUT R46, R47.reuse, 0x7, RZ, 0xc0, !PT ;  /* 0x000000072f2e7812 */ /* 0x041fe200078ec0ff */
[----:B------:R-:W-:-:S04]  /*226e0*/  IMAD.SHL.U32 R45, R47, 0x2, RZ ;  /* 0x000000022f2d7824 */ /* 0x000fc800078e00ff */
[----:B------:R-:W-:Y:S02]  /*226f0*/  IMAD R46, R46, 0x110, RZ ;  /* 0x000001102e2e7824 */ /* 0x000fe400078e02ff */
[----:B------:R-:W-:-:S03]  /*22700*/  IMAD.SHL.U32 R47, R47, 0x80, RZ ;  /* 0x000000802f2f7824 */ /* 0x000fc600078e00ff */
[----:B------:R-:W-:-:S04]  /*22710*/  LOP3.LUT R6, R46, 0x10, R45, 0x78, !PT ;  /* 0x000000102e067812 */ /* 0x000fc800078e782d */
[----:B------:R-:W-:-:S04]  /*22720*/  LOP3.LUT R6, R6, 0x800, R47, 0xf8, !PT ;  /* 0x0000080006067812 */ /* 0x000fc800078ef82f */
[----:B------:R-:W-:-:S05]  /*22730*/  LOP3.LUT R6, R6, 0x40, RZ, 0x3c, !PT ;  /* 0x0000004006067812 */ /* 0x000fca00078e3cff */
[----:B------:R-:W0:Y:S01]  /*22740*/  LDSM.16.MT88.4 R44, [R6+UR5+0x2000] ;  /* 0x00200005062c783b */ /* 0x000e220008004200 */
[----:B------:R-:W-:Y:S02]  /*22750*/  IMAD.MOV.U32 R14, RZ, RZ, R16 ;  /* 0x000000ffff0e7224 */ /* 0x000fe400078e0010 */
[----:B------:R-:W-:Y:S01]  /*22760*/  IMAD.MOV.U32 R3, RZ, RZ, R17 ;  /* 0x000000ffff037224 */ /* 0x000fe200078e0011 */
        /* <DEDUP_REMOVED lines=12> */
[----:B--2---:R-:W2:Y:S04]  /*22830*/  LDL.LU R10, [R1+0x4d8] ;  /* 0x0004d800010a7983 */ /* 0x004ea80000300800 */
[----:B------:R-:W2:Y:S04]  /*22840*/  LDL.LU R11, [R1+0x4dc] ;  /* 0x0004dc00010b7983 */ /* 0x000ea80000300800 */
[----:B-1----:R-:W-:Y:S04]  /*22850*/  STL.64 [R1+0x1780], R42 ;  /* 0x0017802a01007387 */ /* 0x002fe80000100a00 */
[----:B------:R1:W-:Y:S04]  /*22860*/  STL.64 [R1+0x1778], R40 ;  /* 0x0017782801007387 */ /* 0x0003e80000100a00 */
[----:B-1----:R-:W2:Y:S04]  /*22870*/  LDL.LU R40, [R1+0xe0] ;  /* 0x0000e00001287983 */ /* 0x002ea80000300800 */
[----:B------:R-:W2:Y:S04]  /*22880*/  LDL.LU R41, [R1+0xe4] ;  /* 0x0000e40001297983 */ /* 0x000ea80000300800 */
[----:B------:R-:W2:Y:S04]  /*22890*/  LDL.LU R42, [R1+0xe8] ;  /* 0x0000e800012a7983 */ /* 0x000ea80000300800 */
[----:B------:R-:W2:Y:S01]  /*228a0*/  LDL.LU R43, [R1+0xec] ;  /* 0x0000ec00012b7983 */ /* 0x000ea20000300800 */
[----:B---3--:R-:W-:-:S15]  /*228b0*/  HMMA.16816.F32 R56, R48, R28, R56 ;  /* 0x0000001c3038723c */ /* 0x008fde0000001838 */
[----:B------:R-:W-:-:S04]  /*228c0*/  NOP ;  /* 0x0000000000007918 */ /* 0x000fc80000000000 */
[----:B------:R1:W-:Y:S04]  /*228d0*/  STL.64 [R1+0x270], R56 ;  /* 0x0002703801007387 */ /* 0x0003e80000100a00 */
[----:B------:R3:W-:Y:S04]  /*228e0*/  STL.64 [R1+0x278], R58 ;  /* 0x0002783a01007387 */ /* 0x0007e80000100a00 */
[----:B-1----:R-:W2:Y:S04]  /*228f0*/  LDL.LU R56, [R1+0xa0] ;  /* 0x0000a00001387983 */ /* 0x002ea80000300800 */
[----:B------:R-:W2:Y:S04]  /*22900*/  LDL.LU R57, [R1+0xa4] ;  /* 0x0000a40001397983 */ /* 0x000ea80000300800 */
[----:B---3--:R-:W3:Y:S04]  /*22910*/  LDL.LU R58, [R1+0xa8] ;  /* 0x0000a800013a7983 */ /* 0x008ee80000300800 */
[----:B------:R-:W3:Y:S04]  /*22920*/  LDL.LU R59, [R1+0xac] ;  /* 0x0000ac00013b7983 */ /* 0x000ee80000300800 */
[----:B0-----:R-:W-:Y:S04]  /*22930*/  STL.64 [R1+0x1750], R46 ;  /* 0x0017502e01007387 */ /* 0x001fe80000100a00 */
[----:B------:R0:W-:Y:S01]  /*22940*/  STL.64 [R1+0x1748], R44 ;  /* 0x0017482c01007387 */ /* 0x0001e20000100a00 */
[----:B----4-:R-:W-:Y:S03]  /*22950*/  HMMA.16816.F32 R48, R48, R24, R52 ;  /* 0x000000183030723c */ /* 0x010fe60000001834 */
[----:B0-----:R-:W4:Y:S04]  /*22960*/  LDL.LU R44, [R1+0xf0] ;  /* 0x0000f000012c7983 */ /* 0x001f280000300800 */
[----:B------:R-:W4:Y:S04]  /*22970*/  LDL.LU R45, [R1+0xf4] ;  /* 0x0000f400012d7983 */ /* 0x000f280000300800 */
[----:B------:R-:W4:Y:S04]  /*22980*/  LDL.LU R46, [R1+0xf8] ;  /* 0x0000f800012e7983 */ /* 0x000f280000300800 */
[----:B------:R-:W4:Y:S04]  /*22990*/  LDL.LU R47, [R1+0xfc] ;  /* 0x0000fc00012f7983 */ /* 0x000f280000300800 */
[----:B------:R-:W2:Y:S04]  /*229a0*/  LDL.LU.64 R54, [R1+0x1820] ;  /* 0x0018200001367983 */ /* 0x000ea80000300a00 */
[----:B------:R-:W2:Y:S04]  /*229b0*/  LDL.LU.64 R52, [R1+0x1818] ;  /* 0x0018180001347983 */ /* 0x000ea80000300a00 */
[----:B------:R-:W-:Y:S04]  /*229c0*/  STL.64 [R1+0x1d0], R48 ;  /* 0x0001d03001007387 */ /* 0x000fe80000100a00 */
[----:B------:R-:W-:Y:S04]  /*229d0*/  STL.64 [R1+0x1d8], R50 ;  /* 0x0001d83201007387 */ /* 0x000fe80000100a00 */
[----:B------:R-:W0:Y:S04]  /*229e0*/  LDSM.16.MT88.4 R48, [R6+UR5+0x2080] ;  /* 0x002080050630783b */ /* 0x000e280008004200 */
[----:B0-----:R-:W-:Y:S04]  /*229f0*/  STL.64 [R1+0x16e0], R50 ;  /* 0x0016e03201007387 */ /* 0x001fe80000100a00 */
[----:B------:R0:W-:Y:S04]  /*22a00*/  STL.64 [R1+0x16d8], R48 ;  /* 0x0016d83001007387 */ /* 0x0001e80000100a00 */
[----:B0-----:R-:W3:Y:S04]  /*22a10*/  LDL.LU R48, [R1+0x100] ;  /* 0x0001000001307983 */ /* 0x001ee80000300800 */
[----:B------:R-:W3:Y:S04]  /*22a20*/  LDL.LU R49, [R1+0x104] ;  /* 0x0001040001317983 */ /* 0x000ee80000300800 */
[----:B------:R-:W3:Y:S04]  /*22a30*/  LDL.LU R50, [R1+0x108] ;  /* 0x0001080001327983 */ /* 0x000ee80000300800 */
[----:B------:R-:W3:Y:S01]  /*22a40*/  LDL.LU R51, [R1+0x10c] ;  /* 0x00010c0001337983 */ /* 0x000ee20000300800 */
        /* <DEDUP_REMOVED lines=25> */
[----:B------:R3:W-:Y:S02]  /*22be0*/  STL.64 [R1+0x17c8], R16 ;  /* 0x0017c81001007387 */ /* 0x0007e40000100a00 */
[----:B---3--:R-:W-:Y:S02]  /*22bf0*/  HMMA.16816.F32 R16, R32, R12, R20 ;  /* 0x0000000c2010723c */ /* 0x008fe40000001814 */
[----:B------:R-:W-:Y:S04]  /*22c00*/  STL.64 [R1+0x17c0], R14 ;  /* 0x0017c00e01007387 */ /* 0x000fe80000100a00 */
[----:B------:R4:W-:-:S13]  /*22c10*/  STL.64 [R1+0x17b8], R12 ;  /* 0x0017b80c01007387 */ /* 0x0009da0000100a00 */
[----:B------:R-:W-:Y:S04]  /*22c20*/  STL.64 [R1+0x110], R16 ;  /* 0x0001101001007387 */ /* 0x000fe80000100a00 */
[----:B------:R2:W-:Y:S01]  /*22c30*/  STL.64 [R1+0x118], R18 ;  /* 0x0001181201007387 */ /* 0x0005e20000100a00 */
[C---:B----4-:R-:W-:Y:S08]  /*22c40*/  HMMA.16816.F32 R12, R32.reuse, R4, R44 ;  /* 0x00000004200c723c */ /* 0x050ff0000000182c */
[----:B--2---:R-:W-:-:S15]  /*22c50*/  HMMA.16816.F32 R16, R32, R8, R48 ;  /* 0x000000082010723c */ /* 0x004fde0000001830 */
[----:B------:R-:W-:-:S04]  /*22c60*/  NOP ;  /* 0x0000000000007918 */ /* 0x000fc80000000000 */
[----:B------:R-:W-:Y:S04]  /*22c70*/  STL [R1+0x100], R16 ;  /* 0x0001001001007387 */ /* 0x000fe80000100800 */
[----:B------:R-:W-:Y:S04]  /*22c80*/  STL [R1+0x10c], R19 ;  /* 0x00010c1301007387 */ /* 0x000fe80000100800 */
[----:B------:R-:W-:Y:S04]  /*22c90*/  STL.64 [R1+0x17b0], R10 ;  /* 0x0017b00a01007387 */ /* 0x000fe80000100a00 */
[----:B------:R0:W-:Y:S01]  /*22ca0*/  STL.64 [R1+0x17a8], R8 ;  /* 0x0017a80801007387 */ /* 0x0001e20000100a00 */
[----:B------:R-:W-:Y:S01]  /*22cb0*/  IMAD.MOV.U32 R7, RZ, RZ, R18 ;  /* 0x000000ffff077224 */ /* 0x000fe200078e0012 */
[----:B0-----:R-:W-:Y:S01]  /*22cc0*/  HMMA.16816.F32 R8, R32, R28, R40 ;  /* 0x0000001c2008723c */ /* 0x001fe20000001828 */
[----:B------:R-:W-:-:S03]  /*22cd0*/  IMAD.MOV.U32 R6, RZ, RZ, R17 ;  /* 0x000000ffff067224 */ /* 0x000fc600078e0011 */
[----:B------:R0:W-:Y:S04]  /*22ce0*/  STL [R1+0x15ac], R7 ;  /* 0x0015ac0701007387 */ /* 0x0001e80000100800 */
[----:B------:R1:W-:Y:S04]  /*22cf0*/  STL [R1+0x15a8], R6 ;  /* 0x0015a80601007387 */ /* 0x0003e80000100800 */
[----:B------:R-:W-:Y:S04]  /*22d00*/  STL.64 [R1+0xf0], R12 ;  /* 0x0000f00c01007387 */ /* 0x000fe80000100a00 */
[----:B------:R-:W-:Y:S03]  /*22d10*/  STL.64 [R1+0xf8], R14 ;  /* 0x0000f80e01007387 */ /* 0x000fe60000100a00 */
[----:B0-----:R-:W-:Y:S01]  /*22d20*/  IMAD.MOV.U32 R7, RZ, RZ, R10 ;  /* 0x000000ffff077224 */ /* 0x001fe200078e000a */
[----:B------:R0:W-:Y:S01]  /*22d30*/  STL.64 [R1+0xe0], R8 ;  /* 0x0000e00801007387 */ /* 0x0001e20000100a00 */
[----:B-1----:R-:W-:-:S02]  /*22d40*/  IMAD.MOV.U32 R6, RZ, RZ, R11 ;  /* 0x000000ffff067224 */ /* 0x002fc400078e000b */
[----:B0-----:R-:W-:Y:S01]  /*22d50*/  HMMA.16816.F32 R8, R32, R24, R56 ;  /* 0x000000182008723c */ /* 0x001fe20000001838 */
[----:B------:R-:W-:Y:S04]  /*22d60*/  STL [R1+0x15b8], R7 ;  /* 0x0015b80701007387 */ /* 0x000fe80000100800 */
[----:B------:R-:W-:-:S14]  /*22d70*/  STL [R1+0x15b4], R6 ;  /* 0x0015b40601007387 */ /* 0x000fdc0000100800 */
[----:B------:R-:W-:Y:S04]  /*22d80*/  STL [R1+0x70], R8 ;  /* 0x0000700801007387 */ /* 0x000fe80000100800 */
        /* <DEDUP_REMOVED lines=29> */
[----:B---3--:R-:W-:Y:S04]  /*22f60*/  STL.64 [R1+0x17a0], R50 ;  /* 0x0017a03201007387 */ /* 0x008fe80000100a00 */
[----:B--2---:R0:W-:Y:S01]  /*22f70*/  STL.64 [R1+0x1798], R48 ;  /* 0x0017983001007387 */ /* 0x0041e20000100a00 */
[----:B----4-:R-:W-:Y:S03]  /*22f80*/  HMMA.16816.F32 R20, R36, R52, R20 ;  /* 0x000000342414723c */ /* 0x010fe60000001814 */
        /* <DEDUP_REMOVED lines=19> */
[----:B------:R-:W2:Y:S04]  /*230c0*/  LDL.LU R59, [R1+0x39c] ;  /* 0x00039c00013b7983 */ /* 0x000ea80000300800 */
[----:B------:R-:W-:Y:S04]  /*230d0*/  STL [R1+0x15c0], R31 ;  /* 0x0015c01f01007387 */ /* 0x000fe80000100800 */
[----:B------:R-:W-:Y:S04]  /*230e0*/  STL [R1+0x15bc], R30 ;  /* 0x0015bc1e01007387 */ /* 0x000fe80000100800 */
[----:B------:R-:W-:Y:S04]  /*230f0*/  STL [R1+0x15b0], R26 ;  /* 0x0015b01a01007387 */ /* 0x000fe80000100800 */
[----:B------:R-:W-:Y:S04]  /*23100*/  STL [R1+0xc4], R21 ;  /* 0x0000c41501007387 */ /* 0x000fe80000100800 */
[----:B------:R0:W-:Y:S01]  /*23110*/  STL.64 [R1+0xc8], R22 ;  /* 0x0000c81601007387 */ /* 0x0001e20000100a00 */
[----:B------:R-:W-:-:S03]  /*23120*/  IMAD.MOV.U32 R27, RZ, RZ, R20 ;  /* 0x000000ffff1b7224 */ /* 0x000fc600078e0014 */
[----:B0-----:R-:W2:Y:S04]  /*23130*/  LDL.LU.64 R22, [R1+0x17e0] ;  /* 0x0017e00001167983 */ /* 0x001ea80000300a00 */
[----:B------:R-:W2:Y:S04]  /*23140*/  LDL.LU.64 R20, [R1+0x17d8] ;  /* 0x0017d80001147983 */ /* 0x000ea80000300a00 */
[----:B------:R-:W-:Y:S01]  /*23150*/  STL [R1+0x15c4], R27 ;  /* 0x0015c41b01007387 */ /* 0x000fe20000100800 */
        /* <DEDUP_REMOVED lines=8> */
[----:B------:R-:W-:Y:S01]  /*231e0*/  IMAD.MOV.U32 R27, RZ, RZ, R14 ;  /* 0x000000ffff1b7224 */ /* 0x000fe200078e000e */
[----:B------:R0:W-:Y:S01]  /*231f0*/  STL.64 [R1+0xa0], R12 ;  /* 0x0000a00c01007387 */ /* 0x0001e20000100a00 */
[----:B------:R-:W-:-:S03]  /*23200*/  IMAD.MOV.U32 R31, RZ, RZ, R15 ;  /* 0x000000ffff1f7224 */ /* 0x000fc600078e000f */
[----:B------:R-:W2:Y:S04]  /*23210*/  LDL.LU.64 R14, [R1+0x17c0] ;  /* 0x0017c000010e7983 */ /* 0x000ea80000300a00 */
[----:B0-----:R-:W2:Y:S02]  /*23220*/  LDL.LU.64 R12, [R1+0x17b8] ;  /* 0x0017b800010c7983 */ /* 0x001ea40000300a00 */
[----:B--2---:R-:W-:-:S15]  /*23230*/  HMMA.16816.F32 R8, R36, R12, R8 ;  /* 0x0000000c2408723c */ /* 0x004fde0000001808 */
[----:B------:R-:W-:-:S04]  /*23240*/  NOP ;  /* 0x0000000000007918 */ /* 0x000fc80000000000 */
[----:B------:R-:W-:Y:S02]  /*23250*/  IMAD.MOV.U32 R6, RZ, RZ, R10 ;  /* 0x000000ffff067224 */ /* 0x000fe400078e000a */
[----:B------:R-:W-:Y:S02]  /*23260*/  IMAD.MOV.U32 R26, RZ, RZ, R11 ;  /* 0x000000ffff1a7224 */ /* 0x000fe400078e000b */
[----:B------:R-:W-:Y:S02]  /*23270*/  IMAD.MOV.U32 R30, RZ, RZ, R8 ;  /* 0x000000ffff1e7224 */ /* 0x000fe400078e0008 */
[----:B------:R-:W-:Y:S01]  /*23280*/  IMAD.MOV.U32 R7, RZ, RZ, R9 ;  /* 0x000000ffff077224 */ /* 0x000fe200078e0009 */
[----:B------:R-:W2:Y:S04]  /*23290*/  LDL.LU.64 R10, [R1+0x17b0] ;  /* 0x0017b000010a7983 */ /* 0x000ea80000300a00 */
[----:B------:R-:W2:Y:S02]  /*232a0*/  LDL.LU.64 R8, [R1+0x17a8] ;  /* 0x0017a80001087983 */ /* 0x000ea40000300a00 */
[----:B--2---:R-:W-:-:S15]  /*232b0*/  HMMA.16816.F32 R48, R36, R8, R48 ;  /* 0x000000082430723c */ /* 0x004fde0000001830 */
[----:B------:R-:W-:-:S04]  /*232c0*/  NOP ;  /* 0x0000000000007918 */ /* 0x000fc80000000000 */
[----:B------:R-:W-:Y:S04]  /*232d0*/  STL.64 [R1+0x1c0], R48 ;  /* 0x0001c03001007387 */ /* 0x000fe80000100a00 */
[----:B------:R0:W-:Y:S04]  /*232e0*/  STL.64 [R1+0x1c8], R50 ;  /* 0x0001c83201007387 */ /* 0x0001e80000100a00 */
[----:B0-----:R-:W2:Y:S04]  /*232f0*/  LDL.LU.64 R50, [R1+0x17a0] ;  /* 0x0017a00001327983 */ /* 0x001ea80000300a00 */
[----:B------:R-:W2:Y:S01]  /*23300*/  LDL.LU.64 R48, [R1+0x1798] ;  /* 0x0017980001307983 */ /* 0x000ea20000300a00 */
[C---:B----4-:R-:W-:Y:S08]  /*23310*/  HMMA.16816.F32 R40, R36.reuse, R28, R40 ;  /* 0x0000001c2428723c */ /* 0x050ff00000001828 */
        /* <DEDUP_REMOVED lines=8> */
[----:B0-----:R-:W4:Y:S04]  /*233a0*/  LDL.LU R4, [R1+0x410] ;  /* 0x0004100001047983 */ /* 0x001f280000300800 */
[----:B------:R-:W4:Y:S04]  /*233b0*/  LDL.LU R5, [R1+0x414] ;  /* 0x0004140001057983 */ /* 0x000f280000300800 */
[----:B------:R-:W4:Y:S04]  /*233c0*/  LDL.LU R6, [R1+0x418] ;  /* 0x0004180001067983 */ /* 0x000f280000300800 */
[----:B------:R-:W4:Y:S04]  /*233d0*/  LDL.LU R7, [R1+0x41c] ;  /* 0x00041c0001077983 */ /* 0x000f280000300800 */
[----:B------:R-:W-:Y:S04]  /*233e0*/  STL.64 [R1+0x370], R40 ;  /* 0x0003702801007387 */ /* 0x000fe80000100a00 */
[----:B------:R0:W-:Y:S04]  /*233f0*/  STL.64 [R1+0x378], R42 ;  /* 0x0003782a01007387 */ /* 0x0001e80000100a00 */
[----:B0-----:R-:W3:Y:S04]  /*23400*/  LDL.LU.64 R42, [R1+0x1780] ;  /* 0x00178000012a7983 */ /* 0x001ee80000300a00 */
[----:B------:R-:W3:Y:S04]  /*23410*/  LDL.LU.64 R40, [R1+0x1778] ;  /* 0x0017780001287983 */ /* 0x000ee80000300a00 */
[----:B------:R-:W-:Y:S04]  /*23420*/  STL.64 [R1+0x1760], R30 ;  /* 0x0017601e01007387 */ /* 0x000fe80000100a00 */
[----:B------:R3:W-:Y:S01]  /*23430*/  STL.64 [R1+0x1758], R28 ;  /* 0x0017581c01007387 */ /* 0x0007e20000100a00 */
[----:B----4-:R-:W-:Y:S08]  /*23440*/  HMMA.16816.F32 R36, R36, R24, R4 ;  /* 0x000000182424723c */ /* 0x010ff00000001804 */
[C---:B---3--:R-:W-:Y:S08]  /*23450*/  HMMA.16816.F32 R28, R40.reuse, R52, R32 ;  /* 0x00000034281c723c */ /* 0x048ff00000001820 */
[C---:B--2---:R-:W-:Y:S03]  /*23460*/  HMMA.16816.F32 R4, R40.reuse, R20, R48 ;  /* 0x000000142804723c */ /* 0x044fe60000001830 */
[----:B------:R-:W-:Y:S04]  /*23470*/  STL.64 [R1+0x360], R36 ;  /* 0x0003602401007387 */ /* 0x000fe80000100a00 */
[----:B------:R-:W-:Y:S04]  /*23480*/  STL.64 [R1+0x368], R38 ;  /* 0x0003682601007387 */ /* 0x000fe80000100a00 */
[----:B------:R-:W-:Y:S04]  /*23490*/  STL.64 [R1+0x1740], R22 ;  /* 0x0017401601007387 */ /* 0x000fe80000100a00 */
        /* <DEDUP_REMOVED lines=67> */
[----:B------:R-:W2:Y:S04]  /*238d0*/  LDL.LU R34, [R1+0x68] ;  /* 0x0000680001227983 */ /* 0x000ea80000300800 */
[----:B------:R-:W2:Y:S01]  /*238e0*/  LDL.LU R35, [R1+0x6c] ;  /* 0x00006c0001237983 */ /* 0x000ea20000300800 */
[C---:B----4-:R-:W-:Y:S03]  /*238f0*/  HMMA.16816.F32 R4, R40.reuse, R8, R4 ;  /* 0x000000082804723c */ /* 0x050fe60000001804 */
[----:B------:R-:W4:Y:S04]  /*23900*/  LDL.LU R56, [R1+0xd0] ;  /* 0x0000d00001387983 */ /* 0x000f280000300800 */
[----:B------:R-:W4:Y:S04]  /*23910*/  LDL.LU R57, [R1+0xd4] ;  /* 0x0000d40001397983 */ /* 0x000f280000300800 */
[----:B------:R-:W4:Y:S04]  /*23920*/  LDL.LU R58, [R1+0xd8] ;  /* 0x0000d800013a7983 */ /* 0x000f280000300800 */
[----:B------:R-:W4:Y:S04]  /*23930*/  LDL.LU R59, [R1+0xdc] ;  /* 0x0000dc00013b7983 */ /* 0x000f280000300800 */
[----:B--2---:R-:W-:Y:S04]  /*23940*/  STL.64 [R1+0x16d0], R34 ;  /* 0x0016d02201007387 */ /* 0x004fe80000100a00 */
[----:B---3--:R0:W-:Y:S04]  /*23950*/  STL.64 [R1+0x16c8], R32 ;  /* 0x0016c82001007387 */ /* 0x0081e80000100a00 */
[----:B0-----:R-:W2:Y:S04]  /*23960*/  LDL.LU R32, [R1+0x80] ;  /* 0x0000800001207983 */ /* 0x001ea80000300800 */
[----:B------:R-:W2:Y:S04]  /*23970*/  LDL.LU R33, [R1+0x84] ;  /* 0x0000840001217983 */ /* 0x000ea80000300800 */
[----:B------:R-:W2:Y:S04]  /*23980*/  LDL.LU R34, [R1+0x88] ;  /* 0x0000880001227983 */ /* 0x000ea80000300800 */
[----:B------:R-:W2:Y:S04]  /*23990*/  LDL.LU R35, [R1+0x8c] ;  /* 0x00008c0001237983 */ /* 0x000ea80000300800 */
        /* <DEDUP_REMOVED lines=16> */
[----:B------:R-:W-:Y:S03]  /*23aa0*/  HMMA.16816.F32 R36, R40, R24, R36 ;  /* 0x000000182824723c */ /* 0x000fe60000001824 */
[----:B------:R-:W3:-:S15]  /*23ab0*/  LDL.LU R40, [R1+0x240] ;  /* 0x0002400001287983 */ /* 0x000ede0000300800 */
[----:B------:R-:W-:Y:S01]  /*23ac0*/  NOP ;  /* 0x0000000000007918 */ /* 0x000fe20000000000 */
[----:B------:R0:W-:Y:S04]  /*23ad0*/  STL.64 [R1+0x2e0], R36 ;  /* 0x0002e02401007387 */ /* 0x0001e80000100a00 */
[----:B------:R1:W-:Y:S04]  /*23ae0*/  STL.64 [R1+0x2e8], R38 ;  /* 0x0002e82601007387 */ /* 0x0003e80000100a00 */
[----:B------:R-:W3:Y:S04]  /*23af0*/  LDL.LU R41, [R1+0x244] ;  /* 0x0002440001297983 */ /* 0x000ee80000300800 */
[----:B------:R-:W3:Y:S04]  /*23b00*/  LDL.LU R42, [R1+0x248] ;  /* 0x00024800012a7983 */ /* 0x000ee80000300800 */
[----:B------:R-:W3:Y:S04]  /*23b10*/  LDL.LU R43, [R1+0x24c] ;  /* 0x00024c00012b7983 */ /* 0x000ee80000300800 */
        /* <DEDUP_REMOVED lines=35> */
[----:B--2---:R-:W-:-:S15]  /*23d50*/  HMMA.16816.F32 R48, R44, R4, R48 ;  /* 0x000000042c30723c */ /* 0x004fde0000001830 */
[----:B------:R-:W-:-:S04]  /*23d60*/  NOP ;  /* 0x0000000000007918 */ /* 0x000fc80000000000 */
[----:B------:R-:W-:Y:S04]  /*23d70*/  STL.64 [R1+0x300], R48 ;  /* 0x0003003001007387 */ /* 0x000fe80000100a00 */
[----:B------:R0:W-:Y:S04]  /*23d80*/  STL.64 [R1+0x308], R50 ;  /* 0x0003083201007387 */ /* 0x0001e80000100a00 */
[----:B0-----:R-:W2:Y:S04]  /*23d90*/  LDL.LU.64 R50, [R1+0x16f0] ;  /* 0x0016f00001327983 */ /* 0x001ea80000300a00 */
[----:B------:R-:W2:Y:S04]  /*23da0*/  LDL.LU.64 R48, [R1+0x16e8] ;  /* 0x0016e80001307983 */ /* 0x000ea80000300a00 */
[----:B------:R0:W-:Y:S04]  /*23db0*/  STL.64 [R1+0x2f0], R40 ;  /* 0x0002f02801007387 */ /* 0x0001e80000100a00 */
[----:B------:R1:W-:Y:S04]  /*23dc0*/  STL.64 [R1+0x2f8], R42 ;  /* 0x0002f82a01007387 */ /* 0x0003e80000100a00 */
[----:B0-----:R-:W3:Y:S04]  /*23dd0*/  LDL.LU R40, [R1+0x1e0] ;  /* 0x0001e00001287983 */ /* 0x001ee80000300800 */
[----:B------:R-:W3:Y:S04]  /*23de0*/  LDL.LU R41, [R1+0x1e4] ;  /* 0x0001e40001297983 */ /* 0x000ee80000300800 */
[----:B-1----:R-:W3:Y:S04]  /*23df0*/  LDL.LU R42, [R1+0x1e8] ;  /* 0x0001e800012a7983 */ /* 0x002ee80000300800 */
[----:B------:R-:W3:Y:S01]  /*23e00*/  LDL.LU R43, [R1+0x1ec] ;  /* 0x0001ec00012b7983 */ /* 0x000ee20000300800 */
[----:B--2---:R-:W-:Y:S03]  /*23e10*/  HMMA.16816.F32 R44, R44, R24, R48 ;  /* 0x000000182c2c723c */ /* 0x004fe60000001830 */
[----:B------:R-:W4:Y:S04]  /*23e20*/  LDL.LU.64 R50, [R1+0x16e0] ;  /* 0x0016e00001327983 */ /* 0x000f280000300a00 */
[----:B------:R-:W4:-:S12]  /*23e30*/  LDL.LU.64 R48, [R1+0x16d8] ;  /* 0x0016d80001307983 */ /* 0x000f180000300a00 */
[----:B------:R0:W-:Y:S04]  /*23e40*/  STL.64 [R1+0x250], R44 ;  /* 0x0002502c01007387 */ /* 0x0001e80000100a00 */
[----:B------:R1:W-:Y:S04]  /*23e50*/  STL.64 [R1+0x258], R46 ;  /* 0x0002582e01007387 */ /* 0x0003e80000100a00 */
[----:B0-----:R-:W2:Y:S04]  /*23e60*/  LDL.LU R44, [R1+0x190] ;  /* 0x00019000012c7983 */ /* 0x001ea80000300800 */
[----:B------:R-:W2:Y:S04]  /*23e70*/  LDL.LU R45, [R1+0x194] ;  /* 0x00019400012d7983 */ /* 0x000ea80000300800 */
[----:B-1----:R-:W2:Y:S04]  /*23e80*/  LDL.LU R46, [R1+0x198] ;  /* 0x00019800012e7983 */ /* 0x002ea80000300800 */
[----:B------:R-:W2:Y:S01]  /*23e90*/  LDL.LU R47, [R1+0x19c] ;  /* 0x00019c00012f7983 */ /* 0x000ea20000300800 */
[C---:B----4-:R-:W-:Y:S08]  /*23ea0*/  HMMA.16816.F32 R56, R48.reuse, R52, R56 ;  /* 0x000000343038723c */ /* 0x050ff00000001838 */
[C---:B------:R-:W-:Y:S11]  /*23eb0*/  HMMA.16816.F32 R32, R48.reuse, R20, R32 ;  /* 0x000000143020723c */ /* 0x040ff60000001820 */
[----:B------:R0:W-:Y:S04]  /*23ec0*/  STL.64 [R1+0x240], R56 ;  /* 0x0002403801007387 */ /* 0x0001e80000100a00 */
[----:B------:R1:W-:Y:S04]  /*23ed0*/  STL.64 [R1+0x248], R58 ;  /* 0x0002483a01007387 */ /* 0x0003e80000100a00 */
[----:B0-----:R-:W4:Y:S04]  /*23ee0*/  LDL.LU R56, [R1+0x530] ;  /* 0x0005300001387983 */ /* 0x001f280000300800 */
[----:B------:R-:W4:Y:S04]  /*23ef0*/  LDL.LU R57, [R1+0x534] ;  /* 0x0005340001397983 */ /* 0x000f280000300800 */
[----:B-1----:R-:W4:Y:S04]  /*23f00*/  LDL.LU R58, [R1+0x538] ;  /* 0x00053800013a7983 */ /* 0x002f280000300800 */
[----:B------:R-:W4:Y:S04]  /*23f10*/  LDL.LU R59, [R1+0x53c] ;  /* 0x00053c00013b7983 */ /* 0x000f280000300800 */
[----:B------:R-:W-:Y:S04]  /*23f20*/  STL.64 [R1+0x230], R32 ;  /* 0x0002302001007387 */ /* 0x000fe80000100a00 */
[----:B------:R0:W-:Y:S04]  /*23f30*/  STL.64 [R1+0x238], R34 ;  /* 0x0002382201007387 */ /* 0x0001e80000100a00 */
[----:B0-----:R-:W3:Y:S04]  /*23f40*/  LDL.LU.64 R34, [R1+0x16d0] ;  /* 0x0016d00001227983 */ /* 0x001ee80000300a00 */
[----:B------:R-:W3:Y:S04]  /*23f50*/  LDL.LU.64 R32, [R1+0x16c8] ;  /* 0x0016c80001207983 */ /* 0x000ee80000300a00 */
[----:B------:R-:W-:Y:S04]  /*23f60*/  STL.64 [R1+0x16c0], R18 ;  /* 0x0016c01201007387 */ /* 0x000fe80000100a00 */
[----:B------:R0:W-:Y:S01]  /*23f70*/  STL.64 [R1+0x16b8], R16 ;  /* 0x0016b81001007387 */ /* 0x0001e20000100a00 */
[C---:B------:R-:W-:Y:S08]  /*23f80*/  HMMA.16816.F32 R36, R48.reuse, R12, R36 ;  /* 0x0000000c3024723c */ /* 0x040ff00000001824 */
[C---:B--2---:R-:W-:Y:S08]  /*23f90*/  HMMA.16816.F32 R44, R48.reuse, R8, R44 ;  /* 0x00000008302c723c */ /* 0x044ff0000000182c */
[----:B---3--:R-:W-:-:S15]  /*23fa0*/  HMMA.16816.F32 R32, R48, R16, R32 ;  /* 0x000000103020723c */ /* 0x008fde0000001820 */
[----:B------:R-:W-:-:S04]  /*23fb0*/  NOP ;  /* 0x0000000000007918 */ /* 0x000fc80000000000 */
[----:B------:R-:W-:Y:S04]  /*23fc0*/  STL.64 [R1+0x220], R32 ;  /* 0x0002202001007387 */ /* 0x000fe80000100a00 */
[----:B------:R-:W-:Y:S04]  /*23fd0*/  STL.64 [R1+0x228], R34 ;  /* 0x0002282201007387 */ /* 0x000fe80000100a00 */
[----:B0-----:R-:W2:Y:S04]  /*23fe0*/  LDL.LU R16, [R1+0x430] ;  /* 0x0004300001107983 */ /* 0x001ea80000300800 */
[----:B------:R-:W2:Y:S04]  /*23ff0*/  LDL.LU R17, [R1+0x434] ;  /* 0x0004340001117983 */ /* 0x000ea80000300800 */
[----:B------:R-:W2:Y:S04]  /*24000*/  LDL.LU R18, [R1+0x438] ;  /* 0x0004380001127983 */ /* 0x000ea80000300800 */
[----:B------:R-:W2:Y:S04]  /*24010*/  LDL.LU R19, [R1+0x43c] ;  /* 0x00043c0001137983 */ /* 0x000ea80000300800 */
[----:B------:R-:W-:Y:S04]  /*24020*/  STL.64 [R1+0x16b0], R14 ;  /* 0x0016b00e01007387 */ /* 0x000fe80000100a00 */
[----:B------:R-:W-:Y:S04]  /*24030*/  STL.64 [R1+0x210], R36 ;  /* 0x0002102401007387 */ /* 0x000fe80000100a00 */
[----:B------:R-:W-:Y:S04]  /*24040*/  STL.64 [R1+0x218], R38 ;  /* 0x0002182601007387 */ /* 0x000fe80000100a00 */
[----:B------:R0:W-:Y:S04]  /*24050*/  STL.64 [R1+0x16a8], R12 ;  /* 0x0016a80c01007387 */ /* 0x0001e80000100a00 */
[----:B0-----:R-:W3:Y:S04]  /*24060*/  LDL.LU R12, [R1+0x1b0] ;  /* 0x0001b000010c7983 */ /* 0x001ee80000300800 */
[----:B------:R-:W3:Y:S04]  /*24070*/  LDL.LU R13, [R1+0x1b4] ;  /* 0x0001b400010d7983 */ /* 0x000ee80000300800 */
[----:B------:R-:W3:Y:S01]  /*24080*/  LDL.LU R14, [R1+0x1b8] ;  /* 0x0001b800010e7983 */ /* 0x000ee20000300800 */
[----:B------:R-:W0:Y:S01]  /*24090*/  S2R R35, SR_TID.X ;  /* 0x0000000000237919 */ /* 0x000e220000002100 */
[----:B------:R-:W-:-:S02]  /*240a0*/  IMAD.MOV.U32 R15, RZ, RZ, R61 ;  /* 0x000000ffff0f7224 */ /* 0x000fc400078e003d */
[----:B------:R-:W1:Y:S01]  /*240b0*/  S2R R61, SR_TID.X ;  /* 0x00000000003d7919 */ /* 0x000e620000002100 */
[----:B------:R-:W-:Y:S04]  /*240c0*/  STL.64 [R1+0x16a0], R10 ;  /* 0x0016a00a01007387 */ /* 0x000fe80000100a00 */
[----:B------:R-:W-:Y:S04]  /*240d0*/  STL.64 [R1+0x200], R44 ;  /* 0x0002002c01007387 */ /* 0x000fe80000100a00 */
[----:B------:R1:W-:Y:S01]  /*240e0*/  STL.64 [R1+0x208], R46 ;  /* 0x0002082e01007387 */ /* 0x0003e20000100a00 */
[C---:B0-----:R-:W-:Y:S01]  /*240f0*/  LOP3.LUT R34, R35.reuse, 0x7, RZ, 0xc0, !PT ;  /* 0x0000000723227812 */ /* 0x041fe200078ec0ff */
[----:B------:R-:W-:-:S04]  /*24100*/  IMAD.SHL.U32 R33, R35, 0x2, RZ ;  /* 0x0000000223217824 */ /* 0x000fc800078e00ff */
[----:B------:R-:W-:Y:S02]  /*24110*/  IMAD R34, R34, 0x110, RZ ;  /* 0x0000011022227824 */ /* 0x000fe400078e02ff */
[----:B------:R-:W-:-:S03]  /*24120*/  IMAD.SHL.U32 R35, R35, 0x80, RZ ;  /* 0x0000008023237824 */ /* 0x000fc600078e00ff */
[----:B------:R-:W-:-:S04]  /*24130*/  LOP3.LUT R39, R34, 0x10, R33, 0x78, !PT ;  /* 0x0000001022277812 */ /* 0x000fc800078e7821 */
[----:B------:R-:W-:-:S04]  /*24140*/  LOP3.LUT R39, R39, 0x800, R35, 0xf8, !PT ;  /* 0x0000080027277812 */ /* 0x000fc800078ef823 */
[----:B------:R-:W-:-:S05]  /*24150*/  LOP3.LUT R39, R39, 0x60, RZ, 0x3c, !PT ;  /* 0x0000006027277812 */ /* 0x000fca00078e3cff */
[----:B------:R-:W-:Y:S04]  /*24160*/  LDSM.16.MT88.4 R32, [R39+UR5+0x2000] ;  /* 0x002000052720783b */ /* 0x000fe80008004200 */
[----:B------:R-:W0:Y:S01]  /*24170*/  LDSM.16.MT88.4 R36, [R39+UR5+0x2080] ;  /* 0x002080052724783b */ /* 0x000e220008004200 */
[C---:B-1----:R-:W-:Y:S01]  /*24180*/  LOP3.LUT R47, R61.reuse, 0x7, RZ, 0xc0, !PT ;  /* 0x000000073d2f7812 */ /* 0x042fe200078ec0ff */
[----:B------:R-:W-:-:S04]  /*24190*/  IMAD.SHL.U32 R46, R61, 0x2, RZ ;  /* 0x000000023d2e7824 */ /* 0x000fc800078e00ff */
[----:B------:R-:W-:-:S05]  /*241a0*/  IMAD R47, R47, 0x110, RZ ;  /* 0x000001102f2f7824 */ /* 0x000fca00078e02ff */
[----:B------:R-:W-:Y:S02]  /*241b0*/  LOP3.LUT R47, R47, 0x10, R46, 0x78, !PT ;  /* 0x000000102f2f7812 */ /* 0x000fe400078e782e */
[----:B------:R-:W1:Y:S01]  /*241c0*/  S2R R46, SR_TID.X ;  /* 0x00000000002e7919 */ /* 0x000e620000002100 */
[----:B------:R4:W-:Y:S02]  /*241d0*/  STL.64 [R1+0x1698], R8 ;  /* 0x0016980801007387 */ /* 0x0009e40000100a00 */
[----:B----4-:R-:W-:Y:S01]  /*241e0*/  HMMA.16816.F32 R8, R48, R4, R40 ;  /* 0x000000043008723c */ /* 0x010fe20000001828 */
[----:B------:R-:W-:Y:S01]  /*241f0*/  IMAD.SHL.U32 R61, R61, 0x80, RZ ;  /* 0x000000803d3d7824 */ /* 0x000fe200078e00ff */
[----:B0-----:R-:W-:Y:S04]  /*24200*/  STL.64 [R1+0x1680], R38 ;  /* 0x0016802601007387 */ /* 0x001fe80000100a00 */
[----:B------:R-:W-:Y:S04]  /*24210*/  STL.64 [R1+0x1678], R36 ;  /* 0x0016782401007387 */ /* 0x000fe80000100a00 */
[----:B------:R-:W-:Y:S04]  /*24220*/  STL.64 [R1+0x1690], R6 ;  /* 0x0016900601007387 */ /* 0x000fe80000100a00 */
[----:B------:R-:W-:Y:S05]  /*24230*/  STL.64 [R1+0x1688], R4 ;  /* 0x0016880401007387 */ /* 0x000fea0000100a00 */
[----:B------:R-:W-:Y:S04]  /*24240*/  STL.64 [R1+0x1f0], R8 ;  /* 0x0001f00801007387 */ /* 0x000fe80000100a00 */
[----:B------:R-:W-:Y:S01]  /*24250*/  STL.64 [R1+0x1f8], R10 ;  /* 0x0001f80a01007387 */ /* 0x000fe20000100a00 */
[----:B------:R-:W-:-:S05]  /*24260*/  LOP3.LUT R47, R47, 0x800, R61, 0xf8, !PT ;  /* 0x000008002f2f7812 */ /* 0x000fca00078ef83d */
[----:B------:R-:W0:Y:S04]  /*24270*/  LDSM.16.MT88.4 R40, [R47+UR5+0x3000] ;  /* 0x003000052f28783b */ /* 0x000e280008004200 */
[----:B0-----:R-:W-:Y:S04]  /*24280*/  STL.64 [R1+0x1600], R42 ;  /* 0x0016002a01007387 */ /* 0x001fe80000100a00 */
[----:B------:R-:W-:Y:S01]  /*24290*/  STL.64 [R1+0x15f8], R40 ;  /* 0x0015f82801007387 */ /* 0x000fe20000100a00 */
[----:B--2---:R-:W-:Y:S01]  /*242a0*/  HMMA.16816.F32 R8, R48, R28, R16 ;  /* 0x0000001c3008723c */ /* 0x004fe20000001810 */
[C---:B-1----:R-:W-:Y:S01]  /*242b0*/  LOP3.LUT R19, R46.reuse, 0x7, RZ, 0xc0, !PT ;  /* 0x000000072e137812 */ /* 0x042fe200078ec0ff */
[----:B------:R-:W-:-:S04]  /*242c0*/  IMAD.SHL.U32 R17, R46, 0x2, RZ ;  /* 0x000000022e117824 */ /* 0x000fc800078e00ff */
[----:B------:R-:W-:Y:S02]  /*242d0*/  IMAD R19, R19, 0x110, RZ ;  /* 0x0000011013137824 */ /* 0x000fe400078e02ff */
[----:B------:R-:W-:Y:S02]  /*242e0*/  IMAD.SHL.U32 R18, R46, 0x80, RZ ;  /* 0x000000802e127824 */ /* 0x000fe400078e00ff */
[----:B------:R-:W0:Y:S01]  /*242f0*/  LDSM.16.MT88.4 R44, [R47+UR5+0x3080] ;  /* 0x003080052f2c783b */ /* 0x000e220008004200 */
[----:B------:R-:W-:-:S04]  /*24300*/  LOP3.LUT R19, R19, 0x10, R17, 0x78, !PT ;  /* 0x0000001013137812 */ /* 0x000fc800078e7811 */
[----:B------:R-:W-:-:S04]  /*24310*/  LOP3.LUT R19, R19, 0x800, R18, 0xf8, !PT ;  /* 0x0000080013137812 */ /* 0x000fc800078ef812 */
[----:B------:R-:W-:Y:S01]  /*24320*/  LOP3.LUT R19, R19, 0x20, RZ, 0x3c, !PT ;  /* 0x0000002013137812 */ /* 0x000fe200078e3cff */
[----:B---3--:R-:W-:Y:S04]  /*24330*/  HMMA.16816.F32 R4, R48, R24, R12 ;  /* 0x000000183004723c */ /* 0x008fe8000000180c */
[----:B------:R-:W1:Y:S01]  /*24340*/  LDSM.16.MT88.4 R48, [R19+UR5+0x3000] ;  /* 0x003000051330783b */ /* 0x000e620008004200 */
[----:B------:R-:W-:-:S03]  /*24350*/  IMAD.MOV.U32 R61, RZ, RZ, R11 ;  /* 0x000000ffff3d7224 */ /* 0x000fc600078e000b */
[----:B------:R-:W-:Y:S04]  /*24360*/  STL.64 [R1+0x1e0], R8 ;  /* 0x0001e00801007387 */ /* 0x000fe80000100a00 */
[----:B------:R-:W-:Y:S04]  /*24370*/  STL [R1+0x1e8], R10 ;  /* 0x0001e80a01007387 */ /* 0x000fe80000100800 */
[----:B------:R-:W-:Y:S04]  /*24380*/  STL [R1+0x1510], R61 ;  /* 0x0015103d01007387 */ /* 0x000fe80000100800 */
[----:B0-----:R-:W-:Y:S04]  /*24390*/  STL.64 [R1+0x1580], R46 ;  /* 0x0015802e01007387 */ /* 0x001fe80000100a00 */
[----:B------:R-:W-:Y:S04]  /*243a0*/  STL.64 [R1+0x1578], R44 ;  /* 0x0015782c01007387 */ /* 0x000fe80000100a00 */
[----:B-1----:R-:W-:Y:S04]  /*243b0*/  STL.64 [R1+0x1530], R50 ;  /* 0x0015303201007387 */ /* 0x002fe80000100a00 */
[----:B------:R-:W-:Y:S04]  /*243c0*/  STL.64 [R1+0xd0], R4 ;  /* 0x0000d00401007387 */ /* 0x000fe80000100a00 */
[----:B------:R0:W-:Y:S02]  /*243d0*/  STL.64 [R1+0xd8], R6 ;  /* 0x0000d80601007387 */ /* 0x0001e40000100a00 */
[----:B0-----:R-:W-:Y:S02]  /*243e0*/  HMMA.16816.F32 R4, R32, R52, R56 ;  /* 0x000000342004723c */ /* 0x001fe40000001838 */
[----:B------:R-:W-:-:S15]  /*243f0*/  STL.64 [R1+0x1528], R48 ;  /* 0x0015283001007387 */ /* 0x000fde0000100a00 */
[----:B------:R-:W-:Y:S02]  /*24400*/  NOP ;  /* 0x0000000000007918 */ /* 0x000fe40000000000 */
[----:B------:R-:W-:Y:S04]  /*24410*/  STL.64 [R1+0x1b0], R4 ;  /* 0x0001b00401007387 */ /* 0x000fe80000100a00 */
[----:B------:R-:W-:Y:S04]  /*24420*/  STL [R1+0x1b8], R6 ;  /* 0x0001b80601007387 */ /* 0x000fe80000100800 */
[----:B------:R-:W2:Y:S04]  /*24430*/  LDL.LU R40, [R1+0x10] ;  /* 0x0000100001287983 */ /* 0x000ea80000300800 */
[----:B------:R-:W2:Y:S04]  /*24440*/  LDL.LU R41, [R1+0x14] ;  /* 0x0000140001297983 */ /* 0x000ea80000300800 */
[----:B------:R-:W3:Y:S04]  /*24450*/  LDL.LU R42, [R1+0x18] ;  /* 0x00001800012a7983 */ /* 0x000ee80000300800 */
[----:B------:R-:W3:Y:S01]  /*24460*/  LDL.LU R43, [R1+0x1c] ;  /* 0x00001c00012b7983 */ /* 0x000ee20000300800 */
[----:B------:R-:W-:-:S03]  /*24470*/  IMAD.MOV.U32 R61, RZ, RZ, R7 ;  /* 0x000000ffff3d7224 */ /* 0x000fc600078e0007 */
        /* <DEDUP_REMOVED lines=45> */
[----:B------:R-:W3:Y:S01]  /*24750*/  LDL.LU R43, [R1+0x4c] ;  /* 0x00004c00012b7983 */ /* 0x000ee20000300800 */
[C---:B----4-:R-:W-:Y:S03]  /*24760*/  HMMA.16816.F32 R16, R32.reuse, R20, R16 ;  /* 0x000000142010723c */ /* 0x050fe60000001810 */
        /* <DEDUP_REMOVED lines=10> */
[----:B------:R-:W2:Y:S04]  /*24810*/  LDL.LU R42, [R1+0x408] ;  /* 0x00040800012a7983 */ /* 0x000ea80000300800 */
[----:B------:R-:W2:Y:S04]  /*24820*/  LDL.LU R43, [R1+0x40c] ;  /* 0x00040c00012b7983 */ /* 0x000ea80000300800 */
[----:B------:R-:W3:Y:S04]  /*24830*/  LDL.LU R56, [R1] ;  /* 0x0000000001387983 */ /* 0x000ee80000300800 */
[----:B------:R-:W3:Y:S04]  /*24840*/  LDL.LU R57, [R1+0x4] ;  /* 0x0000040001397983 */ /* 0x000ee80000300800 */
[----:B------:R-:W3:Y:S04]  /*24850*/  LDL.LU R58, [R1+0x8] ;  /* 0x00000800013a7983 */ /* 0x000ee80000300800 */
[----:B------:R-:W3:Y:S04]  /*24860*/  LDL.LU R59, [R1+0xc] ;  /* 0x00000c00013b7983 */ /* 0x000ee80000300800 */
        /* <DEDUP_REMOVED lines=28> */
[C---:B------:R-:W-:Y:S08]  /*24a30*/  HMMA.16816.F32 R48, R32.reuse, R28, R48 ;  /* 0x0000001c2030723c */ /* 0x040ff00000001830 */
[----:B------:R-:W-:Y:S01]  /*24a40*/  HMMA.16816.F32 R44, R32, R24, R44 ;  /* 0x00000018202c723c */ /* 0x000fe2000000182c */
[----:B------:R-:W3:Y:S01]  /*24a50*/  LDL.LU R32, [R1+0x2b0] ;  /* 0x0002b00001207983 */ /* 0x000ee20000300800 */
[----:B------:R-:W-:-:S02]  /*24a60*/  IMAD.MOV.U32 R34, RZ, RZ, R60 ;  /* 0x000000ffff227224 */ /* 0x000fc400078e003c */
[----:B------:R-:W-:-:S07]  /*24a70*/  IMAD.MOV.U32 R35, RZ, RZ, R15 ;  /* 0x000000ffff237224 */ /* 0x000fce00078e000f */
[----:B------:R4:W-:Y:S04]  /*24a80*/  STL.64 [R1+0x150], R48 ;  /* 0x0001503001007387 */ /* 0x0009e80000100a00 */
[----:B------:R0:W-:Y:S04]  /*24a90*/  STL.64 [R1+0x158], R50 ;  /* 0x0001583201007387 */ /* 0x0001e80000100a00 */
[----:B------:R1:W-:Y:S04]  /*24aa0*/  STL.64 [R1+0x80], R44 ;  /* 0x0000802c01007387 */ /* 0x0003e80000100a00 */
[----:B------:R-:W-:Y:S04]  /*24ab0*/  STL.64 [R1+0x88], R46 ;  /* 0x0000882e01007387 */ /* 0x000fe80000100a00 */
[----:B------:R-:W3:Y:S04]  /*24ac0*/  LDL.LU R33, [R1+0x2b4] ;  /* 0x0002b40001217983 */ /* 0x000ee80000300800 */
[----:B------:R-:W3:Y:S04]  /*24ad0*/  LDL.LU R60, [R1+0x1670] ;  /* 0x00167000013c7983 */ /* 0x000ee80000300800 */
[----:B------:R-:W3:Y:S01]  /*24ae0*/  LDL.LU R15, [R1+0x166c] ;  /* 0x00166c00010f7983 */ /* 0x000ee20000300800 */
[----:B----4-:R-:W-:-:S02]  /*24af0*/  IMAD.MOV.U32 R48, RZ, RZ, R19 ;  /* 0x000000ffff307224 */ /* 0x010fc400078e0013 */
[----:B------:R-:W-:Y:S01]  /*24b00*/  IMAD.MOV.U32 R49, RZ, RZ, R23 ;  /* 0x000000ffff317224 */ /* 0x000fe200078e0017 */
[----:B------:R-:W4:Y:S04]  /*24b10*/  LDL.LU R19, [R1+0x1668] ;  /* 0x0016680001137983 */ /* 0x000f280000300800 */
[----:B------:R-:W3:Y:S01]  /*24b20*/  LDL.LU R23, [R1+0x1664] ;  /* 0x0016640001177983 */ /* 0x000ee20000300800 */
[----:B0-----:R-:W-:Y:S02]  /*24b30*/  IMAD.MOV.U32 R50, RZ, RZ, R10 ;  /* 0x000000ffff327224 */ /* 0x001fe400078e000a */
[----:B------:R-:W-:Y:S01]  /*24b40*/  IMAD.MOV.U32 R51, RZ, RZ, R11 ;  /* 0x000000ffff337224 */ /* 0x000fe200078e000b */
[----:B------:R-:W3:Y:S04]  /*24b50*/  LDL.LU R10, [R1+0x1660] ;  /* 0x00166000010a7983 */ /* 0x000ee80000300800 */
[----:B------:R-:W3:Y:S01]  /*24b60*/  LDL.LU R11, [R1+0x165c] ;  /* 0x00165c00010b7983 */ /* 0x000ee20000300800 */
[----:B-1----:R-:W-:-:S03]  /*24b70*/  IMAD.MOV.U32 R44, RZ, RZ, R14 ;  /* 0x000000ffff2c7224 */ /* 0x002fc600078e000e */
        /* <DEDUP_REMOVED lines=25> */
[----:B------:R-:W-:-:S02]  /*24d10*/  IMAD.MOV.U32 R45, RZ, RZ, R3 ;  /* 0x000000ffff2d7224 */ /* 0x000fc400078e0003 */
[----:B------:R-:W-:Y:S02]  /*24d20*/  IMAD.MOV.U32 R46, RZ, RZ, R2 ;  /* 0x000000ffff2e7224 */ /* 0x000fe400078e0002 */
[----:B------:R-:W-:Y:S01]  /*24d30*/  IMAD.MOV.U32 R47, RZ, RZ, R0 ;  /* 0x000000ffff2f7224 */ /* 0x000fe200078e0000 */
[----:B--2---:R-:W-:-:S15]  /*24d40*/  HMMA.16816.F32 R40, R36, R8, R40 ;  /* 0x000000082428723c */ /* 0x004fde0000001828 */
[----:B------:R-:W-:-:S04]  /*24d50*/  NOP ;  /* 0x0000000000007918 */ /* 0x000fc80000000000 */
[----:B------:R-:W-:Y:S01]  /*24d60*/  IMAD.MOV.U32 R2, RZ, RZ, R42 ;  /* 0x000000ffff027224 */ /* 0x000fe200078e002a */
[----:B------:R0:W-:Y:S01]  /*24d70*/  STL [R1+0x20], R40 ;  /* 0x0000202801007387 */ /* 0x0001e20000100800 */
[----:B------:R-:W-:Y:S02]  /*24d80*/  IMAD.MOV.U32 R3, RZ, RZ, R43 ;  /* 0x000000ffff037224 */ /* 0x000fe400078e002b */
[----:B------:R-:W-:Y:S01]  /*24d90*/  IMAD.MOV.U32 R0, RZ, RZ, R41 ;  /* 0x000000ffff007224 */ /* 0x000fe200078e0029 */
[----:B------:R-:W2:Y:S04]  /*24da0*/  LDL.LU.64 R42, [R1+0x1610] ;  /* 0x00161000012a7983 */ /* 0x000ea80000300a00 */
[----:B0-----:R-:W2:Y:S01]  /*24db0*/  LDL.LU.64 R40, [R1+0x1608] ;  /* 0x0016080001287983 */ /* 0x001ea20000300a00 */
[----:B---3--:R-:W-:Y:S03]  /*24dc0*/  HMMA.16816.F32 R56, R36, R28, R56 ;  /* 0x0000001c2438723c */ /* 0x008fe60000001838 */
[----:B------:R0:W-:Y:S04]  /*24dd0*/  STL [R1+0x13d4], R0 ;  /* 0x0013d40001007387 */ /* 0x0001e80000100800 */
[----:B------:R1:W-:-:S12]  /*24de0*/  STL [R1+0x13d0], R2 ;  /* 0x0013d00201007387 */ /* 0x0003d80000100800 */
[----:B0-----:R-:W-:Y:S02]  /*24df0*/  IMAD.MOV.U32 R0, RZ, RZ, R56 ;  /* 0x000000ffff007224 */ /* 0x001fe400078e0038 */
[----:B-1----:R-:W-:Y:S01]  /*24e00*/  IMAD.MOV.U32 R2, RZ, RZ, R57 ;  /* 0x000000ffff027224 */ /* 0x002fe200078e0039 */
[----:B--2---:R-:W-:Y:S01]  /*24e10*/  HMMA.16816.F32 R40, R36, R4, R40 ;  /* 0x000000042428723c */ /* 0x004fe20000001828 */
[----:B------:R-:W-:Y:S02]  /*24e20*/  IMAD.MOV.U32 R5, RZ, RZ, R58 ;  /* 0x000000ffff057224 */ /* 0x000fe400078e003a */
[----:B------:R-:W-:-:S15]  /*24e30*/  IMAD.MOV.U32 R4, RZ, RZ, R59 ;  /* 0x000000ffff047224 */ /* 0x000fde00078e003b */
[----:B------:R-:W-:Y:S01]  /*24e40*/  NOP ;  /* 0x0000000000007918 */ /* 0x000fe20000000000 */
[----:B------:R-:W-:Y:S04]  /*24e50*/  STL.64 [R1+0x10], R40 ;  /* 0x0000102801007387 */ /* 0x000fe80000100a00 */
[----:B------:R0:W-:Y:S04]  /*24e60*/  STL.64 [R1+0x18], R42 ;  /* 0x0000182a01007387 */ /* 0x0001e80000100a00 */
[----:B0-----:R-:W2:Y:S04]  /*24e70*/  LDL.LU.64 R42, [R1+0x1600] ;  /* 0x00160000012a7983 */ /* 0x001ea80000300a00 */
[----:B------:R-:W2:Y:S04]  /*24e80*/  LDL.LU.64 R40, [R1+0x15f8] ;  /* 0x0015f80001287983 */ /* 0x000ea80000300a00 */
[----:B------:R-:W3:Y:S04]  /*24e90*/  LDL.LU.64 R58, [R1+0x15f0] ;  /* 0x0015f000013a7983 */ /* 0x000ee80000300a00 */
[----:B------:R-:W3:Y:S02]  /*24ea0*/  LDL.LU.64 R56, [R1+0x15e8] ;  /* 0x0015e80001387983 */ /* 0x000ee40000300a00 */
[----:B---3--:R-:W-:Y:S01]  /*24eb0*/  HMMA.16816.F32 R56, R36, R24, R56 ;  /* 0x000000182438723c */ /* 0x008fe20000001838 */
[----:B------:R-:W-:-:S02]  /*24ec0*/  IMAD.MOV.U32 R36, RZ, RZ, R18 ;  /* 0x000000ffff247224 */ /* 0x000fc400078e0012 */
[----:B------:R-:W-:Y:S01]  /*24ed0*/  IMAD.MOV.U32 R37, RZ, RZ, R54 ;  /* 0x000000ffff257224 */ /* 0x000fe200078e0036 */
[----:B------:R-:W3:Y:S04]  /*24ee0*/  LDL.LU R18, [R1+0x15e0] ;  /* 0x0015e00001127983 */ /* 0x000ee80000300800 */
[----:B------:R-:W2:Y:S01]  /*24ef0*/  LDL.LU R54, [R1+0x15dc] ;  /* 0x0015dc0001367983 */ /* 0x000ea20000300800 */
[----:B------:R-:W-:-:S03]  /*24f00*/  IMAD.MOV.U32 R38, RZ, RZ, R55 ;  /* 0x000000ffff267224 */ /* 0x000fc600078e0037 */
[----:B------:R-:W2:Y:S01]  /*24f10*/  LDL.LU R55, [R1+0x15d8] ;  /* 0x0015d80001377983 */ /* 0x000ea20000300800 */
[----:B------:R-:W-:-:S03]  /*24f20*/  IMAD.MOV.U32 R39, RZ, RZ, R22 ;  /* 0x000000ffff277224 */ /* 0x000fc600078e0016 */
[----:B------:R-:W3:Y:S04]  /*24f30*/  LDL.LU R22, [R1+0x15d4] ;  /* 0x0015d40001167983 */ /* 0x000ee80000300800 */
[----:B------:R0:W-:Y:S04]  /*24f40*/  STL.64 [R1+0x1378], R56 ;  /* 0x0013783801007387 */ /* 0x0001e80000100a00 */
[----:B------:R1:W-:Y:S01]  /*24f50*/  STL.64 [R1+0x1370], R58 ;  /* 0x0013703a01007387 */ /* 0x0003e20000100a00 */
[----:B0-----:R-:W-:Y:S02]  /*24f60*/  IMAD.MOV.U32 R56, RZ, RZ, R23 ;  /* 0x000000ffff387224 */ /* 0x001fe400078e0017 */
[----:B----4-:R-:W-:Y:S01]  /*24f70*/  IMAD.MOV.U32 R57, RZ, RZ, R19 ;  /* 0x000000ffff397224 */ /* 0x010fe200078e0013 */
[----:B------:R-:W3:Y:S04]  /*24f80*/  LDL.LU R23, [R1+0x15d0] ;  /* 0x0015d00001177983 */ /* 0x000ee80000300800 */
[----:B------:R-:W4:Y:S01]  /*24f90*/  LDL.LU R19, [R1+0x15cc] ;  /* 0x0015cc0001137983 */ /* 0x000f220000300800 */
[----:B-1----:R-:W-:-:S03]  /*24fa0*/  IMAD.MOV.U32 R58, RZ, RZ, R15 ;  /* 0x000000ffff3a7224 */ /* 0x002fc600078e000f */
[----:B------:R-:W3:Y:S01]  /*24fb0*/  LDL.LU R15, [R1+0x15c8] ;  /* 0x0015c800010f7983 */ /* 0x000ee20000300800 */
[----:B------:R-:W-:-:S07]  /*24fc0*/  IMAD.MOV.U32 R59, RZ, RZ, R60 ;  /* 0x000000ffff3b7224 */ /* 0x000fce00078e003c */
[----:B--2---:R-:W-:-:S15]  /*24fd0*/  HMMA.16816.F32 R56, R40, R54, R56 ;  /* 0x000000362838723c */ /* 0x004fde0000001838 */
[----:B------:R-:W-:-:S04]  /*24fe0*/  NOP ;  /* 0x0000000000007918 */ /* 0x000fc80000000000 */
[----:B------:R-:W-:Y:S01]  /*24ff0*/  IMAD.MOV.U32 R60, RZ, RZ, R56 ;  /* 0x000000ffff3c7224 */ /* 0x000fe200078e0038 */
[----:B------:R-:W-:Y:S04]  /*25000*/  STL.64 [R1+0x670], R56 ;  /* 0x0006703801007387 */ /* 0x000fe80000100a00 */
[----:B------:R-:W-:Y:S04]  /*25010*/  STL.64 [R1+0x678], R58 ;  /* 0x0006783a01007387 */ /* 0x000fe80000100a00 */
[----:B------:R-:W-:Y:S04]  /*25020*/  STL.64 [R1+0x1588], R54 ;  /* 0x0015883601007387 */ /* 0x000fe80000100a00 */
[----:B------:R-:W-:Y:S01]  /*25030*/  STL [R1+0x1364], R60 ;  /* 0x0013643c01007387 */ /* 0x000fe20000100800 */
[C---:B---3--:R-:W-:Y:S08]  /*25040*/  HMMA.16816.F32 R36, R40.reuse, R22, R36 ;  /* 0x000000162824723c */ /* 0x048ff00000001824 */
[C---:B----4-:R-:W-:Y:S01]  /*25050*/  HMMA.16816.F32 R32, R40.reuse, R18, R32 ;  /* 0x000000122820723c */ /* 0x050fe20000001820 */
[----:B------:R0:W-:Y:S07]  /*25060*/  STL.64 [R1+0x1570], R22 ;  /* 0x0015701601007387 */ /* 0x0001ee0000100a00 */
[----:B0-----:R-:W-:Y:S03]  /*25070*/  HMMA.16816.F32 R20, R40, R14, R48 ;  /* 0x0000000e2814723c */ /* 0x001fe60000001830 */
[----:B------:R-:W-:Y:S04]  /*25080*/  STL.64 [R1+0x630], R36 ;  /* 0x0006302401007387 */ /* 0x000fe80000100a00 */
[----:B------:R-:W-:Y:S04]  /*25090*/  STL.64 [R1+0x638], R38 ;  /* 0x0006382601007387 */ /* 0x000fe80000100a00 */
[----:B------:R-:W-:Y:S04]  /*250a0*/  STL.64 [R1+0x5c0], R32 ;  /* 0x0005c02001007387 */ /* 0x000fe80000100a00 */
[----:B------:R-:W-:Y:S04]  /*250b0*/  STL.64 [R1+0x5c8], R34 ;  /* 0x0005c82201007387 */ /* 0x000fe80000100a00 */
[----:B------:R-:W-:Y:S01]  /*250c0*/  STL.64 [R1+0x510], R20 ;  /* 0x0005101401007387 */ /* 0x000fe20000100a00 */
[----:B------:R-:W-:-:S03]  /*250d0*/  IMAD.MOV.U32 R17, RZ, RZ, R23 ;  /* 0x000000ffff117224 */ /* 0x000fc600078e0017 */
[----:B------:R0:W-:Y:S01]  /*250e0*/  STL.64 [R1+0x518], R22 ;  /* 0x0005181601007387 */ /* 0x0001e20000100a00 */
[----:B------:R-:W-:Y:S02]  /*250f0*/  IMAD.MOV.U32 R16, RZ, RZ, R21 ;  /* 0x000000ffff107224 */ /* 0x000fe400078e0015 */
[----:B0-----:R-:W-:Y:S01]  /*25100*/  HMMA.16816.F32 R20, R40, R10, R44 ;  /* 0x0000000a2814723c */ /* 0x001fe2000000182c */
[----:B------:R-:W-:-:S15]  /*25110*/  STL.64 [R1+0x1568], R14 ;  /* 0x0015680e01007387 */ /* 0x000fde0000100a00 */
[----:B------:R-:W-:-:S03]  /*25120*/  NOP ;  /* 0x0000000000007918 */ /* 0x000fc60000000000 */
[----:B------:R-:W-:Y:S04]  /*25130*/  STL.64 [R1+0x4b0], R20 ;  /* 0x0004b01401007387 */ /* 0x000fe80000100a00 */
[----:B------:R-:W-:Y:S04]  /*25140*/  STL.64 [R1+0x4b8], R22 ;  /* 0x0004b81601007387 */ /* 0x000fe80000100a00 */
[----:B------:R-:W2:Y:S04]  /*25150*/  LDL.LU R56, [R1+0xa0] ;  /* 0x0000a00001387983 */ /* 0x000ea80000300800 */
[----:B------:R-:W2:Y:S01]  /*25160*/  LDL.LU R57, [R1+0xa4] ;  /* 0x0000a40001397983 */ /* 0x000ea20000300800 */
[----:B------:R-:W-:-:S02]  /*25170*/  IMAD.MOV.U32 R58, RZ, RZ, R27 ;  /* 0x000000ffff3a7224 */ /* 0x000fc400078e001b */
[----:B------:R-:W-:Y:S01]  /*25180*/  IMAD.MOV.U32 R59, RZ, RZ, R31 ;  /* 0x000000ffff3b7224 */ /* 0x000fe200078e001f */
[----:B------:R-:W3:Y:S04]  /*25190*/  LDL.LU R27, [R1+0x15c4] ;  /* 0x0015c400011b7983 */ /* 0x000ee80000300800 */
[----:B------:R-:W4:Y:S01]  /*251a0*/  LDL.LU R31, [R1+0x15c0] ;  /* 0x0015c000011f7983 */ /* 0x000f220000300800 */
[----:B------:R-:W-:-:S03]  /*251b0*/  IMAD.MOV.U32 R32, RZ, RZ, R30 ;  /* 0x000000ffff207224 */ /* 0x000fc600078e001e */
[----:B------:R-:W-:Y:S01]  /*251c0*/  STL.64 [R1+0x1520], R58 ;  /* 0x0015203a01007387 */ /* 0x000fe20000100a00 */
[----:B------:R-:W-:Y:S02]  /*251d0*/  IMAD.MOV.U32 R33, RZ, RZ, R7 ;  /* 0x000000ffff217224 */ /* 0x000fe400078e0007 */
[----:B------:R-:W-:Y:S02]  /*251e0*/  IMAD.MOV.U32 R34, RZ, RZ, R6 ;  /* 0x000000ffff227224 */ /* 0x000fe400078e0006 */
[----:B------:R-:W-:Y:S01]  /*251f0*/  IMAD.MOV.U32 R35, RZ, RZ, R26 ;  /* 0x000000ffff237224 */ /* 0x000fe200078e001a */
[----:B--2---:R-:W-:Y:S04]  /*25200*/  STL.64 [R1+0x1518], R56 ;  /* 0x0015183801007387 */ /* 0x004fe80000100a00 */
[----:B------:R-:W2:Y:S04]  /*25210*/  LDL.LU R30, [R1+0x15bc] ;  /* 0x0015bc00011e7983 */ /* 0x000ea80000300800 */
[----:B------:R-:W2:Y:S04]  /*25220*/  LDL.LU R7, [R1+0x15b8] ;  /* 0x0015b80001077983 */ /* 0x000ea80000300800 */
[----:B------:R-:W3:Y:S04]  /*25230*/  LDL.LU R6, [R1+0x15b4] ;  /* 0x0015b40001067983 */ /* 0x000ee80000300800 */
[----:B------:R-:W4:Y:S04]  /*25240*/  LDL.LU R26, [R1+0x15b0] ;  /* 0x0015b000011a7983 */ /* 0x000f280000300800 */
[----:B------:R-:W-:Y:S04]  /*25250*/  STL.64 [R1+0x1540], R34 ;  /* 0x0015402201007387 */ /* 0x000fe80000100a00 */
[----:B------:R0:W-:Y:S04]  /*25260*/  STL.64 [R1+0x1538], R32 ;  /* 0x0015382001007387 */ /* 0x0001e80000100a00 */
[----:B0-----:R-:W4:Y:S04]  /*25270*/  LDL.LU R32, [R1+0xe0] ;  /* 0x0000e00001207983 */ /* 0x001f280000300800 */
[----:B------:R-:W4:Y:S01]  /*25280*/  LDL.LU R33, [R1+0xe4] ;  /* 0x0000e40001217983 */ /* 0x000f220000300800 */
[----:B------:R-:W-:-:S02]  /*25290*/  IMAD.MOV.U32 R24, RZ, RZ, R20 ;  /* 0x000000ffff187224 */ /* 0x000fc400078e0014 */
[----:B------:R-:W-:Y:S02]  /*252a0*/  IMAD.MOV.U32 R25, RZ, RZ, R22 ;  /* 0x000000ffff197224 */ /* 0x000fe400078e0016 */
[----:B--2---:R-:W-:Y:S02]  /*252b0*/  IMAD.MOV.U32 R34, RZ, RZ, R7 ;  /* 0x000000ffff227224 */ /* 0x004fe400078e0007 */
[----:B---3--:R-:W-:Y:S01]  /*252c0*/  IMAD.MOV.U32 R35, RZ, RZ, R6 ;  /* 0x000000ffff237224 */ /* 0x008fe200078e0006 */
[----:B------:R-:W2:Y:S04]  /*252d0*/  LDL.LU R7, [R1+0x15ac] ;  /* 0x0015ac0001077983 */ /* 0x000ea80000300800 */
[----:B------:R-:W3:Y:S04]  /*252e0*/  LDL.LU R6, [R1+0x15a8] ;  /* 0x0015a80001067983 */ /* 0x000ee80000300800 */
        /* <DEDUP_REMOVED lines=24> */
[----:B------:R-:W-:Y:S04]  /*25470*/  STL.64 [R1+0x1550], R34 ;  /* 0x0015502201007387 */ /* 0x000fe80000100a00 */
[----:B----4-:R0:W-:Y:S04]  /*25480*/  STL.64 [R1+0x1548], R32 ;  /* 0x0015482001007387 */ /* 0x0101e80000100a00 */
[----:B0-----:R-:W4:Y:S04]  /*25490*/  LDL.LU R32, [R1+0xf0] ;  /* 0x0000f00001207983 */ /* 0x001f280000300800 */
[----:B------:R-:W4:Y:S04]  /*254a0*/  LDL.LU R33, [R1+0xf4] ;  /* 0x0000f40001217983 */ /* 0x000f280000300800 */
[----:B------:R-:W2:Y:S04]  /*254b0*/  LDL.LU R34, [R1+0xf8] ;  /* 0x0000f80001227983 */ /* 0x000ea80000300800 */
[----:B------:R-:W2:Y:S04]  /*254c0*/  LDL.LU R35, [R1+0xfc] ;  /* 0x0000fc0001237983 */ /* 0x000ea80000300800 */
[----:B--2---:R0:W-:Y:S04]  /*254d0*/  STL.64 [R1+0x1560], R34 ;  /* 0x0015602201007387 */ /* 0x0041e80000100a00 */
[----:B----4-:R1:W-:Y:S01]  /*254e0*/  STL.64 [R1+0x1558], R32 ;  /* 0x0015582001007387 */ /* 0x0103e20000100a00 */
[----:B0-----:R-:W-:-:S03]  /*254f0*/  IMAD.MOV.U32 R34, RZ, RZ, R7 ;  /* 0x000000ffff227224 */ /* 0x001fc600078e0007 */
[----:B-1----:R-:W2:Y:S01]  /*25500*/  LDL.LU R32, [R1+0x100] ;  /* 0x0001000001207983 */ /* 0x002ea20000300800 */
[----:B---3--:R-:W-:-:S03]  /*25510*/  IMAD.MOV.U32 R33, RZ, RZ, R6 ;  /* 0x000000ffff217224 */ /* 0x008fc600078e0006 */
[----:B------:R-:W3:Y:S04]  /*25520*/  LDL.LU R6, [R1+0x15a4] ;  /* 0x0015a40001067983 */ /* 0x000ee80000300800 */
[----:B------:R-:W3:Y:S04]  /*25530*/  LDL.LU R7, [R1+0x15a0] ;  /* 0x0015a00001077983 */ /* 0x000ee80000300800 */
[----:B------:R-:W2:Y:S04]  /*25540*/  LDL.LU R35, [R1+0x10c] ;  /* 0x00010c0001237983 */ /* 0x000ea80000300800 */
[----:B------:R-:W4:Y:S01]  /*25550*/  LDL.LU R48, [R1+0x70] ;  /* 0x0000700001307983 */ /* 0x000f220000300800 */
[----:B------:R-:W-:-:S02]  /*25560*/  IMAD.MOV.U32 R49, RZ, RZ, R26 ;  /* 0x000000ffff317224 */ /* 0x000fc400078e001a */
[----:B------:R-:W-:Y:S01]  /*25570*/  IMAD.MOV.U32 R50, RZ, RZ, R30 ;  /* 0x000000ffff327224 */ /* 0x000fe200078e001e */
[----:B------:R-:W2:Y:S04]  /*25580*/  LDL.LU R26, [R1+0x159c] ;  /* 0x00159c00011a7983 */ /* 0x000ea80000300800 */
[----:B------:R-:W2:Y:S01]  /*25590*/  LDL.LU R30, [R1+0x1598] ;  /* 0x00159800011e7983 */ /* 0x000ea20000300800 */
[----:B------:R-:W-:-:S03]  /*255a0*/  IMAD.MOV.U32 R51, RZ, RZ, R31 ;  /* 0x000000ffff337224 */ /* 0x000fc600078e001f */
[----:B------:R-:W2:Y:S01]  /*255b0*/  LDL.LU R31, [R1+0x1594] ;  /* 0x00159400011f7983 */ /* 0x000ea20000300800 */
[----:B---3--:R-:W-:-:S15]  /*255c0*/  HMMA.16816.F32 R56, R40, R6, R56 ;  /* 0x000000062838723c */ /* 0x008fde0000001838 */
[----:B------:R-:W-:-:S04]  /*255d0*/  NOP ;  /* 0x0000000000007918 */ /* 0x000fc80000000000 */
[----:B------:R0:W-:Y:S04]  /*255e0*/  STL.64 [R1+0x450], R56 ;  /* 0x0004503801007387 */ /* 0x0001e80000100a00 */
[----:B------:R1:W-:Y:S01]  /*255f0*/  STL.64 [R1+0x458], R58 ;  /* 0x0004583a01007387 */ /* 0x0003e20000100a00 */
[----:B0-----:R-:W-:-:S03]  /*25600*/  IMAD.MOV.U32 R56, RZ, RZ, R27 ;  /* 0x000000ffff387224 */ /* 0x001fc600078e001b */
[----:B------:R-:W3:Y:S01]  /*25610*/  LDL.LU R27, [R1+0x1590] ;  /* 0x00159000011b7983 */ /* 0x000ee20000300800 */
[C---:B--2---:R-:W-:Y:S03]  /*25620*/  HMMA.16816.F32 R52, R40.reuse, R30, R52 ;  /* 0x0000001e2834723c */ /* 0x044fe60000001834 */
[----:B------:R-:W2:Y:S04]  /*25630*/  LDL.LU R57, [R1+0xc4] ;  /* 0x0000c40001397983 */ /* 0x000ea80000300800 */
[----:B-1----:R-:W2:Y:S04]  /*25640*/  LDL.LU R58, [R1+0xc8] ;  /* 0x0000c800013a7983 */ /* 0x002ea80000300800 */
[----:B------:R-:W2:Y:S08]  /*25650*/  LDL.LU R59, [R1+0xcc] ;  /* 0x0000cc00013b7983 */ /* 0x000eb00000300800 */
[----:B------:R-:W-:Y:S04]  /*25660*/  STL.64 [R1+0x2d0], R52 ;  /* 0x0002d03401007387 */ /* 0x000fe80000100a00 */
[----:B------:R0:W-:Y:S04]  /*25670*/  STL.64 [R1+0x2d8], R54 ;  /* 0x0002d83601007387 */ /* 0x0001e80000100a00 */
[----:B0-----:R-:W2:Y:S01]  /*25680*/  LDL.LU.64 R54, [R1+0x1588] ;  /* 0x0015880001367983 */ /* 0x001ea20000300a00 */
[----:B---3--:R-:W-:Y:S03]  /*25690*/  HMMA.16816.F32 R40, R40, R26, R44 ;  /* 0x0000001a2828723c */ /* 0x008fe6000000182c */
[----:B------:R-:W2:Y:S04]  /*256a0*/  LDL.LU.64 R46, [R1+0x1580] ;  /* 0x00158000012e7983 */ /* 0x000ea80000300a00 */
[----:B------:R-:W2:-:S12]  /*256b0*/  LDL.LU.64 R44, [R1+0x1578] ;  /* 0x00157800012c7983 */ /* 0x000e980000300a00 */
        /* <DEDUP_REMOVED lines=10> */
[----:B0-----:R-:W2:Y:S02]  /*25760*/  LDL.LU.64 R22, [R1+0x1570] ;  /* 0x0015700001167983 */ /* 0x001ea40000300a00 */
[----:B--2---:R-:W-:-:S15]  /*25770*/  HMMA.16816.F32 R12, R44, R22, R12 ;  /* 0x000000162c0c723c */ /* 0x004fde000000180c */
[----:B------:R-:W-:-:S04]  /*25780*/  NOP ;  /* 0x0000000000007918 */ /* 0x000fc80000000000 */
[----:B------:R-:W-:Y:S04]  /*25790*/  STL.64 [R1+0x690], R12 ;  /* 0x0006900c01007387 */ /* 0x000fe80000100a00 */
[----:B------:R0:W-:Y:S04]  /*257a0*/  STL.64 [R1+0x698], R14 ;  /* 0x0006980e01007387 */ /* 0x0001e80000100a00 */
[----:B0-----:R-:W2:Y:S01]  /*257b0*/  LDL.LU.64 R14, [R1+0x1568] ;  /* 0x00156800010e7983 */ /* 0x001ea20000300a00 */
[C---:B---3--:R-:W-:Y:S08]  /*257c0*/  HMMA.16816.F32 R40, R44.reuse, R18, R40 ;  /* 0x000000122c28723c */ /* 0x048ff00000001828 */
[----:B------:R-:W-:Y:S11]  /*257d0*/  HMMA.16816.F32 R32, R44, R10, R32 ;  /* 0x0000000a2c20723c */ /* 0x000ff60000001820 */
[----:B------:R0:W-:Y:S04]  /*257e0*/  STL.64 [R1+0x610], R40 ;  /* 0x0006102801007387 */ /* 0x0001e80000100a00 */
[----:B------:R1:W-:Y:S04]  /*257f0*/  STL.64 [R1+0x618], R42 ;  /* 0x0006182a01007387 */ /* 0x0003e80000100a00 */
[----:B0-----:R-:W3:Y:S04]  /*25800*/  LDL.LU R40, [R1+0x1c0] ;  /* 0x0001c00001287983 */ /* 0x001ee80000300800 */
[----:B------:R-:W3:Y:S04]  /*25810*/  LDL.LU R41, [R1+0x1c4] ;  /* 0x0001c40001297983 */ /* 0x000ee80000300800 */
[----:B-1----:R-:W3:Y:S04]  /*25820*/  LDL.LU R42, [R1+0x1c8] ;  /* 0x0001c800012a7983 */ /* 0x002ee80000300800 */
[----:B------:R-:W3:Y:S01]  /*25830*/  LDL.LU R43, [R1+0x1cc] ;  /* 0x0001cc00012b7983 */ /* 0x000ee20000300800 */
[----:B------:R-:W-:-:S02]  /*25840*/  IMAD.MOV.U32 R29, RZ, RZ, R34 ;  /* 0x000000ffff1d7224 */ /* 0x000fc400078e0022 */
[----:B------:R-:W-:Y:S01]  /*25850*/  IMAD.MOV.U32 R28, RZ, RZ, R32 ;  /* 0x000000ffff1c7224 */ /* 0x000fe200078e0020 */
[----:B--2---:R-:W-:-:S15]  /*25860*/  HMMA.16816.F32 R36, R44, R14, R36 ;  /* 0x0000000e2c24723c */ /* 0x004fde0000001824 */
[----:B------:R-:W-:-:S04]  /*25870*/  NOP ;  /* 0x0000000000007918 */ /* 0x000fc80000000000 */
[----:B------:R0:W-:Y:S04]  /*25880*/  STL.64 [R1+0x590], R36 ;  /* 0x0005902401007387 */ /* 0x0001e80000100a00 */
[----:B------:R1:W-:Y:S01]  /*25890*/  STL.64 [R1+0x598], R38 ;  /* 0x0005982601007387 */ /* 0x0003e20000100a00 */
[----:B------:R-:W-:Y:S02]  /*258a0*/  IMAD.MOV.U32 R12, RZ, RZ, R36 ;  /* 0x000000ffff0c7224 */ /* 0x000fe400078e0024 */
[----:B------:R-:W-:Y:S02]  /*258b0*/  IMAD.MOV.U32 R20, RZ, RZ, R37 ;  /* 0x000000ffff147224 */ /* 0x000fe400078e0025 */
[----:B------:R-:W-:Y:S02]  /*258c0*/  IMAD.MOV.U32 R13, RZ, RZ, R38 ;  /* 0x000000ffff0d7224 */ /* 0x000fe400078e0026 */
[----:B------:R-:W-:Y:S01]  /*258d0*/  IMAD.MOV.U32 R21, RZ, RZ, R39 ;  /* 0x000000ffff157224 */ /* 0x000fe200078e0027 */
[----:B0-----:R-:W2:Y:S04]  /*258e0*/  LDL.LU R36, [R1+0x260] ;  /* 0x0002600001247983 */ /* 0x001ea80000300800 */
[----:B------:R-:W2:Y:S04]  /*258f0*/  LDL.LU R37, [R1+0x264] ;  /* 0x0002640001257983 */ /* 0x000ea80000300800 */
[----:B-1----:R-:W2:Y:S04]  /*25900*/  LDL.LU R38, [R1+0x268] ;  /* 0x0002680001267983 */ /* 0x002ea80000300800 */
[----:B------:R-:W2:Y:S04]  /*25910*/  LDL.LU R39, [R1+0x26c] ;  /* 0x00026c0001277983 */ /* 0x000ea80000300800 */
[----:B------:R-:W-:Y:S04]  /*25920*/  STL.64 [R1+0x4e0], R32 ;  /* 0x0004e02001007387 */ /* 0x000fe80000100a00 */
[----:B------:R0:W-:Y:S04]  /*25930*/  STL.64 [R1+0x4e8], R34 ;  /* 0x0004e82201007387 */ /* 0x0001e80000100a00 */
[----:B0-----:R-:W2:Y:S04]  /*25940*/  LDL.LU.64 R34, [R1+0x1560] ;  /* 0x0015600001227983 */ /* 0x001ea80000300a00 */
[----:B------:R-:W2:Y:S02]  /*25950*/  LDL.LU.64 R32, [R1+0x1558] ;  /* 0x0015580001207983 */ /* 0x000ea40000300a00 */
[----:B--2---:R-:W-:-:S15]  /*25960*/  HMMA.16816.F32 R32, R44, R6, R32 ;  /* 0x000000062c20723c */ /* 0x004fde0000001820 */
[----:B------:R-:W-:-:S04]  /*25970*/  NOP ;  /* 0x0000000000007918 */ /* 0x000fc80000000000 */
[----:B------:R-:W-:Y:S01]  /*25980*/  STL.64 [R1+0x460], R32 ;  /* 0x0004602001007387 */ /* 0x000fe20000100a00 */
[----:B------:R-:W-:-:S03]  /*25990*/  IMAD.MOV.U32 R53, RZ, RZ, R35 ;  /* 0x000000ffff357224 */ /* 0x000fc600078e0023 */
[----:B------:R0:W-:Y:S01]  /*259a0*/  STL.64 [R1+0x468], R34 ;  /* 0x0004682201007387 */ /* 0x0001e20000100a00 */
[----:B------:R-:W-:-:S03]  /*259b0*/  IMAD.MOV.U32 R52, RZ, RZ, R33 ;  /* 0x000000ffff347224 */ /* 0x000fc600078e0021 */
[----:B0-----:R-:W2:Y:S04]  /*259c0*/  LDL.LU.64 R34, [R1+0x1550] ;  /* 0x0015500001227983 */ /* 0x001ea80000300a00 */
[----:B------:R-:W2:Y:S02]  /*259d0*/  LDL.LU.64 R32, [R1+0x1548] ;  /* 0x0015480001207983 */ /* 0x000ea40000300a00 */
[C---:B--2---:R-:W-:Y:S08]  /*259e0*/  HMMA.16816.F32 R32, R44.reuse, R30, R32 ;  /* 0x0000001e2c20723c */ /* 0x044ff00000001820 */
[----:B----4-:R-:W-:Y:S11]  /*259f0*/  HMMA.16816.F32 R44, R44, R26, R48 ;  /* 0x0000001a2c2c723c */ /* 0x010ff60000001830 */
[----:B------:R-:W-:Y:S04]  /*25a00*/  STL.64 [R1+0x2c0], R32 ;  /* 0x0002c02001007387 */ /* 0x000fe80000100a00 */
[----:B------:R0:W-:Y:S04]  /*25a10*/  STL.64 [R1+0x2c8], R34 ;  /* 0x0002c82201007387 */ /* 0x0001e80000100a00 */
[----:B0-----:R-:W2:Y:S04]  /*25a20*/  LDL.LU.64 R34, [R1+0x1540] ;  /* 0x0015400001227983 */ /* 0x001ea80000300a00 */
[----:B------:R-:W2:Y:S04]  /*25a30*/  LDL.LU.64 R32, [R1+0x1538] ;  /* 0x0015380001207983 */ /* 0x000ea80000300a00 */
[----:B------:R-:W4:Y:S04]  /*25a40*/  LDL.LU.64 R50, [R1+0x1530] ;  /* 0x0015300001327983 */ /* 0x000f280000300a00 */
[----:B------:R-:W4:Y:S04]  /*25a50*/  LDL.LU.64 R48, [R1+0x1528] ;  /* 0x0015280001307983 */ /* 0x000f280000300a00 */
[----:B------:R0:W-:Y:S04]  /*25a60*/  STL.64 [R1+0x70], R44 ;  /* 0x0000702c01007387 */ /* 0x0001e80000100a00 */
[----:B------:R1:W-:Y:S04]  /*25a70*/  STL.64 [R1+0x78], R46 ;  /* 0x0000782e01007387 */ /* 0x0003e80000100a00 */
[----:B0-----:R-:W2:Y:S04]  /*25a80*/  LDL.LU R44, [R1+0xb0] ;  /* 0x0000b000012c7983 */ /* 0x001ea80000300800 */
[----:B------:R-:W2:Y:S04]  /*25a90*/  LDL.LU R45, [R1+0xb4] ;  /* 0x0000b400012d7983 */ /* 0x000ea80000300800 */
[----:B-1----:R-:W2:Y:S04]  /*25aa0*/  LDL.LU R46, [R1+0xb8] ;  /* 0x0000b800012e7983 */ /* 0x002ea80000300800 */
[----:B------:R-:W2:Y:S01]  /*25ab0*/  LDL.LU R47, [R1+0xbc] ;  /* 0x0000bc00012f7983 */ /* 0x000ea20000300800 */
[----:B----4-:R-:W-:-:S15]  /*25ac0*/  HMMA.16816.F32 R56, R48, R54, R56 ;  /* 0x000000363038723c */ /* 0x010fde0000001838 */
[----:B------:R-:W-:-:S04]  /*25ad0*/  NOP ;  /* 0x0000000000007918 */ /* 0x000fc80000000000 */
[----:B------:R-:W-:Y:S04]  /*25ae0*/  STL.64 [R1+0x6e0], R56 ;  /* 0x0006e03801007387 */ /* 0x000fe80000100a00 */
[----:B------:R0:W-:Y:S04]  /*25af0*/  STL.64 [R1+0x6e8], R58 ;  /* 0x0006e83a01007387 */ /* 0x0001e80000100a00 */
[----:B0-----:R-:W4:Y:S04]  /*25b00*/  LDL.LU.64 R58, [R1+0x1520] ;  /* 0x00152000013a7983 */ /* 0x001f280000300a00 */
[----:B------:R-:W4:Y:S01]  /*25b10*/  LDL.LU.64 R56, [R1+0x1518] ;  /* 0x0015180001387983 */ /* 0x000f220000300a00 */
[----:B--2---:R-:W-:-:S15]  /*25b20*/  HMMA.16816.F32 R44, R48, R22, R44 ;  /* 0x00000016302c723c */ /* 0x004fde000000182c */
[----:B------:R-:W-:-:S04]  /*25b30*/  NOP ;  /* 0x0000000000007918 */ /* 0x000fc80000000000 */
[----:B------:R-:W-:Y:S04]  /*25b40*/  STL.64 [R1+0x660], R44 ;  /* 0x0006602c01007387 */ /* 0x000fe80000100a00 */
[----:B------:R0:W-:Y:S02]  /*25b50*/  STL.64 [R1+0x668], R46 ;  /* 0x0006682e01007387 */ /* 0x0001e40000100a00 */
[C---:B0-----:R-:W-:Y:S02]  /*25b60*/  HMMA.16816.F32 R44, R48.reuse, R14, R32 ;  /* 0x0000000e302c723c */ /* 0x041fe40000001820 */
[----:B------:R-:W2:Y:S01]  /*25b70*/  LDL.LU R32, [R1+0x370] ;  /* 0x0003700001207983 */ /* 0x000ea20000300800 */
[----:B------:R-:W0:Y:S05]  /*25b80*/  S2R R9, SR_TID.X ;  /* 0x0000000000097919 */ /* 0x000e2a0000002100 */
[----:B---3--:R-:W-:Y:S01]  /*25b90*/  HMMA.16816.F32 R40, R48, R10, R40 ;  /* 0x0000000a3028723c */ /* 0x008fe20000001828 */
[C---:B0-----:R-:W-:Y:S01]  /*25ba0*/  LOP3.LUT R8, R9.reuse, 0x7, RZ, 0xc0, !PT ;  /* 0x0000000709087812 */ /* 0x041fe200078ec0ff */
[----:B------:R-:W-:-:S04]  /*25bb0*/  IMAD.SHL.U32 R60, R9, 0x2, RZ ;  /* 0x00000002093c7824 */ /* 0x000fc800078e00ff */
[----:B------:R-:W-:Y:S02]  /*25bc0*/  IMAD R8, R8, 0x110, RZ ;  /* 0x0000011008087824 */ /* 0x000fe400078e02ff */
[----:B----4-:R-:W-:-:S15]  /*25bd0*/  HMMA.16816.F32 R56, R48, R18, R56 ;  /* 0x000000123038723c */ /* 0x010fde0000001838 */
[----:B------:R-:W-:-:S04]  /*25be0*/  NOP ;  /* 0x0000000000007918 */ /* 0x000fc80000000000 */
[----:B------:R0:W-:Y:S04]  /*25bf0*/  STL.64 [R1+0x5e0], R56 ;  /* 0x0005e03801007387 */ /* 0x0001e80000100a00 */
[----:B------:R1:W-:Y:S04]  /*25c00*/  STL.64 [R1+0x5e8], R58 ;  /* 0x0005e83a01007387 */ /* 0x0003e80000100a00 */
[----:B------:R-:W-:Y:S04]  /*25c10*/  STL.64 [R1+0x570], R44 ;  /* 0x0005702c01007387 */ /* 0x000fe80000100a00 */
[----:B------:R-:W-:Y:S04]  /*25c20*/  STL.64 [R1+0x578], R46 ;  /* 0x0005782e01007387 */ /* 0x000fe80000100a00 */
[----:B------:R-:W2:Y:S04]  /*25c30*/  LDL.LU R33, [R1+0x374] ;  /* 0x0003740001217983 */ /* 0x000ea80000300800 */
[----:B------:R-:W2:Y:S04]  /*25c40*/  LDL.LU R34, [R1+0x378] ;  /* 0x0003780001227983 */ /* 0x000ea80000300800 */
[----:B------:R-:W2:Y:S04]  /*25c50*/  LDL.LU R35, [R1+0x37c] ;  /* 0x00037c0001237983 */ /* 0x000ea80000300800 */
[----:B0-----:R-:W3:Y:S01]  /*25c60*/  LDL.LU R56, [R1+0x3b0] ;  /* 0x0003b00001387983 */ /* 0x001ee20000300800 */
[----:B-1----:R-:W-:Y:S01]  /*25c70*/  IMAD.SHL.U32 R59, R9, 0x80, RZ ;  /* 0x00000080093b7824 */ /* 0x002fe200078e00ff */
[----:B------:R-:W-:-:S02]  /*25c80*/  LOP3.LUT R9, R8, 0x10, R60, 0x78, !PT ;  /* 0x0000001008097812 */ /* 0x000fc400078e783c */
[----:B------:R-:W-:Y:S01]  /*25c90*/  LOP3.LUT R8, R8, 0x10, R60, 0x78, !PT ;  /* 0x0000001008087812 */ /* 0x000fe200078e783c */
[----:B------:R-:W3:Y:S04]  /*25ca0*/  LDL.LU R57, [R1+0x3b4] ;  /* 0x0003b40001397983 */ /* 0x000ee80000300800 */
[----:B------:R-:W3:Y:S01]  /*25cb0*/  LDL.LU R58, [R1+0x3b8] ;  /* 0x0003b800013a7983 */ /* 0x000ee20000300800 */
[--C-:B------:R-:W-:Y:S02]  /*25cc0*/  LOP3.LUT R9, R9, 0x800, R59.reuse, 0xf8, !PT ;  /* 0x0000080009097812 */ /* 0x100fe400078ef83b */
[----:B------:R-:W-:Y:S02]  /*25cd0*/  LOP3.LUT R8, R8, 0x800, R59, 0xf8, !PT ;  /* 0x0000080008087812 */ /* 0x000fe400078ef83b */
[----:B------:R-:W3:Y:S01]  /*25ce0*/  LDL.LU R59, [R1+0x3bc] ;  /* 0x0003bc00013b7983 */ /* 0x000ee20000300800 */
[----:B------:R-:W-:-:S03]  /*25cf0*/  LOP3.LUT R9, R9, 0x40, RZ, 0x3c, !PT ;  /* 0x0000004009097812 */ /* 0x000fc600078e3cff */
[----:B------:R-:W-:Y:S04]  /*25d00*/  STL.64 [R1+0x4c0], R40 ;  /* 0x0004c02801007387 */ /* 0x000fe80000100a00 */
[----:B------:R-:W-:Y:S04]  /*25d10*/  STL.64 [R1+0x4c8], R42 ;  /* 0x0004c82a01007387 */ /* 0x000fe80000100a00 */
[----:B------:R-:W0:Y:S01]  /*25d20*/  LDSM.16.MT88.4 R40, [R9+UR5+0x3000] ;  /* 0x003000050928783b */ /* 0x000e220008004200 */
[C---:B------:R-:W-:Y:S03]  /*25d30*/  HMMA.16816.F32 R36, R48.reuse, R6, R36 ;  /* 0x000000063024723c */ /* 0x040fe60000001824 */
[----:B0-----:R-:W-:Y:S04]  /*25d40*/  STL.64 [R1+0x14d8], R42 ;  /* 0x0014d82a01007387 */ /* 0x001fe80000100a00 */
[----:B------:R0:W-:Y:S04]  /*25d50*/  STL.64 [R1+0x14d0], R40 ;  /* 0x0014d02801007387 */ /* 0x0001e80000100a00 */
[----:B0-----:R-:W4:Y:S04]  /*25d60*/  LDL.LU R40, [R1+0x3c0] ;  /* 0x0003c00001287983 */ /* 0x001f280000300800 */
[----:B------:R-:W4:Y:S04]  /*25d70*/  LDL.LU R41, [R1+0x3c4] ;  /* 0x0003c40001297983 */ /* 0x000f280000300800 */
[----:B------:R-:W4:Y:S04]  /*25d80*/  LDL.LU R42, [R1+0x3c8] ;  /* 0x0003c800012a7983 */ /* 0x000f280000300800 */
[----:B------:R-:W4:Y:S04]  /*25d90*/  LDL.LU R43, [R1+0x3cc] ;  /* 0x0003cc00012b7983 */ /* 0x000f280000300800 */
[----:B------:R-:W-:Y:S04]  /*25da0*/  STL.64 [R1+0x1508], R6 ;  /* 0x0015080601007387 */ /* 0x000fe80000100a00 */
[----:B------:R0:W-:Y:S04]  /*25db0*/  STL.64 [R1+0x1500], R4 ;  /* 0x0015000401007387 */ /* 0x0001e80000100a00 */
[----:B------:R-:W-:Y:S04]  /*25dc0*/  STL.64 [R1+0x440], R36 ;  /* 0x0004402401007387 */ /* 0x000fe80000100a00 */
[----:B------:R-:W-:Y:S04]  /*25dd0*/  STL.64 [R1+0x448], R38 ;  /* 0x0004482601007387 */ /* 0x000fe80000100a00 */
[----:B------:R-:W1:Y:S04]  /*25de0*/  LDSM.16.MT88.4 R36, [R9+UR5+0x3080] ;  /* 0x003080050924783b */ /* 0x000e680008004200 */
[----:B0-----:R-:W3:Y:S04]  /*25df0*/  LDL.LU R4, [R1+0x3d0] ;  /* 0x0003d00001047983 */ /* 0x001ee80000300800 */
[----:B------:R-:W3:Y:S04]  /*25e00*/  LDL.LU R5, [R1+0x3d4] ;  /* 0x0003d40001057983 */ /* 0x000ee80000300800 */
[----:B------:R-:W3:Y:S04]  /*25e10*/  LDL.LU R6, [R1+0x3d8] ;  /* 0x0003d80001067983 */ /* 0x000ee80000300800 */
[----:B------:R-:W3:Y:S04]  /*25e20*/  LDL.LU R7, [R1+0x3dc] ;  /* 0x0003dc0001077983 */ /* 0x000ee80000300800 */
[----:B-1----:R-:W-:Y:S04]  /*25e30*/  STL.64 [R1+0x1458], R38 ;  /* 0x0014582601007387 */ /* 0x002fe80000100a00 */
[----:B------:R0:W-:Y:S04]  /*25e40*/  STL.64 [R1+0x1450], R36 ;  /* 0x0014502401007387 */ /* 0x0001e80000100a00 */
[----:B0-----:R-:W4:Y:S04]  /*25e50*/  LDL.LU R36, [R1+0x3e0] ;  /* 0x0003e00001247983 */ /* 0x001f280000300800 */
[----:B------:R-:W4:Y:S04]  /*25e60*/  LDL.LU R37, [R1+0x3e4] ;  /* 0x0003e40001257983 */ /* 0x000f280000300800 */
[----:B------:R-:W4:Y:S04]  /*25e70*/  LDL.LU R38, [R1+0x3e8] ;  /* 0x0003e80001267983 */ /* 0x000f280000300800 */
[----:B------:R-:W4:Y:S04]  /*25e80*/  LDL.LU R39, [R1+0x3ec] ;  /* 0x0003ec0001277983 */ /* 0x000f280000300800 */
[----:B------:R-:W-:Y:S04]  /*25e90*/  STL.64 [R1+0x14f8], R30 ;  /* 0x0014f81e01007387 */ /* 0x000fe80000100a00 */
[----:B------:R0:W-:Y:S01]  /*25ea0*/  STL.64 [R1+0x14f0], R28 ;  /* 0x0014f01c01007387 */ /* 0x0001e20000100a00 */
[----:B--2---:R-:W-:-:S15]  /*25eb0*/  HMMA.16816.F32 R32, R48, R30, R32 ;  /* 0x0000001e3020723c */ /* 0x004fde0000001820 */
[----:B------:R-:W-:-:S04]  /*25ec0*/  NOP ;  /* 0x0000000000007918 */ /* 0x000fc80000000000 */
[----:B------:R-:W-:Y:S04]  /*25ed0*/  STL.64 [R1+0x1c0], R32 ;  /* 0x0001c02001007387 */ /* 0x000fe80000100a00 */
[----:B------:R-:W-:Y:S04]  /*25ee0*/  STL.64 [R1+0x1c8], R34 ;  /* 0x0001c82201007387 */ /* 0x000fe80000100a00 */
[----:B0-----:R-:W2:Y:S04]  /*25ef0*/  LDL.LU R28, [R1+0x360] ;  /* 0x00036000011c7983 */ /* 0x001ea80000300800 */
[----:B------:R-:W2:Y:S04]  /*25f00*/  LDL.LU R29, [R1+0x364] ;  /* 0x00036400011d7983 */ /* 0x000ea80000300800 */
[----:B------:R-:W2:Y:S04]  /*25f10*/  LDL.LU R30, [R1+0x368] ;  /* 0x00036800011e7983 */ /* 0x000ea80000300800 */
[----:B------:R-:W2:Y:S01]  /*25f20*/  LDL.LU R31, [R1+0x36c] ;  /* 0x00036c00011f7983 */ /* 0x000ea20000300800 */
[----:B------:R-:W-:-:S05]  /*25f30*/  LOP3.LUT R8, R8, 0x20, RZ, 0x3c, !PT ;  /* 0x0000002008087812 */ /* 0x000fca00078e3cff */
[----:B------:R0:W3:Y:S02]  /*25f40*/  LDSM.16.MT88.4 R44, [R8+UR5+0x3080] ;  /* 0x00308005082c783b */ /* 0x0000e40008004200 */
[----:B0-----:R-:W0:Y:S02]  /*25f50*/  S2R R8, SR_TID.X ;  /* 0x0000000000087919 */ /* 0x001e240000002100 */
        /* <DEDUP_REMOVED lines=8> */
[----:B---3--:R-:W-:Y:S03]  /*25fe0*/  HMMA.16816.F32 R4, R44, R22, R4 ;  /* 0x000000162c04723c */ /* 0x008fe60000001804 */
[----:B0-----:R-:W-:Y:S04]  /*25ff0*/  STL.64 [R1+0x1418], R34 ;  /* 0x0014182201007387 */ /* 0x001fe80000100a00 */
[----:B------:R-:W-:Y:S04]  /*26000*/  STL.64 [R1+0x1410], R32 ;  /* 0x0014102001007387 */ /* 0x000fe80000100a00 */
[----:B------:R-:W-:Y:S04]  /*26010*/  STL.64 [R1+0x14e8], R26 ;  /* 0x0014e81a01007387 */ /* 0x000fe80000100a00 */
[----:B------:R4:W-:Y:S01]  /*26020*/  STL.64 [R1+0x14e0], R24 ;  /* 0x0014e01801007387 */ /* 0x0009e20000100a00 */
[----:B--2---:R-:W-:Y:S03]  /*26030*/  HMMA.16816.F32 R28, R48, R26, R28 ;  /* 0x0000001a301c723c */ /* 0x004fe6000000181c */
[----:B------:R-:W0:Y:S05]  /*26040*/  LDSM.16.MT88.4 R48, [R9+UR5+0x3080] ;  /* 0x003080050930783b */ /* 0x000e2a0008004200 */
[C---:B----4-:R-:W-:Y:S11]  /*26050*/  HMMA.16816.F32 R24, R44.reuse, R54, R36 ;  /* 0x000000362c18723c */ /* 0x050ff60000001824 */
[----:B------:R-:W-:Y:S04]  /*26060*/  STL.64 [R1+0x140], R28 ;  /* 0x0001401c01007387 */ /* 0x000fe80000100a00 */
[----:B------:R-:W-:Y:S04]  /*26070*/  STL.64 [R1+0x148], R30 ;  /* 0x0001481e01007387 */ /* 0x000fe80000100a00 */
[----:B0-----:R-:W-:Y:S04]  /*26080*/  STL.64 [R1+0x13c8], R50 ;  /* 0x0013c83201007387 */ /* 0x001fe80000100a00 */
        /* <DEDUP_REMOVED lines=36> */
[----:B------:R-:W2:Y:S04]  /*262d0*/  LDL.LU R39, [R1+0x25c] ;  /* 0x00025c0001277983 */ /* 0x000ea80000300800 */
[----:B--2---:R-:W-:Y:S04]  /*262e0*/  STL.64 [R1+0x1468], R38 ;  /* 0x0014682601007387 */ /* 0x004fe80000100a00 */
[----:B----4-:R0:W-:Y:S04]  /*262f0*/  STL.64 [R1+0x1460], R36 ;  /* 0x0014602401007387 */ /* 0x0101e80000100a00 */
[----:B0-----:R-:W2:Y:S04]  /*26300*/  LDL.LU R36, [R1+0x2f0] ;  /* 0x0002f00001247983 */ /* 0x001ea80000300800 */
[----:B------:R-:W2:Y:S04]  /*26310*/  LDL.LU R37, [R1+0x2f4] ;  /* 0x0002f40001257983 */ /* 0x000ea80000300800 */
[----:B------:R-:W4:Y:S04]  /*26320*/  LDL.LU R38, [R1+0x2f8] ;  /* 0x0002f80001267983 */ /* 0x000f280000300800 */
[----:B------:R-:W4:Y:S04]  /*26330*/  LDL.LU R39, [R1+0x2fc] ;  /* 0x0002fc0001277983 */ /* 0x000f280000300800 */
[----:B----4-:R-:W-:Y:S04]  /*26340*/  STL.64 [R1+0x1478], R38 ;  /* 0x0014782601007387 */ /* 0x010fe80000100a00 */
[----:B--2---:R0:W-:Y:S04]  /*26350*/  STL.64 [R1+0x1470], R36 ;  /* 0x0014702401007387 */ /* 0x0041e80000100a00 */
        /* <DEDUP_REMOVED lines=10> */
[----:B------:R-:W2:Y:S04]  /*26400*/  LDL.LU R12, [R1+0x330] ;  /* 0x00033000010c7983 */ /* 0x000ea80000300800 */
        /* <DEDUP_REMOVED lines=27> */
[----:B------:R-:W-:-:S03]  /*265c0*/  IMAD.MOV.U32 R59, RZ, RZ, R61 ;  /* 0x000000ffff3b7224 */ /* 0x000fc600078e003d */
[----:B----4-:R-:W-:Y:S04]  /*265d0*/  STL.64 [R1+0x1498], R38 ;  /* 0x0014982601007387 */ /* 0x010fe80000100a00 */
[----:B--2---:R0:W-:Y:S04]  /*265e0*/  STL.64 [R1+0x1490], R36 ;  /* 0x0014902401007387 */ /* 0x0041e80000100a00 */
[----:B0-----:R-:W2:Y:S04]  /*265f0*/  LDL.LU R36, [R1+0x320] ;  /* 0x0003200001247983 */ /* 0x001ea80000300800 */
[----:B------:R-:W2:Y:S04]  /*26600*/  LDL.LU R37, [R1+0x324] ;  /* 0x0003240001257983 */ /* 0x000ea80000300800 */
[----:B------:R-:W2:Y:S01]  /*26610*/  LDL.LU R38, [R1+0x328] ;  /* 0x0003280001267983 */ /* 0x000ea20000300800 */
[C---:B---3--:R-:W-:Y:S03]  /*26620*/  HMMA.16816.F32 R4, R44.reuse, R10, R4 ;  /* 0x0000000a2c04723c */ /* 0x048fe60000001804 */
[----:B------:R-:W2:Y:S04]  /*26630*/  LDL.LU R39, [R1+0x32c] ;  /* 0x00032c0001277983 */ /* 0x000ea80000300800 */
[----:B------:R-:W-:Y:S04]  /*26640*/  STL.64 [R1+0x1448], R34 ;  /* 0x0014482201007387 */ /* 0x000fe80000100a00 */
[----:B------:R0:W-:Y:S04]  /*26650*/  STL.64 [R1+0x1440], R32 ;  /* 0x0014402001007387 */ /* 0x0001e80000100a00 */
[----:B0-----:R-:W3:Y:S04]  /*26660*/  LDL.LU R32, [R1+0x240] ;  /* 0x0002400001207983 */ /* 0x001ee80000300800 */
        /* <DEDUP_REMOVED lines=29> */
[----:B------:R-:W2:-:S12]  /*26840*/  LDL.LU.64 R40, [R1+0x14d0] ;  /* 0x0014d00001287983 */ /* 0x000e980000300a00 */
[----:B------:R0:W-:Y:S04]  /*26850*/  STL.64 [R1+0x110], R44 ;  /* 0x0001102c01007387 */ /* 0x0001e80000100a00 */
[----:B------:R1:W-:Y:S04]  /*26860*/  STL.64 [R1+0x118], R46 ;  /* 0x0001182e01007387 */ /* 0x0003e80000100a00 */
[----:B0-----:R-:W3:Y:S04]  /*26870*/  LDL.LU R44, [R1+0x1e0] ;  /* 0x0001e000012c7983 */ /* 0x001ee80000300800 */
[----:B------:R-:W3:Y:S04]  /*26880*/  LDL.LU R45, [R1+0x1e4] ;  /* 0x0001e400012d7983 */ /* 0x000ee80000300800 */
[----:B-1----:R-:W3:Y:S01]  /*26890*/  LDL.LU R46, [R1+0x1e8] ;  /* 0x0001e800012e7983 */ /* 0x002ee20000300800 */
[----:B--2---:R-:W-:-:S15]  /*268a0*/  HMMA.16816.F32 R20, R40, R54, R20 ;  /* 0x000000362814723c */ /* 0x004fde0000001814 */
[----:B------:R-:W-:-:S04]  /*268b0*/  NOP ;  /* 0x0000000000007918 */ /* 0x000fc80000000000 */
[----:B------:R-:W-:Y:S04]  /*268c0*/  STL.64 [R1+0x6d0], R20 ;  /* 0x0006d01401007387 */ /* 0x000fe80000100a00 */
[----:B------:R0:W-:Y:S04]  /*268d0*/  STL.64 [R1+0x6d8], R22 ;  /* 0x0006d81601007387 */ /* 0x0001e80000100a00 */
[----:B0-----:R-:W2:Y:S01]  /*268e0*/  LDL.LU.64 R22, [R1+0x14c8] ;  /* 0x0014c80001167983 */ /* 0x001ea20000300a00 */
[----:B------:R-:W-:Y:S02]  /*268f0*/  IMAD.MOV.U32 R47, RZ, RZ, R61 ;  /* 0x000000ffff2f7224 */ /* 0x000fe400078e003d */
[----:B------:R-:W-:-:S02]  /*26900*/  IMAD.MOV.U32 R61, RZ, RZ, R20 ;  /* 0x000000ffff3d7224 */ /* 0x000fc400078e0014 */
[----:B------:R0:W5:Y:S01]  /*26910*/  LDL.LU.64 R20, [R1+0x14c0] ;  /* 0x0014c00001147983 */ /* 0x0001620000300a00 */
[----:B--2---:R-:W-:-:S15]  /*26920*/  HMMA.16816.F32 R16, R40, R22, R16 ;  /* 0x000000162810723c */ /* 0x004fde0000001810 */
[----:B------:R-:W-:-:S04]  /*26930*/  NOP ;  /* 0x0000000000007918 */ /* 0x000fc80000000000 */
[----:B------:R-:W-:Y:S04]  /*26940*/  STL.64 [R1+0x650], R16 ;  /* 0x0006501001007387 */ /* 0x000fe80000100a00 */
[----:B------:R1:W-:Y:S04]  /*26950*/  STL.64 [R1+0x658], R18 ;  /* 0x0006581201007387 */ /* 0x0003e80000100a00 */
[----:B-1----:R-:W2:Y:S04]  /*26960*/  LDL.LU.64 R18, [R1+0x14b8] ;  /* 0x0014b80001127983 */ /* 0x002ea80000300a00 */
[----:B------:R0:W5:Y:S01]  /*26970*/  LDL.LU.64 R16, [R1+0x14b0] ;  /* 0x0014b00001107983 */ /* 0x0001620000300a00 */
[----:B--2---:R-:W-:-:S15]  /*26980*/  HMMA.16816.F32 R12, R40, R18, R12 ;  /* 0x00000012280c723c */ /* 0x004fde000000180c */
[----:B------:R-:W-:-:S04]  /*26990*/  NOP ;  /* 0x0000000000007918 */ /* 0x000fc80000000000 */
[----:B------:R-:W-:Y:S04]  /*269a0*/  STL.64 [R1+0x5d0], R12 ;  /* 0x0005d00c01007387 */ /* 0x000fe80000100a00 */
[----:B------:R1:W-:Y:S04]  /*269b0*/  STL.64 [R1+0x5d8], R14 ;  /* 0x0005d80e01007387 */ /* 0x0003e80000100a00 */
[----:B-1----:R-:W2:Y:S04]  /*269c0*/  LDL.LU.64 R14, [R1+0x14a8] ;  /* 0x0014a800010e7983 */ /* 0x002ea80000300a00 */
[----:B------:R-:W3:Y:S01]  /*269d0*/  LDL.LU.64 R12, [R1+0x14a0] ;  /* 0x0014a000010c7983 */ /* 0x000ee20000300a00 */
[----:B--2---:R-:W-:-:S15]  /*269e0*/  HMMA.16816.F32 R36, R40, R14, R36 ;  /* 0x0000000e2824723c */ /* 0x004fde0000001824 */
[----:B------:R-:W-:-:S04]  /*269f0*/  NOP ;  /* 0x0000000000007918 */ /* 0x000fc80000000000 */
[----:B------:R-:W-:Y:S04]  /*26a00*/  STL.64 [R1+0x520], R36 ;  /* 0x0005202401007387 */ /* 0x000fe80000100a00 */
[----:B------:R1:W-:Y:S04]  /*26a10*/  STL.64 [R1+0x528], R38 ;  /* 0x0005282601007387 */ /* 0x0003e80000100a00 */
[----:B-1----:R-:W2:Y:S04]  /*26a20*/  LDL.LU.64 R38, [R1+0x1498] ;  /* 0x0014980001267983 */ /* 0x002ea80000300a00 */
[----:B------:R-:W2:Y:S02]  /*26a30*/  LDL.LU.64 R36, [R1+0x1490] ;  /* 0x0014900001247983 */ /* 0x000ea40000300a00 */
        /* <DEDUP_REMOVED lines=18> */
[----:B--2---:R-:W-:Y:S02]  /*26b60*/  HMMA.16816.F32 R40, R40, R26, R36 ;  /* 0x0000001a2828723c */ /* 0x004fe40000001824 */
[----:B------:R-:W3:Y:S04]  /*26b70*/  LDL.LU.64 R38, [R1+0x1458] ;  /* 0x0014580001267983 */ /* 0x000ee80000300a00 */
[----:B------:R-:W3:-:S13]  /*26b80*/  LDL.LU.64 R36, [R1+0x1450] ;  /* 0x0014500001247983 */ /* 0x000eda0000300a00 */
[----:B------:R1:W-:Y:S04]  /*26b90*/  STL.64 [R1+0x90], R40 ;  /* 0x0000902801007387 */ /* 0x0003e80000100a00 */
[----:B------:R2:W-:Y:S04]  /*26ba0*/  STL.64 [R1+0x98], R42 ;  /* 0x0000982a01007387 */ /* 0x0005e80000100a00 */
[----:B-1----:R-:W4:Y:S04]  /*26bb0*/  LDL.LU R40, [R1+0x1f0] ;  /* 0x0001f00001287983 */ /* 0x002f280000300800 */
[----:B------:R-:W4:Y:S04]  /*26bc0*/  LDL.LU R41, [R1+0x1f4] ;  /* 0x0001f40001297983 */ /* 0x000f280000300800 */
[----:B--2---:R-:W4:Y:S04]  /*26bd0*/  LDL.LU R42, [R1+0x1f8] ;  /* 0x0001f800012a7983 */ /* 0x004f280000300800 */
[----:B------:R-:W4:Y:S01]  /*26be0*/  LDL.LU R43, [R1+0x1fc] ;  /* 0x0001fc00012b7983 */ /* 0x000f220000300800 */
[----:B---3--:R-:W-:-:S15]  /*26bf0*/  HMMA.16816.F32 R32, R36, R54, R32 ;  /* 0x000000362420723c */ /* 0x008fde0000001820 */
        /* <DEDUP_REMOVED lines=22> */
[----:B------:R-:W2:Y:S04]  /*26d60*/  LDL.LU.64 R32, [R1+0x1410] ;  /* 0x0014100001207983 */ /* 0x000ea80000300a00 */
[----:B------:R-:W-:Y:S04]  /*26d70*/  STL.64 [R1+0x1408], R14 ;  /* 0x0014080e01007387 */ /* 0x000fe80000100a00 */
[----:B------:R1:W-:Y:S04]  /*26d80*/  STL.64 [R1+0x1400], R12 ;  /* 0x0014000c01007387 */ /* 0x0003e80000100a00 */
[----:B-1----:R-:W3:Y:S04]  /*26d90*/  LDL.LU R12, [R1+0x200] ;  /* 0x00020000010c7983 */ /* 0x002ee80000300800 */
[----:B------:R-:W3:Y:S04]  /*26da0*/  LDL.LU R13, [R1+0x204] ;  /* 0x00020400010d7983 */ /* 0x000ee80000300800 */
[----:B------:R-:W3:Y:S04]  /*26db0*/  LDL.LU R14, [R1+0x208] ;  /* 0x00020800010e7983 */ /* 0x000ee80000300800 */
[----:B------:R-:W3:Y:S04]  /*26dc0*/  LDL.LU R15, [R1+0x20c] ;  /* 0x00020c00010f7983 */ /* 0x000ee80000300800 */
[----:B------:R1:W-:Y:S01]  /*26dd0*/  STL.64 [R1+0x13f8], R10 ;  /* 0x0013f80a01007387 */ /* 0x0003e20000100a00 */
[C---:B---3--:R-:W-:Y:S08]  /*26de0*/  HMMA.16816.F32 R12, R36.reuse, R10, R12 ;  /* 0x0000000a240c723c */ /* 0x048ff0000000180c */
[C---:B-1----:R-:W-:Y:S11]  /*26df0*/  HMMA.16816.F32 R8, R36.reuse, R30, R44 ;  /* 0x0000001e2408723c */ /* 0x042ff6000000182c */
[----:B------:R-:W-:Y:S04]  /*26e00*/  STL.64 [R1+0x480], R12 ;  /* 0x0004800c01007387 */ /* 0x000fe80000100a00 */
[----:B------:R4:W-:Y:S02]  /*26e10*/  STL.64 [R1+0x488], R14 ;  /* 0x0004880e01007387 */ /* 0x0009e40000100a00 */
[----:B----4-:R-:W-:Y:S02]  /*26e20*/  HMMA.16816.F32 R12, R36, R6, R40 ;  /* 0x00000006240c723c */ /* 0x010fe40000001828 */
[----:B------:R-:W-:Y:S01]  /*26e30*/  STL.64 [R1+0x400], R8 ;  /* 0x0004000801007387 */ /* 0x000fe20000100a00 */
[----:B------:R-:W-:-:S15]  /*26e40*/  IMAD.MOV.U32 R44, RZ, RZ, R8 ;  /* 0x000000ffff2c7224 */ /* 0x000fde00078e0008 */
[----:B------:R-:W-:Y:S01]  /*26e50*/  NOP ;  /* 0x0000000000007918 */ /* 0x000fe20000000000 */
[----:B------:R-:W-:Y:S04]  /*26e60*/  STL.64 [R1+0x430], R12 ;  /* 0x0004300c01007387 */ /* 0x000fe80000100a00 */
[----:B------:R-:W-:Y:S04]  /*26e70*/  STL.64 [R1+0x438], R14 ;  /* 0x0004380e01007387 */ /* 0x000fe80000100a00 */
[----:B------:R1:W-:Y:S02]  /*26e80*/  STL.64 [R1+0x408], R10 ;  /* 0x0004080a01007387 */ /* 0x0003e40000100a00 */
[----:B-1----:R-:W-:Y:S02]  /*26e90*/  HMMA.16816.F32 R8, R36, R26, R48 ;  /* 0x0000001a2408723c */ /* 0x002fe40000001830 */
[----:B------:R-:W-:Y:S04]  /*26ea0*/  STL.64 [R1+0x13f0], R30 ;  /* 0x0013f01e01007387 */ /* 0x000fe80000100a00 */
[----:B------:R-:W-:Y:S04]  /*26eb0*/  STL.64 [R1+0x13e8], R28 ;  /* 0x0013e81c01007387 */ /* 0x000fe80000100a00 */
[----:B------:R-:W-:Y:S04]  /*26ec0*/  STL [R1+0x1390], R44 ;  /* 0x0013902c01007387 */ /* 0x000fe80000100800 */
[----:B------:R-:W-:Y:S04]  /*26ed0*/  STL.64 [R1+0x13e0], R26 ;  /* 0x0013e01a01007387 */ /* 0x000fe80000100a00 */
[----:B------:R-:W-:Y:S04]  /*26ee0*/  STL.64 [R1+0x13d8], R24 ;  /* 0x0013d81801007387 */ /* 0x000fe80000100a00 */
[----:B------:R-:W-:Y:S04]  /*26ef0*/  STL.64 [R1+0x3f0], R8 ;  /* 0x0003f00801007387 */ /* 0x000fe80000100a00 */
[----:B------:R2:W-:Y:S02]  /*26f00*/  STL.64 [R1+0x3f8], R10 ;  /* 0x0003f80a01007387 */ /* 0x0005e40000100a00 */
[----:B--2---:R-:W-:Y:S02]  /*26f10*/  HMMA.16816.F32 R8, R32, R54, R56 ;  /* 0x000000362008723c */ /* 0x004fe40000001838 */
[----:B------:R-:W2:-:S15]  /*26f20*/  LDL.LU R56, [R1+0x40] ;  /* 0x0000400001387983 */ /* 0x000e9e0000300800 */
[----:B------:R-:W-:Y:S02]  /*26f30*/  NOP ;  /* 0x0000000000007918 */ /* 0x000fe40000000000 */
[----:B------:R1:W-:Y:S04]  /*26f40*/  STL.64 [R1+0x700], R8 ;  /* 0x0007000801007387 */ /* 0x0003e80000100a00 */
[----:B------:R3:W-:Y:S04]  /*26f50*/  STL.64 [R1+0x708], R10 ;  /* 0x0007080a01007387 */ /* 0x0007e80000100a00 */
[----:B------:R-:W2:Y:S04]  /*26f60*/  LDL.LU R57, [R1+0x44] ;  /* 0x0000440001397983 */ /* 0x000ea80000300800 */
        /* <DEDUP_REMOVED lines=18> */
[----:B-1----:R-:W2:Y:S04]  /*27090*/  LDL.LU R8, [R1+0x180] ;  /* 0x0001800001087983 */ /* 0x002ea80000300800 */
[----:B------:R-:W2:Y:S04]  /*270a0*/  LDL.LU R9, [R1+0x184] ;  /* 0x0001840001097983 */ /* 0x000ea80000300800 */
[----:B---3--:R-:W3:Y:S04]  /*270b0*/  LDL.LU R10, [R1+0x188] ;  /* 0x00018800010a7983 */ /* 0x008ee80000300800 */
[----:B------:R-:W3:Y:S04]  /*270c0*/  LDL.LU R11, [R1+0x18c] ;  /* 0x00018c00010b7983 */ /* 0x000ee80000300800 */
[----:B------:R-:W3:Y:S04]  /*270d0*/  LDL.LU R24, [R1+0x150] ;  /* 0x0001500001187983 */ /* 0x000ee80000300800 */
[----:B------:R-:W3:Y:S04]  /*270e0*/  LDL.LU R25, [R1+0x154] ;  /* 0x0001540001197983 */ /* 0x000ee80000300800 */
[----:B------:R-:W3:Y:S04]  /*270f0*/  LDL.LU R26, [R1+0x158] ;  /* 0x00015800011a7983 */ /* 0x000ee80000300800 */
[----:B------:R-:W3:Y:S04]  /*27100*/  LDL.LU R27, [R1+0x15c] ;  /* 0x00015c00011b7983 */ /* 0x000ee80000300800 */
[----:B----4-:R-:W-:Y:S04]  /*27110*/  STL.64 [R1+0x13a0], R58 ;  /* 0x0013a03a01007387 */ /* 0x010fe80000100a00 */
[----:B--2---:R1:W-:Y:S04]  /*27120*/  STL.64 [R1+0x1398], R56 ;  /* 0x0013983801007387 */ /* 0x0043e80000100a00 */
[----:B-1----:R-:W2:Y:S04]  /*27130*/  LDL.LU R56, [R1+0x50] ;  /* 0x0000500001387983 */ /* 0x002ea80000300800 */
[----:B------:R-:W2:Y:S04]  /*27140*/  LDL.LU R57, [R1+0x54] ;  /* 0x0000540001397983 */ /* 0x000ea80000300800 */
[----:B------:R-:W4:Y:S04]  /*27150*/  LDL.LU R58, [R1+0x58] ;  /* 0x00005800013a7983 */ /* 0x000f280000300800 */
[----:B------:R-:W4:Y:S01]  /*27160*/  LDL.LU R59, [R1+0x5c] ;  /* 0x00005c00013b7983 */ /* 0x000f220000300800 */
[C---:B------:R-:W-:Y:S03]  /*27170*/  HMMA.16816.F32 R40, R32.reuse, R22, R40 ;  /* 0x000000162028723c */ /* 0x040fe60000001828 */
[----:B------:R-:W3:Y:S04]  /*27180*/  LDL.LU R48, [R1+0x80] ;  /* 0x0000800001307983 */ /* 0x000ee80000300800 */
[----:B------:R-:W3:Y:S01]  /*27190*/  LDL.LU R49, [R1+0x84] ;  /* 0x0000840001317983 */ /* 0x000ee20000300800 */
[C---:B------:R-:W-:Y:S03]  /*271a0*/  HMMA.16816.F32 R12, R32.reuse, R18, R12 ;  /* 0x00000012200c723c */ /* 0x040fe6000000180c */
[----:B------:R-:W3:Y:S04]  /*271b0*/  LDL.LU R50, [R1+0x88] ;  /* 0x0000880001327983 */ /* 0x000ee80000300800 */
[----:B------:R-:W3:Y:S04]  /*271c0*/  LDL.LU R51, [R1+0x8c] ;  /* 0x00008c0001337983 */ /* 0x000ee80000300800 */
[----:B----4-:R-:W-:Y:S04]  /*271d0*/  STL.64 [R1+0x13b0], R58 ;  /* 0x0013b03a01007387 */ /* 0x010fe80000100a00 */
[----:B--2---:R1:W-:Y:S04]  /*271e0*/  STL.64 [R1+0x13a8], R56 ;  /* 0x0013a83801007387 */ /* 0x0043e80000100a00 */
[----:B-1----:R-:W2:Y:S04]  /*271f0*/  LDL.LU R56, [R1+0x60] ;  /* 0x0000600001387983 */ /* 0x002ea80000300800 */
[----:B------:R-:W2:Y:S04]  /*27200*/  LDL.LU R57, [R1+0x64] ;  /* 0x0000640001397983 */ /* 0x000ea80000300800 */
[----:B------:R-:W2:Y:S04]  /*27210*/  LDL.LU R58, [R1+0x68] ;  /* 0x00006800013a7983 */ /* 0x000ea80000300800 */
[----:B------:R-:W2:Y:S04]  /*27220*/  LDL.LU R59, [R1+0x6c] ;  /* 0x00006c00013b7983 */ /* 0x000ea80000300800 */
[----:B------:R-:W4:Y:S04]  /*27230*/  LDL.LU R44, [R1+0x30] ;  /* 0x00003000012c7983 */ /* 0x000f280000300800 */
[----:B------:R-:W4:Y:S04]  /*27240*/  LDL.LU R45, [R1+0x34] ;  /* 0x00003400012d7983 */ /* 0x000f280000300800 */
[----:B------:R-:W4:Y:S04]  /*27250*/  LDL.LU R46, [R1+0x38] ;  /* 0x00003800012e7983 */ /* 0x000f280000300800 */
[----:B------:R-:W4:Y:S04]  /*27260*/  LDL.LU R47, [R1+0x3c] ;  /* 0x00003c00012f7983 */ /* 0x000f280000300800 */
[----:B------:R1:W-:Y:S04]  /*27270*/  STL.64 [R1+0x6a0], R40 ;  /* 0x0006a02801007387 */ /* 0x0003e80000100a00 */
[----:B------:R0:W-:Y:S04]  /*27280*/  STL.64 [R1+0x6a8], R42 ;  /* 0x0006a82a01007387 */ /* 0x0001e80000100a00 */
[----:B-1----:R-:W2:Y:S04]  /*27290*/  LDL.LU R40, [R1+0x10] ;  /* 0x0000100001287983 */ /* 0x002ea80000300800 */
[----:B------:R-:W2:Y:S04]  /*272a0*/  LDL.LU R41, [R1+0x14] ;  /* 0x0000140001297983 */ /* 0x000ea80000300800 */
[----:B0-----:R-:W2:Y:S04]  /*272b0*/  LDL.LU R42, [R1+0x18] ;  /* 0x00001800012a7983 */ /* 0x001ea80000300800 */
[----:B------:R-:W2:Y:S04]  /*272c0*/  LDL.LU R43, [R1+0x1c] ;  /* 0x00001c00012b7983 */ /* 0x000ea80000300800 */
[----:B------:R-:W-:Y:S04]  /*272d0*/  STL.64 [R1+0x620], R12 ;  /* 0x0006200c01007387 */ /* 0x000fe80000100a00 */
[----:B------:R0:W-:Y:S04]  /*272e0*/  STL.64 [R1+0x628], R14 ;  /* 0x0006280e01007387 */ /* 0x0001e80000100a00 */
[----:B0-----:R-:W3:Y:S04]  /*272f0*/  LDL.LU.64 R14, [R1+0x1408] ;  /* 0x00140800010e7983 */ /* 0x001ee80000300a00 */
[----:B------:R0:W5:Y:S01]  /*27300*/  LDL.LU.64 R12, [R1+0x1400] ;  /* 0x00140000010c7983 */ /* 0x0001620000300a00 */
[----:B---3--:R-:W-:-:S15]  /*27310*/  HMMA.16816.F32 R8, R32, R14, R8 ;  /* 0x0000000e2008723c */ /* 0x008fde0000001808 */
[----:B------:R-:W-:-:S04]  /*27320*/  NOP ;  /* 0x0000000000007918 */ /* 0x000fc80000000000 */
[----:B------:R-:W-:Y:S04]  /*27330*/  STL.64 [R1+0x5a0], R8 ;  /* 0x0005a00801007387 */ /* 0x000fe80000100a00 */
[----:B------:R1:W-:Y:S04]  /*27340*/  STL.64 [R1+0x5a8], R10 ;  /* 0x0005a80a01007387 */ /* 0x0003e80000100a00 */
[----:B-1----:R-:W3:Y:S01]  /*27350*/  LDL.LU.64 R10, [R1+0x13f8] ;  /* 0x0013f800010a7983 */ /* 0x002ee20000300a00 */
[C---:B------:R-:W-:Y:S08]  /*27360*/  HMMA.16816.F32 R28, R32.reuse, R6, R28 ;  /* 0x00000006201c723c */ /* 0x040ff0000000181c */
[----:B---3--:R-:W-:-:S15]  /*27370*/  HMMA.16816.F32 R36, R32, R10, R36 ;  /* 0x0000000a2024723c */ /* 0x008fde0000001824 */
[----:B------:R-:W-:-:S04]  /*27380*/  NOP ;  /* 0x0000000000007918 */ /* 0x000fc80000000000 */
[----:B------:R1:W-:Y:S04]  /*27390*/  STL.64 [R1+0x4f0], R36 ;  /* 0x0004f02401007387 */ /* 0x0003e80000100a00 */
[----:B------:R-:W-:Y:S04]  /*273a0*/  STL.64 [R1+0x4f8], R38 ;  /* 0x0004f82601007387 */ /* 0x000fe80000100a00 */
[----:B------:R-:W-:Y:S04]  /*273b0*/  STL.64 [R1+0x470], R28 ;  /* 0x0004701c01007387 */ /* 0x000fe80000100a00 */
[----:B------:R3:W-:Y:S01]  /*273c0*/  STL.64 [R1+0x478], R30 ;  /* 0x0004781e01007387 */ /* 0x0007e20000100a00 */
[----:B-1----:R-:W-:-:S03]  /*273d0*/  IMAD.MOV.U32 R37, RZ, RZ, R30 ;  /* 0x000000ffff257224 */ /* 0x002fc600078e001e */
[----:B---3--:R-:W3:Y:S01]  /*273e0*/  LDL.LU.64 R30, [R1+0x13f0] ;  /* 0x0013f000011e7983 */ /* 0x008ee20000300a00 */
[----:B------:R-:W-:-:S03]  /*273f0*/  IMAD.MOV.U32 R36, RZ, RZ, R28 ;  /* 0x000000ffff247224 */ /* 0x000fc600078e001c */
[----:B------:R0:W5:Y:S04]  /*27400*/  LDL.LU.64 R28, [R1+0x13e8] ;  /* 0x0013e800011c7983 */ /* 0x0001680000300a00 */
[----:B------:R-:W2:Y:S01]  /*27410*/  LDL.LU.64 R8, [R1+0x560] ;  /* 0x0005600001087983 */ /* 0x000ea20000300a00 */
[----:B---3--:R-:W-:-:S15]  /*27420*/  HMMA.16816.F32 R24, R32, R30, R24 ;  /* 0x0000001e2018723c */ /* 0x008fde0000001818 */
[----:B------:R-:W-:-:S04]  /*27430*/  NOP ;  /* 0x0000000000007918 */ /* 0x000fc80000000000 */
[----:B------:R-:W-:Y:S01]  /*27440*/  STL.64 [R1+0x410], R24 ;  /* 0x0004101801007387 */ /* 0x000fe20000100a00 */
[----:B------:R-:W-:-:S03]  /*27450*/  IMAD.MOV.U32 R39, RZ, RZ, R26 ;  /* 0x000000ffff277224 */ /* 0x000fc600078e001a */
[----:B------:R1:W-:Y:S04]  /*27460*/  STL.64 [R1+0x418], R26 ;  /* 0x0004181a01007387 */ /* 0x0003e80000100a00 */
[----:B-1----:R-:W3:Y:S01]  /*27470*/  LDL.LU.64 R26, [R1+0x13e0] ;  /* 0x0013e000011a7983 */ /* 0x002ee20000300a00 */
[----:B------:R-:W-:-:S03]  /*27480*/  IMAD.MOV.U32 R38, RZ, RZ, R24 ;  /* 0x000000ffff267224 */ /* 0x000fc600078e0018 */
[----:B------:R0:W5:Y:S04]  /*27490*/  LDL.LU.64 R24, [R1+0x13d8] ;  /* 0x0013d80001187983 */ /* 0x0001680000300a00 */
[----:B------:R-:W-:Y:S04]  /*274a0*/  STL.64 [R1+0x1388], R38 ;  /* 0x0013882601007387 */ /* 0x000fe80000100a00 */
[----:B------:R1:W-:Y:S02]  /*274b0*/  STL.64 [R1+0x1380], R36 ;  /* 0x0013802401007387 */ /* 0x0003e40000100a00 */
[----:B-1----:R-:W-:-:S02]  /*274c0*/  IMAD.MOV.U32 R36, RZ, RZ, R0 ;  /* 0x000000ffff247224 */ /* 0x002fc400078e0000 */
[----:B------:R-:W-:Y:S01]  /*274d0*/  IMAD.MOV.U32 R37, RZ, RZ, R2 ;  /* 0x000000ffff257224 */ /* 0x000fe200078e0002 */
[----:B------:R-:W2:Y:S04]  /*274e0*/  LDL.LU R0, [R1+0x13d4] ;  /* 0x0013d40001007983 */ /* 0x000ea80000300800 */
[----:B------:R-:W2:Y:S01]  /*274f0*/  LDL.LU R2, [R1+0x13d0] ;  /* 0x0013d00001027983 */ /* 0x000ea20000300800 */
[----:B---3--:R-:W-:Y:S03]  /*27500*/  HMMA.16816.F32 R32, R32, R26, R48 ;  /* 0x0000001a2020723c */ /* 0x008fe60000001830 */
[----:B------:R-:W3:Y:S04]  /*27510*/  LDL.LU.64 R50, [R1+0x13c8] ;  /* 0x0013c80001327983 */ /* 0x000ee80000300a00 */
[----:B------:R-:W3:-:S12]  /*27520*/  LDL.LU.64 R48, [R1+0x13c0] ;  /* 0x0013c00001307983 */ /* 0x000ed80000300a00 */
[----:B------:R1:W-:Y:S04]  /*27530*/  STL.64 [R1+0x1a0], R32 ;  /* 0x0001a02001007387 */ /* 0x0003e80000100a00 */
[----:B------:R0:W-:Y:S04]  /*27540*/  STL.64 [R1+0x1a8], R34 ;  /* 0x0001a82201007387 */ /* 0x0001e80000100a00 */
[----:B-1----:R-:W4:Y:S01]  /*27550*/  LDL.LU R32, [R1+0x20] ;  /* 0x0000200001207983 */ /* 0x002f220000300800 */
[----:B--2---:R-:W-:-:S03]  /*27560*/  IMAD.MOV.U32 R33, RZ, RZ, R0 ;  /* 0x000000ffff217224 */ /* 0x004fc600078e0000 */
[----:B------:R-:W2:Y:S01]  /*27570*/  LDL.LU R0, [R1+0x13bc] ;  /* 0x0013bc0001007983 */ /* 0x000ea20000300800 */
[----:B0-----:R-:W-:-:S03]  /*27580*/  IMAD.MOV.U32 R34, RZ, RZ, R2 ;  /* 0x000000ffff227224 */ /* 0x001fc600078e0002 */
[----:B------:R-:W2:Y:S01]  /*27590*/  LDL.LU R2, [R1+0x13b8] ;  /* 0x0013b80001027983 */ /* 0x000ea20000300800 */
[----:B---3--:R-:W-:Y:S01]  /*275a0*/  HMMA.16816.F32 R56, R48, R54, R56 ;  /* 0x000000363038723c */ /* 0x008fe20000001838 */
[----:B------:R-:W-:-:S07]  /*275b0*/  IMAD.MOV.U32 R35, RZ, RZ, R3 ;  /* 0x000000ffff237224 */ /* 0x000fce00078e0003 */
[C---:B----4-:R-:W-:Y:S01]  /*275c0*/  HMMA.16816.F32 R44, R48.reuse, R14, R44 ;  /* 0x0000000e302c723c */ /* 0x050fe2000000182c */
[----:B------:R-:W0:Y:S10]  /*275d0*/  LDC R54, c[0x0][0x3a8] ;  /* 0x0000ea00ff367b82 */ /* 0x000e340000000800 */
[----:B------:R-:W-:Y:S04]  /*275e0*/  STL.64 [R1+0x6b0], R56 ;  /* 0x0006b03801007387 */ /* 0x000fe80000100a00 */
[----:B------:R1:W-:Y:S04]  /*275f0*/  STL.64 [R1+0x6b8], R58 ;  /* 0x0006b83a01007387 */ /* 0x0003e80000100a00 */
[----:B-1----:R-:W3:Y:S04]  /*27600*/  LDL.LU.64 R58, [R1+0x13b0] ;  /* 0x0013b000013a7983 */ /* 0x002ee80000300a00 */
[----:B------:R-:W3:Y:S02]  /*27610*/  LDL.LU.64 R56, [R1+0x13a8] ;  /* 0x0013a80001387983 */ /* 0x000ee40000300a00 */
[----:B---3--:R-:W-:-:S15]  /*27620*/  HMMA.16816.F32 R56, R48, R22, R56 ;  /* 0x000000163038723c */ /* 0x008fde0000001838 */
[----:B------:R-:W-:-:S04]  /*27630*/  NOP ;  /* 0x0000000000007918 */ /* 0x000fc80000000000 */
[----:B------:R-:W-:Y:S04]  /*27640*/  STL.64 [R1+0x5f0], R56 ;  /* 0x0005f03801007387 */ /* 0x000fe80000100a00 */
[----:B------:R1:W-:Y:S04]  /*27650*/  STL.64 [R1+0x5f8], R58 ;  /* 0x0005f83a01007387 */ /* 0x0003e80000100a00 */
[----:B-1----:R-:W3:Y:S04]  /*27660*/  LDL.LU.64 R58, [R1+0x13a0] ;  /* 0x0013a000013a7983 */ /* 0x002ee80000300a00 */
[----:B------:R-:W3:Y:S01]  /*27670*/  LDL.LU.64 R56, [R1+0x1398] ;  /* 0x0013980001387983 */ /* 0x000ee20000300a00 */
[----:B------:R-:W-:Y:S01]  /*27680*/  HMMA.16816.F32 R32, R48, R10, R32 ;  /* 0x0000000a3020723c */ /* 0x000fe20000001820 */
[----:B------:R-:W-:-:S02]  /*27690*/  IMAD.MOV.U32 R38, RZ, RZ, R5 ;  /* 0x000000ffff267224 */ /* 0x000fc400078e0005 */
[----:B------:R-:W-:-:S05]  /*276a0*/  IMAD.MOV.U32 R39, RZ, RZ, R4 ;  /* 0x000000ffff277224 */ /* 0x000fca00078e0004 */
[C---:B------:R-:W-:Y:S08]  /*276b0*/  HMMA.16816.F32 R4, R48.reuse, R6, R40 ;  /* 0x000000063004723c */ /* 0x040ff00000001828 */
[----:B---3--:R-:W-:-:S15]  /*276c0*/  HMMA.16816.F32 R56, R48, R18, R56 ;  /* 0x000000123038723c */ /* 0x008fde0000001838 */
[----:B------:R-:W-:-:S04]  /*276d0*/  NOP ;  /* 0x0000000000007918 */ /* 0x000fc80000000000 */
[----:B------:R1:W-:Y:S04]  /*276e0*/  STL.64 [R1+0x530], R56 ;  /* 0x0005303801007387 */ /* 0x0003e80000100a00 */
[----:B------:R-:W-:Y:S04]  /*276f0*/  STL.64 [R1+0x538], R58 ;  /* 0x0005383a01007387 */ /* 0x000fe80000100a00 */
[----:B-1----:R-:W3:Y:S04]  /*27700*/  LDL.LU.64 R56, [R1+0x558] ;  /* 0x0005580001387983 */ /* 0x002ee80000300a00 */
[----:B------:R1:W-:Y:S04]  /*27710*/  STL.64 [R1+0x490], R44 ;  /* 0x0004902c01007387 */ /* 0x0003e80000100a00 */
[----:B------:R4:W-:Y:S04]  /*27720*/  STL.64 [R1+0x498], R46 ;  /* 0x0004982e01007387 */ /* 0x0009e80000100a00 */
[----:B-1----:R1:W5:Y:S04]  /*27730*/  LDL.LU R44, [R1+0x1390] ;  /* 0x00139000012c7983 */ /* 0x0023680000300800 */
[----:B------:R-:W3:Y:S04]  /*27740*/  LDL.LU.64 R58, [R1+0x548] ;  /* 0x00054800013a7983 */ /* 0x000ee80000300a00 */
[----:B----4-:R-:W4:Y:S04]  /*27750*/  LDL.LU R47, [R1+0x754] ;  /* 0x00075400012f7983 */ /* 0x010f280000300800 */
[----:B------:R1:W-:Y:S04]  /*27760*/  STL.64 [R1+0x420], R32 ;  /* 0x0004202001007387 */ /* 0x0003e80000100a00 */
[----:B------:R1:W-:Y:S04]  /*27770*/  STL.64 [R1+0x428], R34 ;  /* 0x0004282201007387 */ /* 0x0003e80000100a00 */
[----:B------:R-:W4:Y:S01]  /*27780*/  LDL.LU.64 R10, [R1+0x550] ;  /* 0x00055000010a7983 */ /* 0x000f220000300a00 */
[----:B------:R-:W-:Y:S01]  /*27790*/  HMMA.16816.F32 R36, R48, R30, R36 ;  /* 0x0000001e3024723c */ /* 0x000fe20000001824 */
[----:B0-----:R-:W-:-:S02]  /*277a0*/  IMAD.SHL.U32 R54, R54, 0x40, RZ ;  /* 0x0000004036367824 */ /* 0x001fc400078e00ff */
[----:B------:R0:W-:Y:S04]  /*277b0*/  STL.64 [R1+0x2b0], R4 ;  /* 0x0002b00401007387 */ /* 0x0001e80000100a00 */
[----:B------:R-:W-:Y:S04]  /*277c0*/  STL.64 [R1+0x2b8], R6 ;  /* 0x0002b80601007387 */ /* 0x000fe80000100a00 */
[----:B------:R-:W4:Y:S01]  /*277d0*/  LDL.LU R23, [R1+0x11f4] ;  /* 0x0011f40001177983 */ /* 0x000f220000300800 */
[----:B------:R-:W-:-:S03]  /*277e0*/  IMAD.SHL.U32 R54, R54, 0x2, RZ ;  /* 0x0000000236367824 */ /* 0x000fc600078e00ff */
[----:B------:R-:W4:Y:S01]  /*277f0*/  LDL.LU R55, [R1+0x11ec] ;  /* 0x0011ec0001377983 */ /* 0x000f220000300800 */
[----:B------:R-:W-:-:S03]  /*27800*/  IMAD.MOV.U32 R14, RZ, RZ, R32 ;  /* 0x000000ffff0e7224 */ /* 0x000fc600078e0020 */
[----:B------:R-:W4:Y:S04]  /*27810*/  LDL.LU R60, [R1+0x11e4] ;  /* 0x0011e400013c7983 */ /* 0x000f280000300800 */
[----:B-1----:R-:W4:Y:S04]  /*27820*/  LDL.LU R32, [R1+0x11dc] ;  /* 0x0011dc0001207983 */ /* 0x002f280000300800 */
[----:B------:R-:W4:Y:S01]  /*27830*/  LDL.LU R33, [R1+0x1200] ;  /* 0x0012000001217983 */ /* 0x000f220000300800 */
[----:B------:R-:W-:-:S03]  /*27840*/  IMAD.MOV.U32 R15, RZ, RZ, R4 ;  /* 0x000000ffff0f7224 */ /* 0x000fc600078e0004 */
[----:B------:R-:W4:Y:S04]  /*27850*/  LDL.LU R34, [R1+0x11d4] ;  /* 0x0011d40001227983 */ /* 0x000f280000300800 */
[----:B------:R-:W4:Y:S01]  /*27860*/  LDL.LU R35, [R1+0x11f8] ;  /* 0x0011f80001237983 */ /* 0x000f220000300800 */
[----:B0-----:R-:W-:-:S03]  /*27870*/  IADD3 R4, P0, PT, R8, R54, RZ ;  /* 0x0000003608047210 */ /* 0x001fc60007f1e0ff */
[----:B------:R-:W4:Y:S04]  /*27880*/  LDL.LU R40, [R1+0x11cc] ;  /* 0x0011cc0001287983 */ /* 0x000f280000300800 */
[----:B------:R-:W4:Y:S04]  /*27890*/  LDL.LU R41, [R1+0x11f0] ;  /* 0x0011f00001297983 */ /* 0x000f280000300800 */
[----:B------:R-:W4:Y:S04]  /*278a0*/  LDL.LU R42, [R1+0x11c4] ;  /* 0x0011c400012a7983 */ /* 0x000f280000300800 */
[----:B------:R-:W4:Y:S01]  /*278b0*/  LDL.LU R45, [R1+0x11e8] ;  /* 0x0011e800012d7983 */ /* 0x000f220000300800 */
[----:B------:R-:W-:-:S03]  /*278c0*/  IMAD.MOV.U32 R18, RZ, RZ, R6 ;  /* 0x000000ffff127224 */ /* 0x000fc600078e0006 */
[----:B------:R-:W4:Y:S01]  /*278d0*/  LDL.LU R3, [R1+0x11bc] ;  /* 0x0011bc0001037983 */ /* 0x000f220000300800 */
[----:B--2---:R-:W-:-:S03]  /*278e0*/  IMAD.X R8, R9, 0x1, R2, P0 ;  /* 0x0000000109087824 */ /* 0x004fc600000e0602 */
[----:B------:R-:W-:Y:S01]  /*278f0*/  STL.64 [R1+0x3d0], R36 ;  /* 0x0003d02401007387 */ /* 0x000fe20000100a00 */
[----:B------:R-:W-:-:S03]  /*27900*/  IMAD.MOV.U32 R22, RZ, RZ, R38 ;  /* 0x000000ffff167224 */ /* 0x000fc600078e0026 */
[----:B------:R0:W-:Y:S01]  /*27910*/  STL.64 [R1+0x3d8], R38 ;  /* 0x0003d82601007387 */ /* 0x0001e20000100a00 */
[----:B------:R-:W-:-:S03]  /*27920*/  IMAD.MOV.U32 R19, RZ, RZ, R36 ;  /* 0x000000ffff137224 */ /* 0x000fc600078e0024 */
[----:B0-----:R0:W5:Y:S04]  /*27930*/  LDL.LU.64 R38, [R1+0x1388] ;  /* 0x0013880001267983 */ /* 0x0011680000300a00 */
[----:B------:R0:W5:Y:S04]  /*27940*/  LDL.LU.64 R36, [R1+0x1380] ;  /* 0x0013800001247983 */ /* 0x0001680000300a00 */
[----:B------:R-:W2:Y:S04]  /*27950*/  LDL.LU R30, [R1+0x1204] ;  /* 0x00120400011e7983 */ /* 0x000ea80000300800 */
[----:B------:R-:W2:Y:S01]  /*27960*/  LDL.LU R31, [R1+0x11fc] ;  /* 0x0011fc00011f7983 */ /* 0x000ea20000300800 */
[----:B---3--:R-:W-:-:S05]  /*27970*/  IADD3 R5, P1, PT, R56, R54, RZ ;  /* 0x0000003638057210 */ /* 0x008fca0007f3e0ff */
[----:B------:R-:W-:Y:S02]  /*27980*/  IMAD.X R9, R57, 0x1, R2, P1 ;  /* 0x0000000139097824 */ /* 0x000fe400008e0602 */
[----:B------:R-:W3:Y:S01]  /*27990*/  LDL.LU.64 R56, [R1+0x1378] ;  /* 0x0013780001387983 */ /* 0x000ee20000300a00 */
[-C--:B------:R-:W-:Y:S02]  /*279a0*/  IADD3 R7, P2, PT, R58, R54.reuse, RZ ;  /* 0x000000363a077210 */ /* 0x080fe40007f5e0ff */
[----:B----4-:R-:W-:-:S05]  /*279b0*/  IADD3 R6, P0, PT, R10, R54, RZ ;  /* 0x000000360a067210 */ /* 0x010fca0007f1e0ff */
[--C-:B------:R-:W-:Y:S02]  /*279c0*/  IMAD.X R10, R11, 0x1, R2.reuse, P0 ;  /* 0x000000010b0a7824 */ /* 0x100fe400000e0602 */
[----:B------:R-:W-:Y:S02]  /*279d0*/  IMAD.X R11, R59, 0x1, R2, P2 ;  /* 0x000000013b0b7824 */ /* 0x000fe400010e0602 */
[----:B------:R-:W3:Y:S01]  /*279e0*/  LDL.LU.64 R58, [R1+0x1370] ;  /* 0x00137000013a7983 */ /* 0x000ee20000300a00 */
[----:B------:R-:W-:-:S05]  /*279f0*/  VIADD R47, R47, 0x1 ;  /* 0x000000012f2f7836 */ /* 0x000fca0000000000 */
[----:B------:R1:W-:Y:S04]  /*27a00*/  STL [R1+0x754], R47 ;  /* 0x0007542f01007387 */ /* 0x0003e80000100800 */
[----:B------:R-:W4:Y:S01]  /*27a10*/  LDL.LU R46, [R1+0x11e0] ;  /* 0x0011e000012e7983 */ /* 0x000f220000300800 */
[----:B------:R-:W-:Y:S02]  /*27a20*/  ISETP.NE.U32.AND P0, PT, R47, UR7, PT ;  /* 0x000000072f007c0c */ /* 0x000fe4000bf05070 */
[-C--:B------:R-:W-:Y:S02]  /*27a30*/  IADD3 R60, P4, PT, R60, R54.reuse, RZ ;  /* 0x000000363c3c7210 */ /* 0x080fe40007f9e0ff */
[-C--:B------:R-:W-:Y:S02]  /*27a40*/  IADD3 R23, P2, PT, R23, R54.reuse, RZ ;  /* 0x0000003617177210 */ /* 0x080fe40007f5e0ff */
[----:B------:R-:W-:-:S02]  /*27a50*/  IADD3 R55, P3, PT, R55, R54, RZ ;  /* 0x0000003637377210 */ /* 0x000fc40007f7e0ff */
[-C--:B------:R-:W-:Y:S01]  /*27a60*/  IADD3 R32, P5, PT, R32, R54.reuse, RZ ;  /* 0x0000003620207210 */ /* 0x080fe20007fbe0ff */
[----:B------:R-:W-:Y:S01]  /*27a70*/  IMAD.X R41, R41, 0x1, R2, P2 ;  /* 0x0000000129297824 */ /* 0x000fe200010e0602 */
[-C--:B------:R-:W-:Y:S02]  /*27a80*/  IADD3 R42, P2, PT, R42, R54.reuse, RZ ;  /* 0x000000362a2a7210 */ /* 0x080fe40007f5e0ff */
[-C--:B--2---:R-:W-:Y:S02]  /*27a90*/  IADD3 R30, P6, PT, R30, R54.reuse, RZ ;  /* 0x000000361e1e7210 */ /* 0x084fe40007fde0ff */
[----:B------:R-:W-:-:S03]  /*27aa0*/  IADD3 R31, P1, PT, R31, R54, RZ ;  /* 0x000000361f1f7210 */ /* 0x000fc60007f3e0ff */
[--C-:B------:R-:W-:Y:S01]  /*27ab0*/  IMAD.X R33, R33, 0x1, R2.reuse, P6 ;  /* 0x0000000121217824 */ /* 0x100fe200030e0602 */
[-C--:B------:R-:W-:Y:S01]  /*27ac0*/  IADD3 R34, P6, PT, R34, R54.reuse, RZ ;  /* 0x0000003622227210 */ /* 0x080fe20007fde0ff */
[--C-:B------:R-:W-:Y:S01]  /*27ad0*/  IMAD.X R35, R35, 0x1, R2.reuse, P1 ;  /* 0x0000000123237824 */ /* 0x100fe200008e0602 */
[-C--:B------:R-:W-:Y:S01]  /*27ae0*/  IADD3 R40, P1, PT, R40, R54.reuse, RZ ;  /* 0x0000003628287210 */ /* 0x080fe20007f3e0ff */
[----:B------:R-:W-:Y:S01]  /*27af0*/  IMAD.X R45, R45, 0x1, R2, P3 ;  /* 0x000000012d2d7824 */ /* 0x000fe200018e0602 */
[----:B------:R-:W-:Y:S01]  /*27b00*/  IADD3 R3, P3, PT, R3, R54, RZ ;  /* 0x0000003603037210 */ /* 0x000fe20007f7e0ff */
[----:B---3--:R-:W-:Y:S01]  /*27b10*/  HMMA.16816.F32 R48, R48, R26, R56 ;  /* 0x0000001a3030723c */ /* 0x008fe20000001838 */
[----:B------:R-:W-:Y:S02]  /*27b20*/  IMAD.MOV.U32 R26, RZ, RZ, R4 ;  /* 0x000000ffff1a7224 */ /* 0x000fe400078e0004 */
[----:B------:R-:W-:Y:S02]  /*27b30*/  IMAD.MOV.U32 R27, RZ, RZ, R8 ;  /* 0x000000ffff1b7224 */ /* 0x000fe400078e0008 */
[----:B------:R-:W-:-:S02]  /*27b40*/  IMAD.MOV.U32 R4, RZ, RZ, R5 ;  /* 0x000000ffff047224 */ /* 0x000fc400078e0005 */
[----:B------:R-:W-:-:S12]  /*27b50*/  IMAD.MOV.U32 R5, RZ, RZ, R9 ;  /* 0x000000ffff057224 */ /* 0x000fd800078e0009 */
[----:B------:R-:W-:Y:S04]  /*27b60*/  STL.64 [R1+0x3e0], R48 ;  /* 0x0003e03001007387 */ /* 0x000fe80000100a00 */
[----:B------:R-:W-:Y:S04]  /*27b70*/  STL.64 [R1+0x3e8], R50 ;  /* 0x0003e83201007387 */ /* 0x000fe80000100a00 */
[----:B------:R-:W2:Y:S04]  /*27b80*/  LDL.LU R43, [R1+0x11b4] ;  /* 0x0011b400012b7983 */ /* 0x000ea80000300800 */
[----:B-1----:R-:W3:Y:S04]  /*27b90*/  LDL.LU R47, [R1+0x11d8] ;  /* 0x0011d800012f7983 */ /* 0x002ee80000300800 */
[----:B------:R-:W-:Y:S04]  /*27ba0*/  STL.64 [R1+0x560], R26 ;  /* 0x0005601a01007387 */ /* 0x000fe80000100a00 */
[----:B------:R-:W-:Y:S04]  /*27bb0*/  STL.64 [R1+0x558], R4 ;  /* 0x0005580401007387 */ /* 0x000fe80000100a00 */
[----:B------:R-:W-:Y:S04]  /*27bc0*/  STL [R1+0x1204], R30 ;  /* 0x0012041e01007387 */ /* 0x000fe80000100800 */
[----:B------:R-:W-:Y:S04]  /*27bd0*/  STL [R1+0x11fc], R31 ;  /* 0x0011fc1f01007387 */ /* 0x000fe80000100800 */
[----:B------:R1:W-:Y:S04]  /*27be0*/  STL [R1+0x11e4], R60 ;  /* 0x0011e43c01007387 */ /* 0x0003e80000100800 */
[----:B------:R-:W-:Y:S04]  /*27bf0*/  STL [R1+0x11f4], R23 ;  /* 0x0011f41701007387 */ /* 0x000fe80000100800 */
[----:B-1----:R-:W3:Y:S04]  /*27c00*/  LDL.LU R60, [R1+0x11ac] ;  /* 0x0011ac00013c7983 */ /* 0x002ee80000300800 */
[----:B------:R-:W-:Y:S04]  /*27c10*/  STL [R1+0x11ec], R55 ;  /* 0x0011ec3701007387 */ /* 0x000fe80000100800 */
[----:B------:R-:W-:Y:S04]  /*27c20*/  STL [R1+0x11dc], R32 ;  /* 0x0011dc2001007387 */ /* 0x000fe80000100800 */
[----:B------:R-:W-:Y:S04]  /*27c30*/  STL [R1+0x1200], R33 ;  /* 0x0012002101007387 */ /* 0x000fe80000100800 */
[----:B------:R-:W-:Y:S04]  /*27c40*/  STL [R1+0x11d4], R34 ;  /* 0x0011d42201007387 */ /* 0x000fe80000100800 */
[----:B------:R-:W-:Y:S04]  /*27c50*/  STL [R1+0x11f8], R35 ;  /* 0x0011f82301007387 */ /* 0x000fe80000100800 */
[----:B------:R-:W-:Y:S04]  /*27c60*/  STL [R1+0x11cc], R40 ;  /* 0x0011cc2801007387 */ /* 0x000fe80000100800 */
[----:B------:R-:W-:Y:S04]  /*27c70*/  STL [R1+0x11f0], R41 ;  /* 0x0011f02901007387 */ /* 0x000fe80000100800 */
[----:B------:R-:W3:Y:S04]  /*27c80*/  LDL.LU R48, [R1+0x11d0] ;  /* 0x0011d00001307983 */ /* 0x000ee80000300800 */
[----:B------:R-:W-:Y:S04]  /*27c90*/  STL [R1+0x11c4], R42 ;  /* 0x0011c42a01007387 */ /* 0x000fe80000100800 */
[----:B------:R-:W3:Y:S04]  /*27ca0*/  LDL.LU R49, [R1+0x11a4] ;  /* 0x0011a40001317983 */ /* 0x000ee80000300800 */
[----:B------:R-:W-:Y:S04]  /*27cb0*/  STL [R1+0x11e8], R45 ;  /* 0x0011e82d01007387 */ /* 0x000fe80000100800 */
[----:B------:R-:W3:Y:S04]  /*27cc0*/  LDL.LU R50, [R1+0x11c8] ;  /* 0x0011c80001327983 */ /* 0x000ee80000300800 */
[----:B------:R1:W-:Y:S04]  /*27cd0*/  STL [R1+0x11bc], R3 ;  /* 0x0011bc0301007387 */ /* 0x0003e80000100800 */
[----:B------:R-:W3:Y:S04]  /*27ce0*/  LDL.LU R51, [R1+0x119c] ;  /* 0x00119c0001337983 */ /* 0x000ee80000300800 */
[----:B------:R-:W3:Y:S04]  /*27cf0*/  LDL.LU R26, [R1+0x11c0] ;  /* 0x0011c000011a7983 */ /* 0x000ee80000300800 */
[----:B------:R-:W3:Y:S04]  /*27d00*/  LDL.LU R27, [R1+0x1194] ;  /* 0x00119400011b7983 */ /* 0x000ee80000300800 */
[----:B------:R-:W3:Y:S04]  /*27d10*/  LDL.LU R56, [R1+0x11b8] ;  /* 0x0011b80001387983 */ /* 0x000ee80000300800 */
[----:B------:R-:W3:Y:S04]  /*27d20*/  LDL.LU R57, [R1+0x118c] ;  /* 0x00118c0001397983 */ /* 0x000ee80000300800 */
[----:B------:R-:W3:Y:S01]  /*27d30*/  LDL.LU R58, [R1+0x11b0] ;  /* 0x0011b000013a7983 */ /* 0x000ee20000300800 */
[----:B----4-:R-:W-:-:S03]  /*27d40*/  IMAD.X R46, R46, 0x1, R2, P4 ;  /* 0x000000012e2e7824 */ /* 0x010fc600020e0602 */
[----:B-1----:R-:W4:Y:S04]  /*27d50*/  LDL.LU R3, [R1+0x1184] ;  /* 0x0011840001037983 */ /* 0x002f280000300800 */
[----:B------:R-:W4:Y:S04]  /*27d60*/  LDL.LU R45, [R1+0x11a8] ;  /* 0x0011a800012d7983 */ /* 0x000f280000300800 */
[----:B------:R1:W-:Y:S04]  /*27d70*/  STL [R1+0x11e0], R46 ;  /* 0x0011e02e01007387 */ /* 0x0003e80000100800 */
[----:B-1----:R-:W4:Y:S04]  /*27d80*/  LDL.LU R46, [R1+0x117c] ;  /* 0x00117c00012e7983 */ /* 0x002f280000300800 */
[----:B------:R-:W4:Y:S04]  /*27d90*/  LDL.LU R59, [R1+0x11a0] ;  /* 0x0011a000013b7983 */ /* 0x000f280000300800 */
[----:B------:R-:W4:Y:S01]  /*27da0*/  LDL.LU R30, [R1+0x1174] ;  /* 0x00117400011e7983 */ /* 0x000f220000300800 */
[----:B--2---:R-:W-:Y:S01]  /*27db0*/  IADD3 R43, P4, PT, R43, R54, RZ ;  /* 0x000000362b2b7210 */ /* 0x004fe20007f9e0ff */
[----:B---3--:R-:W-:-:S04]  /*27dc0*/  IMAD.X R47, R47, 0x1, R2, P5 ;  /* 0x000000012f2f7824 */ /* 0x008fc800028e0602 */
[----:B------:R-:W-:Y:S04]  /*27dd0*/  STL [R1+0x11b4], R43 ;  /* 0x0011b42b01007387 */ /* 0x000fe80000100800 */
[----:B------:R-:W2:Y:S04]  /*27de0*/  LDL.LU R31, [R1+0x1198] ;  /* 0x00119800011f7983 */ /* 0x000ea80000300800 */
[----:B------:R1:W-:Y:S04]  /*27df0*/  STL [R1+0x11d8], R47 ;  /* 0x0011d82f01007387 */ /* 0x0003e80000100800 */
[----:B------:R-:W3:Y:S04]  /*27e00*/  LDL.LU R23, [R1+0x116c] ;  /* 0x00116c0001177983 */ /* 0x000ee80000300800 */
[----:B------:R-:W3:Y:S01]  /*27e10*/  LDL.LU R55, [R1+0x1190] ;  /* 0x0011900001377983 */ /* 0x000ee20000300800 */
[----:B------:R-:W-:-:S03]  /*27e20*/  IADD3 R60, P5, PT, R60, R54, RZ ;  /* 0x000000363c3c7210 */ /* 0x000fc60007fbe0ff */
[----:B-1----:R-:W3:Y:S04]  /*27e30*/  LDL.LU R47, [R1+0x1164] ;  /* 0x00116400012f7983 */ /* 0x002ee80000300800 */
[----:B------:R-:W3:Y:S04]  /*27e40*/  LDL.LU R32, [R1+0x1188] ;  /* 0x0011880001207983 */ /* 0x000ee80000300800 */
[----:B------:R-:W3:Y:S04]  /*27e50*/  LDL.LU R33, [R1+0x115c] ;  /* 0x00115c0001217983 */ /* 0x000ee80000300800 */
[----:B------:R-:W3:Y:S04]  /*27e60*/  LDL.LU R34, [R1+0x1180] ;  /* 0x0011800001227983 */ /* 0x000ee80000300800 */
[----:B------:R1:W-:Y:S04]  /*27e70*/  STL [R1+0x11ac], R60 ;  /* 0x0011ac3c01007387 */ /* 0x0003e80000100800 */
[----:B------:R-:W3:Y:S04]  /*27e80*/  LDL.LU R35, [R1+0x1154] ;  /* 0x0011540001237983 */ /* 0x000ee80000300800 */
[----:B------:R-:W3:Y:S04]  /*27e90*/  LDL.LU R40, [R1+0x1178] ;  /* 0x0011780001287983 */ /* 0x000ee80000300800 */
[----:B------:R-:W3:Y:S04]  /*27ea0*/  LDL.LU R41, [R1+0x114c] ;  /* 0x00114c0001297983 */ /* 0x000ee80000300800 */
[----:B------:R-:W3:Y:S04]  /*27eb0*/  LDL.LU R42, [R1+0x1170] ;  /* 0x00117000012a7983 */ /* 0x000ee80000300800 */
[----:B------:R-:W3:Y:S01]  /*27ec0*/  LDL.LU R43, [R1+0x1144] ;  /* 0x00114400012b7983 */ /* 0x000ee20000300800 */
[--C-:B------:R-:W-:Y:S01]  /*27ed0*/  IMAD.X R48, R48, 0x1, R2.reuse, P6 ;  /* 0x0000000130307824 */ /* 0x100fe200030e0602 */
[-C--:B------:R-:W-:Y:S01]  /*27ee0*/  IADD3 R49, P6, PT, R49, R54.reuse, RZ ;  /* 0x0000003631317210 */ /* 0x080fe20007fde0ff */
[--C-:B------:R-:W-:Y:S01]  /*27ef0*/  IMAD.X R50, R50, 0x1, R2.reuse, P1 ;  /* 0x0000000132327824 */ /* 0x100fe200008e0602 */
[----:B-1----:R-:W3:Y:S01]  /*27f00*/  LDL.LU R60, [R1+0x1168] ;  /* 0x00116800013c7983 */ /* 0x002ee20000300800 */
[----:B------:R-:W-:Y:S01]  /*27f10*/  IADD3 R51, P1, PT, R51, R54, RZ ;  /* 0x0000003633337210 */ /* 0x000fe20007f3e0ff */
[----:B------:R-:W-:-:S02]  /*27f20*/  IMAD.X R26, R26, 0x1, R2, P2 ;  /* 0x000000011a1a7824 */ /* 0x000fc400010e0602 */
[----:B------:R-:W-:Y:S01]  /*27f30*/  STL [R1+0x11d0], R48 ;  /* 0x0011d03001007387 */ /* 0x000fe20000100800 */
[----:B------:R-:W-:-:S03]  /*27f40*/  IADD3 R27, P2, PT, R27, R54, RZ ;  /* 0x000000361b1b7210 */ /* 0x000fc60007f5e0ff */
[----:B------:R-:W-:Y:S01]  /*27f50*/  STL [R1+0x11a4], R49 ;  /* 0x0011a43101007387 */ /* 0x000fe20000100800 */
[--C-:B------:R-:W-:Y:S02]  /*27f60*/  IMAD.X R56, R56, 0x1, R2.reuse, P3 ;  /* 0x0000000138387824 */ /* 0x100fe400018e0602 */
[----:B------:R-:W-:Y:S01]  /*27f70*/  IMAD.X R58, R58, 0x1, R2, P4 ;  /* 0x000000013a3a7824 */ /* 0x000fe200020e0602 */
[----:B------:R-:W-:Y:S01]  /*27f80*/  STL [R1+0x11c8], R50 ;  /* 0x0011c83201007387 */ /* 0x000fe20000100800 */
[----:B----4-:R-:W-:-:S03]  /*27f90*/  IADD3 R3, P4, PT, R3, R54, RZ ;  /* 0x0000003603037210 */ /* 0x010fc60007f9e0ff */
[----:B------:R-:W-:Y:S01]  /*27fa0*/  STL [R1+0x119c], R51 ;  /* 0x00119c3301007387 */ /* 0x000fe20000100800 */
[----:B------:R-:W-:-:S03]  /*27fb0*/  IADD3 R57, P3, PT, R57, R54, RZ ;  /* 0x0000003639397210 */ /* 0x000fc60007f7e0ff */
[----:B------:R-:W-:Y:S04]  /*27fc0*/  STL [R1+0x11c0], R26 ;  /* 0x0011c01a01007387 */ /* 0x000fe80000100800 */
[----:B------:R-:W-:Y:S04]  /*27fd0*/  STL [R1+0x1194], R27 ;  /* 0x0011941b01007387 */ /* 0x000fe80000100800 */
[----:B------:R-:W-:Y:S04]  /*27fe0*/  STL [R1+0x11b8], R56 ;  /* 0x0011b83801007387 */ /* 0x000fe80000100800 */
[----:B------:R1:W-:Y:S01]  /*27ff0*/  STL [R1+0x1184], R3 ;  /* 0x0011840301007387 */ /* 0x0003e20000100800 */
[----:B------:R-:W-:-:S03]  /*28000*/  IMAD.X R45, R45, 0x1, R2, P5 ;  /* 0x000000012d2d7824 */ /* 0x000fc600028e0602 */
[----:B------:R-:W-:Y:S01]  /*28010*/  STL [R1+0x118c], R57 ;  /* 0x00118c3901007387 */ /* 0x000fe20000100800 */
[----:B------:R-:W-:-:S03]  /*28020*/  IADD3 R46, P5, PT, R46, R54, RZ ;  /* 0x000000362e2e7210 */ /* 0x000fc60007fbe0ff */
[----:B-1----:R-:W4:Y:S04]  /*28030*/  LDL.LU R3, [R1+0x113c] ;  /* 0x00113c0001037983 */ /* 0x002f280000300800 */
[----:B------:R-:W-:Y:S04]  /*28040*/  STL [R1+0x11b0], R58 ;  /* 0x0011b03a01007387 */ /* 0x000fe80000100800 */
[----:B------:R1:W-:Y:S04]  /*28050*/  STL [R1+0x11a8], R45 ;  /* 0x0011a82d01007387 */ /* 0x0003e80000100800 */
[----:B-1----:R-:W4:Y:S04]  /*28060*/  LDL.LU R45, [R1+0x1160] ;  /* 0x00116000012d7983 */ /* 0x002f280000300800 */
[----:B------:R1:W-:Y:S04]  /*28070*/  STL [R1+0x117c], R46 ;  /* 0x00117c2e01007387 */ /* 0x0003e80000100800 */
[----:B-1----:R-:W4:Y:S01]  /*28080*/  LDL.LU R46, [R1+0x1134] ;  /* 0x00113400012e7983 */ /* 0x002f220000300800 */
[----:B------:R-:W-:Y:S01]  /*28090*/  IMAD.X R59, R59, 0x1, R2, P6 ;  /* 0x000000013b3b7824 */ /* 0x000fe200030e0602 */
[----:B------:R-:W-:-:S04]  /*280a0*/  IADD3 R30, P6, PT, R30, R54, RZ ;  /* 0x000000361e1e7210 */ /* 0x000fc80007fde0ff */
[----:B------:R-:W-:Y:S04]  /*280b0*/  STL [R1+0x11a0], R59 ;  /* 0x0011a03b01007387 */ /* 0x000fe80000100800 */
[----:B------:R-:W-:Y:S01]  /*280c0*/  STL [R1+0x1174], R30 ;  /* 0x0011741e01007387 */ /* 0x000fe20000100800 */
[--C-:B--2---:R-:W-:Y:S02]  /*280d0*/  IMAD.X R31, R31, 0x1, R2.reuse, P1 ;  /* 0x000000011f1f7824 */ /* 0x104fe400008e0602 */
[--C-:B---3--:R-:W-:Y:S01]  /*280e0*/  IMAD.X R55, R55, 0x1, R2.reuse, P2 ;  /* 0x0000000137377824 */ /* 0x108fe200010e0602 */
[-C--:B------:R-:W-:Y:S02]  /*280f0*/  IADD3 R23, P1, PT, R23, R54.reuse, RZ ;  /* 0x0000003617177210 */ /* 0x080fe40007f3e0ff */
[----:B------:R-:W-:Y:S01]  /*28100*/  STL [R1+0x1198], R31 ;  /* 0x0011981f01007387 */ /* 0x000fe20000100800 */
[-C--:B------:R-:W-:Y:S01]  /*28110*/  IADD3 R47, P2, PT, R47, R54.reuse, RZ ;  /* 0x000000362f2f7210 */ /* 0x080fe20007f5e0ff */
[--C-:B------:R-:W-:Y:S01]  /*28120*/  IMAD.X R32, R32, 0x1, R2.reuse, P3 ;  /* 0x0000000120207824 */ /* 0x100fe200018e0602 */
[----:B------:R-:W-:Y:S01]  /*28130*/  IADD3 R33, P3, PT, R33, R54, RZ ;  /* 0x0000003621217210 */ /* 0x000fe20007f7e0ff */
[----:B------:R-:W-:-:S02]  /*28140*/  IMAD.X R34, R34, 0x1, R2, P4 ;  /* 0x0000000122227824 */ /* 0x000fc400020e0602 */
[----:B------:R1:W-:Y:S04]  /*28150*/  STL [R1+0x1164], R47 ;  /* 0x0011642f01007387 */ /* 0x0003e80000100800 */
[----:B------:R-:W-:Y:S01]  /*28160*/  STL [R1+0x116c], R23 ;  /* 0x00116c1701007387 */ /* 0x000fe20000100800 */
[-C--:B------:R-:W-:Y:S01]  /*28170*/  IADD3 R35, P4, PT, R35, R54.reuse, RZ ;  /* 0x0000003623237210 */ /* 0x080fe20007f9e0ff */
[--C-:B------:R-:W-:Y:S01]  /*28180*/  IMAD.X R40, R40, 0x1, R2.reuse, P5 ;  /* 0x0000000128287824 */ /* 0x100fe200028e0602 */
[-C--:B------:R-:W-:Y:S01]  /*28190*/  IADD3 R41, P5, PT, R41, R54.reuse, RZ ;  /* 0x0000003629297210 */ /* 0x080fe20007fbe0ff */
[----:B------:R-:W-:Y:S01]  /*281a0*/  IMAD.X R42, R42, 0x1, R2, P6 ;  /* 0x000000012a2a7824 */ /* 0x000fe200030e0602 */
[----:B-1----:R-:W2:Y:S04]  /*281b0*/  LDL.LU R47, [R1+0x1158] ;  /* 0x00115800012f7983 */ /* 0x002ea80000300800 */
[----:B------:R-:W-:Y:S04]  /*281c0*/  STL [R1+0x1190], R55 ;  /* 0x0011903701007387 */ /* 0x000fe80000100800 */
[----:B------:R-:W-:Y:S04]  /*281d0*/  STL [R1+0x1188], R32 ;  /* 0x0011882001007387 */ /* 0x000fe80000100800 */
[----:B------:R-:W-:Y:S04]  /*281e0*/  STL [R1+0x115c], R33 ;  /* 0x00115c2101007387 */ /* 0x000fe80000100800 */
[----:B------:R-:W-:Y:S04]  /*281f0*/  STL [R1+0x1180], R34 ;  /* 0x0011802201007387 */ /* 0x000fe80000100800 */
[----:B------:R-:W-:Y:S01]  /*28200*/  STL [R1+0x1154], R35 ;  /* 0x0011542301007387 */ /* 0x000fe20000100800 */
[----:B------:R-:W-:-:S03]  /*28210*/  IADD3 R43, P6, PT, R43, R54, RZ ;  /* 0x000000362b2b7210 */ /* 0x000fc60007fde0ff */
[----:B------:R-:W-:Y:S04]  /*28220*/  STL [R1+0x1178], R40 ;  /* 0x0011782801007387 */ /* 0x000fe80000100800 */
[----:B------:R-:W-:Y:S01]  /*28230*/  STL [R1+0x114c], R41 ;  /* 0x00114c2901007387 */ /* 0x000fe20000100800 */
[----:B------:R-:W-:-:S03]  /*28240*/  IMAD.X R60, R60, 0x1, R2, P1 ;  /* 0x000000013c3c7824 */ /* 0x000fc600008e0602 */
        /* <DEDUP_REMOVED lines=12> */
[----:B----4-:R-:W-:-:S03]  /*28310*/  IADD3 R3, P1, PT, R3, R54, RZ ;  /* 0x0000003603037210 */ /* 0x010fc60007f3e0ff */
[----:B-1----:R-:W4:Y:S04]  /*28320*/  LDL.LU R60, [R1+0x1130] ;  /* 0x00113000013c7983 */ /* 0x002f280000300800 */
[----:B------:R-:W4:Y:S04]  /*28330*/  LDL.LU R43, [R1+0x1104] ;  /* 0x00110400012b7983 */ /* 0x000f280000300800 */
[----:B------:R1:W-:Y:S01]  /*28340*/  STL [R1+0x113c], R3 ;  /* 0x00113c0301007387 */ /* 0x0003e20000100800 */
[----:B------:R-:W-:-:S03]  /*28350*/  IMAD.X R45, R45, 0x1, R2, P2 ;  /* 0x000000012d2d7824 */ /* 0x000fc600010e0602 */
[----:B-1----:R-:W4:Y:S04]  /*28360*/  LDL.LU R3, [R1+0x1128] ;  /* 0x0011280001037983 */ /* 0x002f280000300800 */
[----:B------:R-:W4:Y:S04]  /*28370*/  LDL.LU R59, [R1+0x10fc] ;  /* 0x0010fc00013b7983 */ /* 0x000f280000300800 */
[----:B------:R-:W4:Y:S04]  /*28380*/  LDL.LU R30, [R1+0x1120] ;  /* 0x00112000011e7983 */ /* 0x000f280000300800 */
[----:B------:R-:W-:Y:S04]  /*28390*/  STL [R1+0x1160], R45 ;  /* 0x0011602d01007387 */ /* 0x000fe80000100800 */
[----:B------:R-:W4:Y:S01]  /*283a0*/  LDL.LU R31, [R1+0x10f4] ;  /* 0x0010f400011f7983 */ /* 0x000f220000300800 */
[----:B------:R-:W-:-:S05]  /*283b0*/  IADD3 R46, P2, PT, R46, R54, RZ ;  /* 0x000000362e2e7210 */ /* 0x000fca0007f5e0ff */
[----:B------:R1:W-:Y:S04]  /*283c0*/  STL [R1+0x1134], R46 ;  /* 0x0011342e01007387 */ /* 0x0003e80000100800 */
[----:B------:R-:W4:Y:S04]  /*283d0*/  LDL.LU R23, [R1+0x1118] ;  /* 0x0011180001177983 */ /* 0x000f280000300800 */
[----:B------:R-:W4:Y:S04]  /*283e0*/  LDL.LU R55, [R1+0x10ec] ;  /* 0x0010ec0001377983 */ /* 0x000f280000300800 */
[----:B-1----:R-:W4:Y:S04]  /*283f0*/  LDL.LU R46, [R1+0x1110] ;  /* 0x00111000012e7983 */ /* 0x002f280000300800 */
[----:B------:R-:W4:Y:S04]  /*28400*/  LDL.LU R32, [R1+0x10e4] ;  /* 0x0010e40001207983 */ /* 0x000f280000300800 */
[----:B------:R-:W4:Y:S04]  /*28410*/  LDL.LU R33, [R1+0x1108] ;  /* 0x0011080001217983 */ /* 0x000f280000300800 */
[----:B------:R-:W4:Y:S01]  /*28420*/  LDL.LU R34, [R1+0x10dc] ;  /* 0x0010dc0001227983 */ /* 0x000f220000300800 */
[----:B--2---:R-:W-:-:S05]  /*28430*/  IMAD.X R47, R47, 0x1, R2, P3 ;  /* 0x000000012f2f7824 */ /* 0x004fca00018e0602 */
[----:B------:R1:W-:Y:S04]  /*28440*/  STL [R1+0x1158], R47 ;  /* 0x0011582f01007387 */ /* 0x0003e80000100800 */
[----:B------:R-:W2:Y:S04]  /*28450*/  LDL.LU R35, [R1+0x1100] ;  /* 0x0011000001237983 */ /* 0x000ea80000300800 */
[----:B------:R-:W2:Y:S04]  /*28460*/  LDL.LU R40, [R1+0x10d4] ;  /* 0x0010d40001287983 */ /* 0x000ea80000300800 */
[----:B------:R-:W2:Y:S04]  /*28470*/  LDL.LU R41, [R1+0x10f8] ;  /* 0x0010f80001297983 */ /* 0x000ea80000300800 */
[----:B------:R-:W2:Y:S04]  /*28480*/  LDL.LU R42, [R1+0x10cc] ;  /* 0x0010cc00012a7983 */ /* 0x000ea80000300800 */
[----:B------:R-:W2:Y:S01]  /*28490*/  LDL.LU R45, [R1+0x10f0] ;  /* 0x0010f000012d7983 */ /* 0x000ea20000300800 */
[-C--:B---3--:R-:W-:Y:S01]  /*284a0*/  IADD3 R48, P3, PT, R48, R54.reuse, RZ ;  /* 0x0000003630307210 */ /* 0x088fe20007f7e0ff */
[--C-:B------:R-:W-:Y:S01]  /*284b0*/  IMAD.X R49, R49, 0x1, R2.reuse, P4 ;  /* 0x0000000131317824 */ /* 0x100fe200020e0602 */
[-C--:B------:R-:W-:Y:S01]  /*284c0*/  IADD3 R50, P4, PT, R50, R54.reuse, RZ ;  /* 0x0000003632327210 */ /* 0x080fe20007f9e0ff */
[----:B-1----:R-:W3:Y:S01]  /*284d0*/  LDL.LU R47, [R1+0x10c4] ;  /* 0x0010c400012f7983 */ /* 0x002ee20000300800 */
[----:B------:R-:W-:Y:S01]  /*284e0*/  IMAD.X R51, R51, 0x1, R2, P5 ;  /* 0x0000000133337824 */ /* 0x000fe200028e0602 */
[----:B------:R-:W-:-:S02]  /*284f0*/  IADD3 R26, P5, PT, R26, R54, RZ ;  /* 0x000000361a1a7210 */ /* 0x000fc40007fbe0ff */
[----:B------:R-:W-:Y:S01]  /*28500*/  STL [R1+0x112c], R48 ;  /* 0x00112c3001007387 */ /* 0x000fe20000100800 */
[----:B------:R-:W-:-:S03]  /*28510*/  IMAD.X R27, R27, 0x1, R2, P6 ;  /* 0x000000011b1b7824 */ /* 0x000fc600030e0602 */
[----:B------:R-:W-:Y:S01]  /*28520*/  STL [R1+0x1150], R49 ;  /* 0x0011503101007387 */ /* 0x000fe20000100800 */
[----:B------:R-:W-:-:S03]  /*28530*/  IADD3 R56, P6, PT, R56, R54, RZ ;  /* 0x0000003638387210 */ /* 0x000fc60007fde0ff */
[----:B------:R-:W-:Y:S01]  /*28540*/  STL [R1+0x1124], R50 ;  /* 0x0011243201007387 */ /* 0x000fe20000100800 */
[----:B----4-:R-:W-:-:S03]  /*28550*/  IMAD.X R60, R60, 0x1, R2, P2 ;  /* 0x000000013c3c7824 */ /* 0x010fc600010e0602 */
[----:B------:R-:W-:Y:S01]  /*28560*/  STL [R1+0x1148], R51 ;  /* 0x0011483301007387 */ /* 0x000fe20000100800 */
[----:B------:R-:W-:-:S03]  /*28570*/  IMAD.X R57, R57, 0x1, R2, P1 ;  /* 0x0000000139397824 */ /* 0x000fc600008e0602 */
[----:B------:R-:W-:Y:S04]  /*28580*/  STL [R1+0x111c], R26 ;  /* 0x00111c1a01007387 */ /* 0x000fe80000100800 */
[----:B------:R-:W-:Y:S01]  /*28590*/  STL [R1+0x1140], R27 ;  /* 0x0011401b01007387 */ /* 0x000fe20000100800 */
[----:B------:R-:W-:-:S03]  /*285a0*/  IADD3 R58, P1, PT, R58, R54, RZ ;  /* 0x000000363a3a7210 */ /* 0x000fc60007f3e0ff */
[----:B------:R-:W-:Y:S04]  /*285b0*/  STL [R1+0x1114], R56 ;  /* 0x0011143801007387 */ /* 0x000fe80000100800 */
[----:B------:R1:W-:Y:S01]  /*285c0*/  STL [R1+0x1130], R60 ;  /* 0x0011303c01007387 */ /* 0x0003e20000100800 */
[----:B------:R-:W-:-:S03]  /*285d0*/  IADD3 R43, P2, PT, R43, R54, RZ ;  /* 0x000000362b2b7210 */ /* 0x000fc60007f5e0ff */
[----:B------:R-:W-:Y:S01]  /*285e0*/  STL [R1+0x1138], R57 ;  /* 0x0011383901007387 */ /* 0x000fe20000100800 */
[----:B------:R-:W-:-:S03]  /*285f0*/  IMAD.X R3, R3, 0x1, R2, P3 ;  /* 0x0000000103037824 */ /* 0x000fc600018e0602 */
[----:B-1----:R-:W4:Y:S04]  /*28600*/  LDL.LU R60, [R1+0x10e8] ;  /* 0x0010e800013c7983 */ /* 0x002f280000300800 */
[----:B------:R-:W-:Y:S04]  /*28610*/  STL [R1+0x110c], R58 ;  /* 0x00110c3a01007387 */ /* 0x000fe80000100800 */
[----:B------:R1:W-:Y:S01]  /*28620*/  STL [R1+0x1104], R43 ;  /* 0x0011042b01007387 */ /* 0x0003e20000100800 */
[-C--:B------:R-:W-:Y:S01]  /*28630*/  IADD3 R59, P3, PT, R59, R54.reuse, RZ ;  /* 0x000000363b3b7210 */ /* 0x080fe20007f7e0ff */
[--C-:B------:R-:W-:Y:S01]  /*28640*/  IMAD.X R30, R30, 0x1, R2.reuse, P4 ;  /* 0x000000011e1e7824 */ /* 0x100fe200020e0602 */
[----:B------:R-:W-:Y:S01]  /*28650*/  IADD3 R31, P4, PT, R31, R54, RZ ;  /* 0x000000361f1f7210 */ /* 0x000fe20007f9e0ff */
[----:B-1----:R-:W4:Y:S04]  /*28660*/  LDL.LU R43, [R1+0x10bc] ;  /* 0x0010bc00012b7983 */ /* 0x002f280000300800 */
[----:B------:R1:W-:Y:S01]  /*28670*/  STL [R1+0x1128], R3 ;  /* 0x0011280301007387 */ /* 0x0003e20000100800 */
[----:B------:R-:W-:-:S03]  /*28680*/  IMAD.X R23, R23, 0x1, R2, P5 ;  /* 0x0000000117177824 */ /* 0x000fc600028e0602 */
[----:B-1----:R-:W4:Y:S01]  /*28690*/  LDL.LU R3, [R1+0x10e0] ;  /* 0x0010e00001037983 */ /* 0x002f220000300800 */
[----:B------:R-:W-:-:S03]  /*286a0*/  IMAD.X R46, R46, 0x1, R2, P6 ;  /* 0x000000012e2e7824 */ /* 0x000fc600030e0602 */
[----:B------:R-:W-:Y:S04]  /*286b0*/  STL [R1+0x10fc], R59 ;  /* 0x0010fc3b01007387 */ /* 0x000fe80000100800 */
[----:B------:R-:W-:Y:S04]  /*286c0*/  STL [R1+0x1120], R30 ;  /* 0x0011201e01007387 */ /* 0x000fe80000100800 */
[----:B------:R-:W-:Y:S04]  /*286d0*/  STL [R1+0x10f4], R31 ;  /* 0x0010f41f01007387 */ /* 0x000fe80000100800 */
[----:B------:R1:W-:Y:S04]  /*286e0*/  STL [R1+0x1110], R46 ;  /* 0x0011102e01007387 */ /* 0x0003e80000100800 */
[----:B------:R-:W-:Y:S04]  /*286f0*/  STL [R1+0x1118], R23 ;  /* 0x0011181701007387 */ /* 0x000fe80000100800 */
[----:B-1----:R-:W4:Y:S01]  /*28700*/  LDL.LU R46, [R1+0x10b4] ;  /* 0x0010b400012e7983 */ /* 0x002f220000300800 */
[----:B------:R-:W-:-:S02]  /*28710*/  IADD3 R55, P5, PT, R55, R54, RZ ;  /* 0x0000003637377210 */ /* 0x000fc40007fbe0ff */
[-C--:B------:R-:W-:Y:S01]  /*28720*/  IADD3 R32, P6, PT, R32, R54.reuse, RZ ;  /* 0x0000003620207210 */ /* 0x080fe20007fde0ff */
[--C-:B------:R-:W-:Y:S01]  /*28730*/  IMAD.X R33, R33, 0x1, R2.reuse, P1 ;  /* 0x0000000121217824 */ /* 0x100fe200008e0602 */
[-C--:B------:R-:W-:Y:S01]  /*28740*/  IADD3 R34, P1, PT, R34, R54.reuse, RZ ;  /* 0x0000003622227210 */ /* 0x080fe20007f3e0ff */
[----:B------:R-:W-:Y:S04]  /*28750*/  STL [R1+0x10ec], R55 ;  /* 0x0010ec3701007387 */ /* 0x000fe80000100800 */
[----:B------:R-:W-:Y:S04]  /*28760*/  STL [R1+0x10e4], R32 ;  /* 0x0010e42001007387 */ /* 0x000fe80000100800 */
[----:B------:R-:W-:Y:S04]  /*28770*/  STL [R1+0x1108], R33 ;  /* 0x0011082101007387 */ /* 0x000fe80000100800 */
[----:B------:R-:W-:Y:S01]  /*28780*/  STL [R1+0x10dc], R34 ;  /* 0x0010dc2201007387 */ /* 0x000fe20000100800 */
[--C-:B--2---:R-:W-:Y:S01]  /*28790*/  IMAD.X R35, R35, 0x1, R2.reuse, P2 ;  /* 0x0000000123237824 */ /* 0x104fe200010e0602 */
[-C--:B------:R-:W-:Y:S01]  /*287a0*/  IADD3 R40, P2, PT, R40, R54.reuse, RZ ;  /* 0x0000003628287210 */ /* 0x080fe20007f5e0ff */
[--C-:B------:R-:W-:Y:S01]  /*287b0*/  IMAD.X R41, R41, 0x1, R2.reuse, P3 ;  /* 0x0000000129297824 */ /* 0x100fe200018e0602 */
[-C--:B------:R-:W-:Y:S01]  /*287c0*/  IADD3 R42, P3, PT, R42, R54.reuse, RZ ;  /* 0x000000362a2a7210 */ /* 0x080fe20007f7e0ff */
[----:B------:R-:W-:Y:S01]  /*287d0*/  IMAD.X R45, R45, 0x1, R2, P4 ;  /* 0x000000012d2d7824 */ /* 0x000fe200020e0602 */
[----:B------:R-:W-:Y:S04]  /*287e0*/  STL [R1+0x1100], R35 ;  /* 0x0011002301007387 */ /* 0x000fe80000100800 */
[----:B------:R-:W-:Y:S04]  /*287f0*/  STL [R1+0x10d4], R40 ;  /* 0x0010d42801007387 */ /* 0x000fe80000100800 */
[----:B------:R-:W-:Y:S04]  /*28800*/  STL [R1+0x10f8], R41 ;  /* 0x0010f82901007387 */ /* 0x000fe80000100800 */
[----:B------:R-:W2:Y:S01]  /*28810*/  LDL.LU R48, [R1+0x10d8] ;  /* 0x0010d80001307983 */ /* 0x000ea20000300800 */
[----:B---3--:R-:W-:-:S03]  /*28820*/  IADD3 R47, P4, PT, R47, R54, RZ ;  /* 0x000000362f2f7210 */ /* 0x008fc60007f9e0ff */
        /* <DEDUP_REMOVED lines=10> */
[----:B------:R-:W3:Y:S04]  /*288d0*/  LDL.LU R58, [R1+0x10b8] ;  /* 0x0010b800013a7983 */ /* 0x000ee80000300800 */
[----:B-1----:R-:W3:Y:S04]  /*288e0*/  LDL.LU R47, [R1+0x108c] ;  /* 0x00108c00012f7983 */ /* 0x002ee80000300800 */
[----:B------:R-:W3:Y:S01]  /*288f0*/  LDL.LU R45, [R1+0x10b0] ;  /* 0x0010b000012d7983 */ /* 0x000ee20000300800 */
[----:B----4-:R-:W-:-:S05]  /*28900*/  IMAD.X R60, R60, 0x1, R2, P5 ;  /* 0x000000013c3c7824 */ /* 0x010fca00028e0602 */
[----:B------:R1:W-:Y:S01]  /*28910*/  STL [R1+0x10e8], R60 ;  /* 0x0010e83c01007387 */ /* 0x0003e20000100800 */
[----:B------:R-:W-:-:S03]  /*28920*/  IADD3 R43, P5, PT, R43, R54, RZ ;  /* 0x000000362b2b7210 */ /* 0x000fc60007fbe0ff */
[----:B-1----:R-:W4:Y:S04]  /*28930*/  LDL.LU R60, [R1+0x1084] ;  /* 0x00108400013c7983 */ /* 0x002f280000300800 */
[----:B------:R-:W4:Y:S04]  /*28940*/  LDL.LU R59, [R1+0x10a8] ;  /* 0x0010a800013b7983 */ /* 0x000f280000300800 */
[----:B------:R-:W4:Y:S04]  /*28950*/  LDL.LU R30, [R1+0x107c] ;  /* 0x00107c00011e7983 */ /* 0x000f280000300800 */
[----:B------:R-:W-:Y:S04]  /*28960*/  STL [R1+0x10bc], R43 ;  /* 0x0010bc2b01007387 */ /* 0x000fe80000100800 */
[----:B------:R-:W4:Y:S01]  /*28970*/  LDL.LU R31, [R1+0x10a0] ;  /* 0x0010a000011f7983 */ /* 0x000f220000300800 */
[----:B------:R-:W-:-:S05]  /*28980*/  IMAD.X R3, R3, 0x1, R2, P6 ;  /* 0x0000000103037824 */ /* 0x000fca00030e0602 */
[----:B------:R1:W-:Y:S04]  /*28990*/  STL [R1+0x10e0], R3 ;  /* 0x0010e00301007387 */ /* 0x0003e80000100800 */
[----:B------:R-:W4:Y:S04]  /*289a0*/  LDL.LU R23, [R1+0x1074] ;  /* 0x0010740001177983 */ /* 0x000f280000300800 */
[----:B------:R-:W4:Y:S04]  /*289b0*/  LDL.LU R55, [R1+0x1098] ;  /* 0x0010980001377983 */ /* 0x000f280000300800 */
[----:B-1----:R-:W4:Y:S01]  /*289c0*/  LDL.LU R3, [R1+0x106c] ;  /* 0x00106c0001037983 */ /* 0x002f220000300800 */
[----:B------:R-:W-:-:S03]  /*289d0*/  IADD3 R46, P6, PT, R46, R54, RZ ;  /* 0x000000362e2e7210 */ /* 0x000fc60007fde0ff */
[----:B------:R-:W4:Y:S04]  /*289e0*/  LDL.LU R32, [R1+0x1090] ;  /* 0x0010900001207983 */ /* 0x000f280000300800 */
[----:B------:R-:W4:Y:S04]  /*289f0*/  LDL.LU R33, [R1+0x1064] ;  /* 0x0010640001217983 */ /* 0x000f280000300800 */
[----:B------:R-:W4:Y:S04]  /*28a00*/  LDL.LU R34, [R1+0x1088] ;  /* 0x0010880001227983 */ /* 0x000f280000300800 */
[----:B------:R1:W-:Y:S04]  /*28a10*/  STL [R1+0x10b4], R46 ;  /* 0x0010b42e01007387 */ /* 0x0003e80000100800 */
[----:B------:R-:W4:Y:S04]  /*28a20*/  LDL.LU R35, [R1+0x105c] ;  /* 0x00105c0001237983 */ /* 0x000f280000300800 */
[----:B------:R-:W4:Y:S04]  /*28a30*/  LDL.LU R40, [R1+0x1080] ;  /* 0x0010800001287983 */ /* 0x000f280000300800 */
[----:B------:R-:W4:Y:S04]  /*28a40*/  LDL.LU R41, [R1+0x1054] ;  /* 0x0010540001297983 */ /* 0x000f280000300800 */
[----:B------:R-:W4:Y:S04]  /*28a50*/  LDL.LU R42, [R1+0x1078] ;  /* 0x00107800012a7983 */ /* 0x000f280000300800 */
[----:B------:R-:W4:Y:S04]  /*28a60*/  LDL.LU R43, [R1+0x104c] ;  /* 0x00104c00012b7983 */ /* 0x000f280000300800 */
[----:B-1----:R-:W4:Y:S01]  /*28a70*/  LDL.LU R46, [R1+0x1070] ;  /* 0x00107000012e7983 */ /* 0x002f220000300800 */
[--C-:B--2---:R-:W-:Y:S01]  /*28a80*/  IMAD.X R48, R48, 0x1, R2.reuse, P1 ;  /* 0x0000000130307824 */ /* 0x104fe200008e0602 */
[-C--:B---3--:R-:W-:Y:S01]  /*28a90*/  IADD3 R49, P1, PT, R49, R54.reuse, RZ ;  /* 0x0000003631317210 */ /* 0x088fe20007f3e0ff */
[--C-:B------:R-:W-:Y:S01]  /*28aa0*/  IMAD.X R50, R50, 0x1, R2.reuse, P2 ;  /* 0x0000000132327824 */ /* 0x100fe200010e0602 */
[-C--:B------:R-:W-:Y:S01]  /*28ab0*/  IADD3 R51, P2, PT, R51, R54.reuse, RZ ;  /* 0x0000003633337210 */ /* 0x080fe20007f5e0ff */
[----:B------:R-:W-:Y:S01]  /*28ac0*/  IMAD.X R26, R26, 0x1, R2, P3 ;  /* 0x000000011a1a7824 */ /* 0x000fe200018e0602 */
[----:B------:R-:W-:Y:S01]  /*28ad0*/  STL [R1+0x10d8], R48 ;  /* 0x0010d83001007387 */ /* 0x000fe20000100800 */
[----:B------:R-:W-:-:S03]  /*28ae0*/  IADD3 R27, P3, PT, R27, R54, RZ ;  /* 0x000000361b1b7210 */ /* 0x000fc60007f7e0ff */
[----:B------:R-:W-:Y:S01]  /*28af0*/  STL [R1+0x10ac], R49 ;  /* 0x0010ac3101007387 */ /* 0x000fe20000100800 */
[--C-:B------:R-:W-:Y:S02]  /*28b00*/  IMAD.X R56, R56, 0x1, R2.reuse, P4 ;  /* 0x0000000138387824 */ /* 0x100fe400020e0602 */
[--C-:B------:R-:W-:Y:S01]  /*28b10*/  IMAD.X R58, R58, 0x1, R2.reuse, P5 ;  /* 0x000000013a3a7824 */ /* 0x100fe200028e0602 */
[----:B------:R-:W-:Y:S04]  /*28b20*/  STL [R1+0x10d0], R50 ;  /* 0x0010d03201007387 */ /* 0x000fe80000100800 */
[----:B------:R-:W-:Y:S01]  /*28b30*/  STL [R1+0x10a4], R51 ;  /* 0x0010a43301007387 */ /* 0x000fe20000100800 */
[-C--:B------:R-:W-:Y:S02]  /*28b40*/  IADD3 R47, P5, PT, R47, R54.reuse, RZ ;  /* 0x000000362f2f7210 */ /* 0x080fe40007fbe0ff */
[----:B------:R-:W-:Y:S01]  /*28b50*/  IADD3 R57, P4, PT, R57, R54, RZ ;  /* 0x0000003639397210 */ /* 0x000fe20007f9e0ff */
[----:B------:R-:W-:Y:S04]  /*28b60*/  STL [R1+0x10c8], R26 ;  /* 0x0010c81a01007387 */ /* 0x000fe80000100800 */
[----:B------:R-:W-:Y:S04]  /*28b70*/  STL [R1+0x109c], R27 ;  /* 0x00109c1b01007387 */ /* 0x000fe80000100800 */
[----:B------:R-:W-:Y:S04]  /*28b80*/  STL [R1+0x10c0], R56 ;  /* 0x0010c03801007387 */ /* 0x000fe80000100800 */
[----:B------:R1:W-:Y:S01]  /*28b90*/  STL [R1+0x108c], R47 ;  /* 0x00108c2f01007387 */ /* 0x0003e20000100800 */
[----:B------:R-:W-:-:S03]  /*28ba0*/  IMAD.X R45, R45, 0x1, R2, P6 ;  /* 0x000000012d2d7824 */ /* 0x000fc600030e0602 */
[----:B------:R-:W-:Y:S04]  /*28bb0*/  STL [R1+0x1094], R57 ;  /* 0x0010943901007387 */ /* 0x000fe80000100800 */
[----:B-1----:R-:W2:Y:S04]  /*28bc0*/  LDL.LU R47, [R1+0x1044] ;  /* 0x00104400012f7983 */ /* 0x002ea80000300800 */
[----:B------:R-:W-:Y:S04]  /*28bd0*/  STL [R1+0x10b8], R58 ;  /* 0x0010b83a01007387 */ /* 0x000fe80000100800 */
[----:B------:R1:W-:Y:S01]  /*28be0*/  STL [R1+0x10b0], R45 ;  /* 0x0010b02d01007387 */ /* 0x0003e20000100800 */
[----:B----4-:R-:W-:Y:S01]  /*28bf0*/  IADD3 R60, P6, PT, R60, R54, RZ ;  /* 0x000000363c3c7210 */ /* 0x010fe20007fde0ff */
[----:B------:R-:W-:-:S02]  /*28c00*/  IMAD.X R59, R59, 0x1, R2, P1 ;  /* 0x000000013b3b7824 */ /* 0x000fc400008e0602 */
[----:B-1----:R-:W3:Y:S04]  /*28c10*/  LDL.LU R45, [R1+0x1068] ;  /* 0x00106800012d7983 */ /* 0x002ee80000300800 */
[----:B------:R1:W-:Y:S01]  /*28c20*/  STL [R1+0x1084], R60 ;  /* 0x0010843c01007387 */ /* 0x0003e20000100800 */
[-C--:B------:R-:W-:Y:S01]  /*28c30*/  IADD3 R30, P1, PT, R30, R54.reuse, RZ ;  /* 0x000000361e1e7210 */ /* 0x080fe20007f3e0ff */
[--C-:B------:R-:W-:Y:S02]  /*28c40*/  IMAD.X R31, R31, 0x1, R2.reuse, P2 ;  /* 0x000000011f1f7824 */ /* 0x100fe400010e0602 */
[----:B-1----:R-:W4:Y:S01]  /*28c50*/  LDL.LU R60, [R1+0x103c] ;  /* 0x00103c00013c7983 */ /* 0x002f220000300800 */
[----:B------:R-:W-:Y:S01]  /*28c60*/  IMAD.X R55, R55, 0x1, R2, P3 ;  /* 0x0000000137377824 */ /* 0x000fe200018e0602 */
[----:B------:R-:W-:-:S02]  /*28c70*/  IADD3 R23, P2, PT, R23, R54, RZ ;  /* 0x0000003617177210 */ /* 0x000fc40007f5e0ff */
[----:B------:R-:W-:Y:S04]  /*28c80*/  STL [R1+0x10a8], R59 ;  /* 0x0010a83b01007387 */ /* 0x000fe80000100800 */
[----:B------:R-:W-:Y:S04]  /*28c90*/  STL [R1+0x107c], R30 ;  /* 0x00107c1e01007387 */ /* 0x000fe80000100800 */
        /* <DEDUP_REMOVED lines=11> */
[----:B-1----:R-:W4:Y:S04]  /*28d50*/  LDL.LU R3, [R1+0x1060] ;  /* 0x0010600001037983 */ /* 0x002f280000300800 */
        /* <DEDUP_REMOVED lines=9> */
[----:B------:R-:W4:Y:S04]  /*28df0*/  LDL.LU R48, [R1+0x1034] ;  /* 0x0010340001307983 */ /* 0x000f280000300800 */
[----:B------:R-:W-:Y:S04]  /*28e00*/  STL [R1+0x1078], R42 ;  /* 0x0010782a01007387 */ /* 0x000fe80000100800 */
[----:B------:R-:W4:Y:S04]  /*28e10*/  LDL.LU R49, [R1+0x1058] ;  /* 0x0010580001317983 */ /* 0x000f280000300800 */
[----:B------:R-:W-:Y:S04]  /*28e20*/  STL [R1+0x104c], R43 ;  /* 0x00104c2b01007387 */ /* 0x000fe80000100800 */
[----:B------:R-:W4:Y:S04]  /*28e30*/  LDL.LU R50, [R1+0x102c] ;  /* 0x00102c0001327983 */ /* 0x000f280000300800 */
[----:B------:R1:W-:Y:S04]  /*28e40*/  STL [R1+0x1070], R46 ;  /* 0x0010702e01007387 */ /* 0x0003e80000100800 */
[----:B------:R-:W4:Y:S04]  /*28e50*/  LDL.LU R51, [R1+0x1050] ;  /* 0x0010500001337983 */ /* 0x000f280000300800 */
[----:B------:R-:W4:Y:S04]  /*28e60*/  LDL.LU R26, [R1+0x1024] ;  /* 0x00102400011a7983 */ /* 0x000f280000300800 */
[----:B------:R-:W4:Y:S04]  /*28e70*/  LDL.LU R27, [R1+0x1048] ;  /* 0x00104800011b7983 */ /* 0x000f280000300800 */
[----:B------:R-:W4:Y:S04]  /*28e80*/  LDL.LU R56, [R1+0x101c] ;  /* 0x00101c0001387983 */ /* 0x000f280000300800 */
[----:B------:R-:W4:Y:S04]  /*28e90*/  LDL.LU R57, [R1+0x1040] ;  /* 0x0010400001397983 */ /* 0x000f280000300800 */
[----:B------:R-:W4:Y:S04]  /*28ea0*/  LDL.LU R58, [R1+0x1014] ;  /* 0x00101400013a7983 */ /* 0x000f280000300800 */
[----:B-1----:R-:W4:Y:S04]  /*28eb0*/  LDL.LU R46, [R1+0x1038] ;  /* 0x00103800012e7983 */ /* 0x002f280000300800 */
[----:B------:R-:W4:Y:S01]  /*28ec0*/  LDL.LU R43, [R1+0x100c] ;  /* 0x00100c00012b7983 */ /* 0x000f220000300800 */
[----:B--2---:R-:W-:-:S05]  /*28ed0*/  IADD3 R47, P2, PT, R47, R54, RZ ;  /* 0x000000362f2f7210 */ /* 0x004fca0007f5e0ff */
[----:B------:R1:W-:Y:S01]  /*28ee0*/  STL [R1+0x1044], R47 ;  /* 0x0010442f01007387 */ /* 0x0003e20000100800 */
[----:B---3--:R-:W-:-:S03]  /*28ef0*/  IMAD.X R45, R45, 0x1, R2, P3 ;  /* 0x000000012d2d7824 */ /* 0x008fc600018e0602 */
[----:B-1----:R-:W2:Y:S04]  /*28f00*/  LDL.LU R47, [R1+0x1030] ;  /* 0x00103000012f7983 */ /* 0x002ea80000300800 */
[----:B------:R-:W3:Y:S04]  /*28f10*/  LDL.LU R59, [R1+0x1004] ;  /* 0x00100400013b7983 */ /* 0x000ee80000300800 */
[----:B------:R-:W3:Y:S04]  /*28f20*/  LDL.LU R30, [R1+0x1028] ;  /* 0x00102800011e7983 */ /* 0x000ee80000300800 */
[----:B------:R-:W-:Y:S04]  /*28f30*/  STL [R1+0x1068], R45 ;  /* 0x0010682d01007387 */ /* 0x000fe80000100800 */
[----:B------:R-:W3:Y:S01]  /*28f40*/  LDL.LU R31, [R1+0xffc] ;  /* 0x000ffc00011f7983 */ /* 0x000ee20000300800 */
[----:B----4-:R-:W-:-:S05]  /*28f50*/  IADD3 R60, P3, PT, R60, R54, RZ ;  /* 0x000000363c3c7210 */ /* 0x010fca0007f7e0ff */
[----:B------:R1:W-:Y:S04]  /*28f60*/  STL [R1+0x103c], R60 ;  /* 0x00103c3c01007387 */ /* 0x0003e80000100800 */
[----:B------:R-:W4:Y:S04]  /*28f70*/  LDL.LU R23, [R1+0x1020] ;  /* 0x0010200001177983 */ /* 0x000f280000300800 */
[----:B------:R-:W4:Y:S04]  /*28f80*/  LDL.LU R55, [R1+0xff4] ;  /* 0x000ff40001377983 */ /* 0x000f280000300800 */
[----:B-1----:R-:W4:Y:S04]  /*28f90*/  LDL.LU R60, [R1+0x1018] ;  /* 0x00101800013c7983 */ /* 0x002f280000300800 */
[----:B------:R-:W4:Y:S04]  /*28fa0*/  LDL.LU R32, [R1+0xfec] ;  /* 0x000fec0001207983 */ /* 0x000f280000300800 */
[----:B------:R-:W4:Y:S04]  /*28fb0*/  LDL.LU R33, [R1+0x1010] ;  /* 0x0010100001217983 */ /* 0x000f280000300800 */
[----:B------:R-:W4:Y:S01]  /*28fc0*/  LDL.LU R34, [R1+0xfe4] ;  /* 0x000fe40001227983 */ /* 0x000f220000300800 */
[----:B------:R-:W-:-:S05]  /*28fd0*/  IMAD.X R3, R3, 0x1, R2, P4 ;  /* 0x0000000103037824 */ /* 0x000fca00020e0602 */
[----:B------:R1:W-:Y:S04]  /*28fe0*/  STL [R1+0x1060], R3 ;  /* 0x0010600301007387 */ /* 0x0003e80000100800 */
[----:B------:R-:W4:Y:S04]  /*28ff0*/  LDL.LU R35, [R1+0x1008] ;  /* 0x0010080001237983 */ /* 0x000f280000300800 */
[----:B------:R-:W4:Y:S04]  /*29000*/  LDL.LU R40, [R1+0xfdc] ;  /* 0x000fdc0001287983 */ /* 0x000f280000300800 */
[----:B------:R-:W4:Y:S04]  /*29010*/  LDL.LU R41, [R1+0x1000] ;  /* 0x0010000001297983 */ /* 0x000f280000300800 */
[----:B------:R-:W4:Y:S04]  /*29020*/  LDL.LU R42, [R1+0xfd4] ;  /* 0x000fd400012a7983 */ /* 0x000f280000300800 */
[----:B------:R-:W4:Y:S01]  /*29030*/  LDL.LU R45, [R1+0xff8] ;  /* 0x000ff800012d7983 */ /* 0x000f220000300800 */
[-C--:B------:R-:W-:Y:S01]  /*29040*/  IADD3 R48, P4, PT, R48, R54.reuse, RZ ;  /* 0x0000003630307210 */ /* 0x080fe20007f9e0ff */
[--C-:B------:R-:W-:Y:S01]  /*29050*/  IMAD.X R49, R49, 0x1, R2.reuse, P5 ;  /* 0x0000000131317824 */ /* 0x100fe200028e0602 */
[-C--:B------:R-:W-:Y:S01]  /*29060*/  IADD3 R50, P5, PT, R50, R54.reuse, RZ ;  /* 0x0000003632327210 */ /* 0x080fe20007fbe0ff */
[----:B-1----:R-:W4:Y:S01]  /*29070*/  LDL.LU R3, [R1+0xfcc] ;  /* 0x000fcc0001037983 */ /* 0x002f220000300800 */
[----:B------:R-:W-:Y:S01]  /*29080*/  IMAD.X R51, R51, 0x1, R2, P6 ;  /* 0x0000000133337824 */ /* 0x000fe200030e0602 */
[----:B------:R-:W-:-:S02]  /*29090*/  IADD3 R26, P6, PT, R26, R54, RZ ;  /* 0x000000361a1a7210 */ /* 0x000fc40007fde0ff */
[----:B------:R-:W-:Y:S01]  /*290a0*/  STL [R1+0x1034], R48 ;  /* 0x0010343001007387 */ /* 0x000fe20000100800 */
[----:B------:R-:W-:-:S03]  /*290b0*/  IMAD.X R27, R27, 0x1, R2, P1 ;  /* 0x000000011b1b7824 */ /* 0x000fc600008e0602 */
[----:B------:R-:W-:Y:S01]  /*290c0*/  STL [R1+0x1058], R49 ;  /* 0x0010583101007387 */ /* 0x000fe20000100800 */
[----:B------:R-:W-:-:S03]  /*290d0*/  IADD3 R56, P1, PT, R56, R54, RZ ;  /* 0x0000003638387210 */ /* 0x000fc60007f3e0ff */
[----:B------:R-:W-:Y:S01]  /*290e0*/  STL [R1+0x102c], R50 ;  /* 0x00102c3201007387 */ /* 0x000fe20000100800 */
[----:B------:R-:W-:-:S03]  /*290f0*/  IMAD.X R46, R46, 0x1, R2, P3 ;  /* 0x000000012e2e7824 */ /* 0x000fc600018e0602 */
[----:B------:R-:W-:Y:S01]  /*29100*/  STL [R1+0x1050], R51 ;  /* 0x0010503301007387 */ /* 0x000fe20000100800 */
        /* <DEDUP_REMOVED lines=8> */
[----:B------:R-:W-:-:S03]  /*29190*/  IADD3 R43, P3, PT, R43, R54, RZ ;  /* 0x000000362b2b7210 */ /* 0x000fc60007f7e0ff */
[----:B------:R-:W-:Y:S04]  /*291a0*/  STL [R1+0x1014], R58 ;  /* 0x0010143a01007387 */ /* 0x000fe80000100800 */
[----:B------:R1:W-:Y:S04]  /*291b0*/  STL [R1+0x100c], R43 ;  /* 0x00100c2b01007387 */ /* 0x0003e80000100800 */
[----:B-1----:R-:W4:Y:S01]  /*291c0*/  LDL.LU R43, [R1+0xfc4] ;  /* 0x000fc400012b7983 */ /* 0x002f220000300800 */
[--C-:B--2---:R-:W-:Y:S01]  /*291d0*/  IMAD.X R47, R47, 0x1, R2.reuse, P4 ;  /* 0x000000012f2f7824 */ /* 0x104fe200020e0602 */
[----:B---3--:R-:W-:Y:S01]  /*291e0*/  IADD3 R59, P4, PT, R59, R54, RZ ;  /* 0x000000363b3b7210 */ /* 0x008fe20007f9e0ff */
[----:B------:R-:W-:-:S03]  /*291f0*/  IMAD.X R30, R30, 0x1, R2, P5 ;  /* 0x000000011e1e7824 */ /* 0x000fc600028e0602 */
[----:B------:R1:W-:Y:S01]  /*29200*/  STL [R1+0x1030], R47 ;  /* 0x0010302f01007387 */ /* 0x0003e20000100800 */
[----:B------:R-:W-:-:S03]  /*29210*/  IADD3 R31, P5, PT, R31, R54, RZ ;  /* 0x000000361f1f7210 */ /* 0x000fc60007fbe0ff */
[----:B-1----:R-:W2:Y:S01]  /*29220*/  LDL.LU R47, [R1+0xfe8] ;  /* 0x000fe800012f7983 */ /* 0x002ea20000300800 */
[----:B----4-:R-:W-:-:S03]  /*29230*/  IMAD.X R23, R23, 0x1, R2, P6 ;  /* 0x0000000117177824 */ /* 0x010fc600030e0602 */
[----:B------:R-:W-:Y:S01]  /*29240*/  STL [R1+0x1004], R59 ;  /* 0x0010043b01007387 */ /* 0x000fe20000100800 */
[----:B------:R-:W-:-:S03]  /*29250*/  IADD3 R55, P6, PT, R55, R54, RZ ;  /* 0x0000003637377210 */ /* 0x000fc60007fde0ff */
[----:B------:R-:W-:Y:S01]  /*29260*/  STL [R1+0x1028], R30 ;  /* 0x0010281e01007387 */ /* 0x000fe20000100800 */
[----:B------:R-:W-:-:S03]  /*29270*/  IMAD.X R60, R60, 0x1, R2, P1 ;  /* 0x000000013c3c7824 */ /* 0x000fc600008e0602 */
[----:B------:R-:W-:Y:S01]  /*29280*/  STL [R1+0xffc], R31 ;  /* 0x000ffc1f01007387 */ /* 0x000fe20000100800 */
[-C--:B------:R-:W-:Y:S01]  /*29290*/  IADD3 R32, P1, PT, R32, R54.reuse, RZ ;  /* 0x0000003620207210 */ /* 0x080fe20007f3e0ff */
[--C-:B------:R-:W-:Y:S01]  /*292a0*/  IMAD.X R33, R33, 0x1, R2.reuse, P2 ;  /* 0x0000000121217824 */ /* 0x100fe200010e0602 */
[----:B------:R-:W-:Y:S01]  /*292b0*/  IADD3 R34, P2, PT, R34, R54, RZ ;  /* 0x0000003622227210 */ /* 0x000fe20007f5e0ff */
[----:B------:R1:W-:Y:S04]  /*292c0*/  STL [R1+0x1018], R60 ;  /* 0x0010183c01007387 */ /* 0x0003e80000100800 */
[----:B------:R-:W-:Y:S04]  /*292d0*/  STL [R1+0x1020], R23 ;  /* 0x0010201701007387 */ /* 0x000fe80000100800 */
[----:B-1----:R-:W3:Y:S01]  /*292e0*/  LDL.LU R60, [R1+0xfbc] ;  /* 0x000fbc00013c7983 */ /* 0x002ee20000300800 */
[----:B------:R-:W-:-:S03]  /*292f0*/  IMAD.X R35, R35, 0x1, R2, P3 ;  /* 0x0000000123237824 */ /* 0x000fc600018e0602 */
[----:B------:R-:W-:Y:S01]  /*29300*/  STL [R1+0xff4], R55 ;  /* 0x000ff43701007387 */ /* 0x000fe20000100800 */
[----:B------:R-:W-:-:S03]  /*29310*/  IADD3 R40, P3, PT, R40, R54, RZ ;  /* 0x0000003628287210 */ /* 0x000fc60007f7e0ff */
[----:B------:R-:W-:Y:S01]  /*29320*/  STL [R1+0xfec], R32 ;  /* 0x000fec2001007387 */ /* 0x000fe20000100800 */
[----:B------:R-:W-:-:S03]  /*29330*/  IMAD.X R41, R41, 0x1, R2, P4 ;  /* 0x0000000129297824 */ /* 0x000fc600020e0602 */
[----:B------:R-:W-:Y:S04]  /*29340*/  STL [R1+0x1010], R33 ;  /* 0x0010102101007387 */ /* 0x000fe80000100800 */
[----:B------:R-:W-:Y:S01]  /*29350*/  STL [R1+0xfe4], R34 ;  /* 0x000fe42201007387 */ /* 0x000fe20000100800 */
[----:B------:R-:W-:-:S03]  /*29360*/  IADD3 R42, P4, PT, R42, R54, RZ ;  /* 0x000000362a2a7210 */ /* 0x000fc60007f9e0ff */
[----:B------:R-:W-:Y:S01]  /*29370*/  STL [R1+0x1008], R35 ;  /* 0x0010082301007387 */ /* 0x000fe20000100800 */
[----:B------:R-:W-:-:S03]  /*29380*/  IMAD.X R45, R45, 0x1, R2, P5 ;  /* 0x000000012d2d7824 */ /* 0x000fc600028e0602 */
[----:B------:R-:W-:Y:S04]  /*29390*/  STL [R1+0xfdc], R40 ;  /* 0x000fdc2801007387 */ /* 0x000fe80000100800 */
[----:B------:R-:W-:Y:S01]  /*293a0*/  STL [R1+0x1000], R41 ;  /* 0x0010002901007387 */ /* 0x000fe20000100800 */
[----:B------:R-:W-:-:S03]  /*293b0*/  IADD3 R3, P5, PT, R3, R54, RZ ;  /* 0x0000003603037210 */ /* 0x000fc60007fbe0ff */
        /* <DEDUP_REMOVED lines=14> */
[----:B------:R-:W-:-:S05]  /*294a0*/  IMAD.X R46, R46, 0x1, R2, P6 ;  /* 0x000000012e2e7824 */ /* 0x000fca00030e0602 */
[----:B------:R1:W-:Y:S04]  /*294b0*/  STL [R1+0xff0], R46 ;  /* 0x000ff02e01007387 */ /* 0x0003e80000100800 */
[----:B-1----:R-:W4:Y:S04]  /*294c0*/  LDL.LU R46, [R1+0xf8c] ;  /* 0x000f8c00012e7983 */ /* 0x002f280000300800 */
[----:B------:R-:W4:Y:S01]  /*294d0*/  LDL.LU R59, [R1+0xfb0] ;  /* 0x000fb000013b7983 */ /* 0x000f220000300800 */
[----:B------:R-:W-:-:S03]  /*294e0*/  IADD3 R43, P6, PT, R43, R54, RZ ;  /* 0x000000362b2b7210 */ /* 0x000fc60007fde0ff */
[----:B------:R-:W4:Y:S04]  /*294f0*/  LDL.LU R30, [R1+0xf84] ;  /* 0x000f8400011e7983 */ /* 0x000f280000300800 */
[----:B------:R-:W-:Y:S04]  /*29500*/  STL [R1+0xfc4], R43 ;  /* 0x000fc42b01007387 */ /* 0x000fe80000100800 */
[----:B------:R-:W4:Y:S01]  /*29510*/  LDL.LU R31, [R1+0xfa8] ;  /* 0x000fa800011f7983 */ /* 0x000f220000300800 */
[----:B--2---:R-:W-:-:S05]  /*29520*/  IMAD.X R47, R47, 0x1, R2, P1 ;  /* 0x000000012f2f7824 */ /* 0x004fca00008e0602 */
[----:B------:R1:W-:Y:S04]  /*29530*/  STL [R1+0xfe8], R47 ;  /* 0x000fe82f01007387 */ /* 0x0003e80000100800 */
[----:B------:R-:W2:Y:S04]  /*29540*/  LDL.LU R23, [R1+0xf7c] ;  /* 0x000f7c0001177983 */ /* 0x000ea80000300800 */
[----:B------:R-:W2:Y:S04]  /*29550*/  LDL.LU R55, [R1+0xfa0] ;  /* 0x000fa00001377983 */ /* 0x000ea80000300800 */
[----:B-1----:R-:W2:Y:S04]  /*29560*/  LDL.LU R47, [R1+0xf74] ;  /* 0x000f7400012f7983 */ /* 0x002ea80000300800 */
[----:B------:R-:W2:Y:S04]  /*29570*/  LDL.LU R32, [R1+0xf98] ;  /* 0x000f980001207983 */ /* 0x000ea80000300800 */
[----:B------:R-:W2:Y:S04]  /*29580*/  LDL.LU R33, [R1+0xf6c] ;  /* 0x000f6c0001217983 */ /* 0x000ea80000300800 */
[----:B------:R-:W2:Y:S01]  /*29590*/  LDL.LU R34, [R1+0xf90] ;  /* 0x000f900001227983 */ /* 0x000ea20000300800 */
[----:B---3--:R-:W-:-:S05]  /*295a0*/  IADD3 R60, P1, PT, R60, R54, RZ ;  /* 0x000000363c3c7210 */ /* 0x008fca0007f3e0ff */
[----:B------:R1:W-:Y:S04]  /*295b0*/  STL [R1+0xfbc], R60 ;  /* 0x000fbc3c01007387 */ /* 0x0003e80000100800 */
[----:B------:R-:W3:Y:S04]  /*295c0*/  LDL.LU R35, [R1+0xf64] ;  /* 0x000f640001237983 */ /* 0x000ee80000300800 */
[----:B------:R-:W3:Y:S04]  /*295d0*/  LDL.LU R40, [R1+0xf88] ;  /* 0x000f880001287983 */ /* 0x000ee80000300800 */
[----:B------:R-:W3:Y:S04]  /*295e0*/  LDL.LU R41, [R1+0xf5c] ;  /* 0x000f5c0001297983 */ /* 0x000ee80000300800 */
[----:B------:R-:W3:Y:S04]  /*295f0*/  LDL.LU R42, [R1+0xf80] ;  /* 0x000f8000012a7983 */ /* 0x000ee80000300800 */
[----:B------:R-:W3:Y:S01]  /*29600*/  LDL.LU R43, [R1+0xf54] ;  /* 0x000f5400012b7983 */ /* 0x000ee20000300800 */
[----:B----4-:R-:W-:-:S03]  /*29610*/  IMAD.X R48, R48, 0x1, R2, P2 ;  /* 0x0000000130307824 */ /* 0x010fc600010e0602 */
[----:B-1----:R-:W4:Y:S01]  /*29620*/  LDL.LU R60, [R1+0xf78] ;  /* 0x000f7800013c7983 */ /* 0x002f220000300800 */
[-C--:B------:R-:W-:Y:S01]  /*29630*/  IADD3 R49, P2, PT, R49, R54.reuse, RZ ;  /* 0x0000003631317210 */ /* 0x080fe20007f5e0ff */
        /* <DEDUP_REMOVED lines=18> */
[----:B-1----:R-:W4:Y:S04]  /*29760*/  LDL.LU R3, [R1+0xf4c] ;  /* 0x000f4c0001037983 */ /* 0x002f280000300800 */
[----:B------:R-:W-:Y:S04]  /*29770*/  STL [R1+0xfc0], R58 ;  /* 0x000fc03a01007387 */ /* 0x000fe80000100800 */
[----:B------:R1:W-:Y:S01]  /*29780*/  STL [R1+0xfb8], R45 ;  /* 0x000fb82d01007387 */ /* 0x0003e20000100800 */
[----:B------:R-:W-:-:S03]  /*29790*/  IADD3 R46, P1, PT, R46, R54, RZ ;  /* 0x000000362e2e7210 */ /* 0x000fc60007f3e0ff */
[----:B-1----:R-:W4:Y:S04]  /*297a0*/  LDL.LU R45, [R1+0xf70] ;  /* 0x000f7000012d7983 */ /* 0x002f280000300800 */
[----:B------:R1:W-:Y:S04]  /*297b0*/  STL [R1+0xf8c], R46 ;  /* 0x000f8c2e01007387 */ /* 0x0003e80000100800 */
[----:B-1----:R-:W4:Y:S01]  /*297c0*/  LDL.LU R46, [R1+0xf44] ;  /* 0x000f4400012e7983 */ /* 0x002f220000300800 */
[--C-:B------:R-:W-:Y:S01]  /*297d0*/  IMAD.X R59, R59, 0x1, R2.reuse, P2 ;  /* 0x000000013b3b7824 */ /* 0x100fe200010e0602 */
[----:B------:R-:W-:Y:S01]  /*297e0*/  IADD3 R30, P2, PT, R30, R54, RZ ;  /* 0x000000361e1e7210 */ /* 0x000fe20007f5e0ff */
[----:B------:R-:W-:-:S03]  /*297f0*/  IMAD.X R31, R31, 0x1, R2, P3 ;  /* 0x000000011f1f7824 */ /* 0x000fc600018e0602 */
[----:B------:R-:W-:Y:S04]  /*29800*/  STL [R1+0xfb0], R59 ;  /* 0x000fb03b01007387 */ /* 0x000fe80000100800 */
[----:B------:R-:W-:Y:S04]  /*29810*/  STL [R1+0xf84], R30 ;  /* 0x000f841e01007387 */ /* 0x000fe80000100800 */
[----:B------:R-:W-:Y:S01]  /*29820*/  STL [R1+0xfa8], R31 ;  /* 0x000fa81f01007387 */ /* 0x000fe20000100800 */
[----:B--2---:R-:W-:Y:S01]  /*29830*/  IMAD.X R55, R55, 0x1, R2, P4 ;  /* 0x0000000137377824 */ /* 0x004fe200020e0602 */
[----:B------:R-:W-:-:S02]  /*29840*/  IADD3 R23, P3, PT, R23, R54, RZ ;  /* 0x0000003617177210 */ /* 0x000fc40007f7e0ff */
[-C--:B------:R-:W-:Y:S01]  /*29850*/  IADD3 R47, P4, PT, R47, R54.reuse, RZ ;  /* 0x000000362f2f7210 */ /* 0x080fe20007f9e0ff */
[--C-:B------:R-:W-:Y:S01]  /*29860*/  IMAD.X R32, R32, 0x1, R2.reuse, P5 ;  /* 0x0000000120207824 */ /* 0x100fe200028e0602 */
[-C--:B------:R-:W-:Y:S01]  /*29870*/  IADD3 R33, P5, PT, R33, R54.reuse, RZ ;  /* 0x0000003621217210 */ /* 0x080fe20007fbe0ff */
[----:B------:R-:W-:Y:S02]  /*29880*/  IMAD.X R34, R34, 0x1, R2, P6 ;  /* 0x0000000122227824 */ /* 0x000fe400030e0602 */
[----:B------:R1:W-:Y:S04]  /*29890*/  STL [R1+0xf74], R47 ;  /* 0x000f742f01007387 */ /* 0x0003e80000100800 */
[----:B------:R-:W-:Y:S01]  /*298a0*/  STL [R1+0xf7c], R23 ;  /* 0x000f7c1701007387 */ /* 0x000fe20000100800 */
[----:B---3--:R-:W-:-:S03]  /*298b0*/  IADD3 R35, P6, PT, R35, R54, RZ ;  /* 0x0000003623237210 */ /* 0x008fc60007fde0ff */
[----:B-1----:R-:W2:Y:S04]  /*298c0*/  LDL.LU R47, [R1+0xf68] ;  /* 0x000f6800012f7983 */ /* 0x002ea80000300800 */
[----:B------:R-:W-:Y:S01]  /*298d0*/  STL [R1+0xfa0], R55 ;  /* 0x000fa03701007387 */ /* 0x000fe20000100800 */
[----:B------:R-:W-:-:S03]  /*298e0*/  IMAD.X R40, R40, 0x1, R2, P1 ;  /* 0x0000000128287824 */ /* 0x000fc600008e0602 */
[----:B------:R-:W-:Y:S01]  /*298f0*/  STL [R1+0xf98], R32 ;  /* 0x000f982001007387 */ /* 0x000fe20000100800 */
[----:B------:R-:W-:-:S03]  /*29900*/  IADD3 R41, P1, PT, R41, R54, RZ ;  /* 0x0000003629297210 */ /* 0x000fc60007f3e0ff */
[----:B------:R-:W-:Y:S04]  /*29910*/  STL [R1+0xf6c], R33 ;  /* 0x000f6c2101007387 */ /* 0x000fe80000100800 */
[----:B------:R-:W-:Y:S01]  /*29920*/  STL [R1+0xf90], R34 ;  /* 0x000f902201007387 */ /* 0x000fe20000100800 */
[----:B------:R-:W-:-:S03]  /*29930*/  IMAD.X R42, R42, 0x1, R2, P2 ;  /* 0x000000012a2a7824 */ /* 0x000fc600010e0602 */
[----:B------:R-:W-:Y:S01]  /*29940*/  STL [R1+0xf64], R35 ;  /* 0x000f642301007387 */ /* 0x000fe20000100800 */
[----:B------:R-:W-:-:S03]  /*29950*/  IADD3 R43, P2, PT, R43, R54, RZ ;  /* 0x000000362b2b7210 */ /* 0x000fc60007f5e0ff */
[----:B------:R-:W-:Y:S04]  /*29960*/  STL [R1+0xf88], R40 ;  /* 0x000f882801007387 */ /* 0x000fe80000100800 */
[----:B------:R-:W-:Y:S01]  /*29970*/  STL [R1+0xf5c], R41 ;  /* 0x000f5c2901007387 */ /* 0x000fe20000100800 */
[----:B----4-:R-:W-:-:S03]  /*29980*/  IMAD.X R60, R60, 0x1, R2, P3 ;  /* 0x000000013c3c7824 */ /* 0x010fc600018e0602 */
[----:B------:R-:W3:Y:S04]  /*29990*/  LDL.LU R48, [R1+0xf3c] ;  /* 0x000f3c0001307983 */ /* 0x000ee80000300800 */
        /* <DEDUP_REMOVED lines=13> */
[----:B------:R-:W-:-:S05]  /*29a70*/  IADD3 R3, P3, PT, R3, R54, RZ ;  /* 0x0000003603037210 */ /* 0x000fca0007f7e0ff */
        /* <DEDUP_REMOVED lines=22> */
[----:B---3--:R-:W-:-:S03]  /*29be0*/  IADD3 R48, P5, PT, R48, R54, RZ ;  /* 0x0000003630307210 */ /* 0x008fc60007fbe0ff */
[----:B-1----:R-:W3:Y:S01]  /*29bf0*/  LDL.LU R47, [R1+0xed4] ;  /* 0x000ed400012f7983 */ /* 0x002ee20000300800 */
[--C-:B----4-:R-:W-:Y:S01]  /*29c00*/  IMAD.X R49, R49, 0x1, R2.reuse, P6 ;  /* 0x0000000131317824 */ /* 0x110fe200030e0602 */
[-C--:B------:R-:W-:Y:S01]  /*29c10*/  IADD3 R50, P6, PT, R50, R54.reuse, RZ ;  /* 0x0000003632327210 */ /* 0x080fe20007fde0ff */
[--C-:B------:R-:W-:Y:S01]  /*29c20*/  IMAD.X R51, R51, 0x1, R2.reuse, P1 ;  /* 0x0000000133337824 */ /* 0x100fe200008e0602 */
[----:B------:R-:W-:Y:S01]  /*29c30*/  IADD3 R26, P1, PT, R26, R54, RZ ;  /* 0x000000361a1a7210 */ /* 0x000fe20007f3e0ff */
[----:B------:R-:W-:Y:S01]  /*29c40*/  STL [R1+0xf3c], R48 ;  /* 0x000f3c3001007387 */ /* 0x000fe20000100800 */
[----:B------:R-:W-:-:S03]  /*29c50*/  IMAD.X R27, R27, 0x1, R2, P2 ;  /* 0x000000011b1b7824 */ /* 0x000fc600010e0602 */
[----:B------:R-:W-:Y:S01]  /*29c60*/  STL [R1+0xf60], R49 ;  /* 0x000f603101007387 */ /* 0x000fe20000100800 */
[----:B------:R-:W-:-:S03]  /*29c70*/  IADD3 R56, P2, PT, R56, R54, RZ ;  /* 0x0000003638387210 */ /* 0x000fc60007f5e0ff */
[----:B------:R-:W-:Y:S04]  /*29c80*/  STL [R1+0xf34], R50 ;  /* 0x000f343201007387 */ /* 0x000fe80000100800 */
[----:B------:R-:W-:Y:S01]  /*29c90*/  STL [R1+0xf58], R51 ;  /* 0x000f583301007387 */ /* 0x000fe20000100800 */
[--C-:B------:R-:W-:Y:S02]  /*29ca0*/  IMAD.X R60, R60, 0x1, R2.reuse, P4 ;  /* 0x000000013c3c7824 */ /* 0x100fe400020e0602 */
[----:B------:R-:W-:Y:S01]  /*29cb0*/  IMAD.X R57, R57, 0x1, R2, P3 ;  /* 0x0000000139397824 */ /* 0x000fe200018e0602 */
[----:B------:R-:W-:Y:S04]  /*29cc0*/  STL [R1+0xf2c], R26 ;  /* 0x000f2c1a01007387 */ /* 0x000fe80000100800 */
[----:B------:R-:W-:Y:S01]  /*29cd0*/  STL [R1+0xf50], R27 ;  /* 0x000f501b01007387 */ /* 0x000fe20000100800 */
[----:B------:R-:W-:-:S03]  /*29ce0*/  IADD3 R58, P3, PT, R58, R54, RZ ;  /* 0x000000363a3a7210 */ /* 0x000fc60007f7e0ff */
[----:B------:R-:W-:Y:S04]  /*29cf0*/  STL [R1+0xf24], R56 ;  /* 0x000f243801007387 */ /* 0x000fe80000100800 */
[----:B------:R1:W-:Y:S01]  /*29d00*/  STL [R1+0xf40], R60 ;  /* 0x000f403c01007387 */ /* 0x0003e20000100800 */
[----:B------:R-:W-:-:S03]  /*29d10*/  IADD3 R43, P4, PT, R43, R54, RZ ;  /* 0x000000362b2b7210 */ /* 0x000fc60007f9e0ff */
[----:B------:R-:W-:Y:S04]  /*29d20*/  STL [R1+0xf48], R57 ;  /* 0x000f483901007387 */ /* 0x000fe80000100800 */
[----:B-1----:R-:W4:Y:S04]  /*29d30*/  LDL.LU R60, [R1+0xef8] ;  /* 0x000ef800013c7983 */ /* 0x002f280000300800 */
[----:B------:R-:W-:Y:S04]  /*29d40*/  STL [R1+0xf1c], R58 ;  /* 0x000f1c3a01007387 */ /* 0x000fe80000100800 */
[----:B------:R1:W-:Y:S01]  /*29d50*/  STL [R1+0xf14], R43 ;  /* 0x000f142b01007387 */ /* 0x0003e20000100800 */
[----:B------:R-:W-:Y:S01]  /*29d60*/  IMAD.X R3, R3, 0x1, R2, P5 ;  /* 0x0000000103037824 */ /* 0x000fe200028e0602 */
[----:B------:R-:W-:-:S02]  /*29d70*/  IADD3 R59, P5, PT, R59, R54, RZ ;  /* 0x000000363b3b7210 */ /* 0x000fc40007fbe0ff */
[----:B-1----:R-:W4:Y:S04]  /*29d80*/  LDL.LU R43, [R1+0xecc] ;  /* 0x000ecc00012b7983 */ /* 0x002f280000300800 */
[----:B------:R1:W-:Y:S01]  /*29d90*/  STL [R1+0xf38], R3 ;  /* 0x000f380301007387 */ /* 0x0003e20000100800 */
[--C-:B------:R-:W-:Y:S01]  /*29da0*/  IMAD.X R30, R30, 0x1, R2.reuse, P6 ;  /* 0x000000011e1e7824 */ /* 0x100fe200030e0602 */
[----:B------:R-:W-:Y:S02]  /*29db0*/  IADD3 R31, P6, PT, R31, R54, RZ ;  /* 0x000000361f1f7210 */ /* 0x000fe40007fde0ff */
[----:B-1----:R-:W4:Y:S01]  /*29dc0*/  LDL.LU R3, [R1+0xef0] ;  /* 0x000ef00001037983 */ /* 0x002f220000300800 */
[----:B------:R-:W-:-:S03]  /*29dd0*/  IMAD.X R23, R23, 0x1, R2, P1 ;  /* 0x0000000117177824 */ /* 0x000fc600008e0602 */
[----:B------:R-:W-:Y:S04]  /*29de0*/  STL [R1+0xf0c], R59 ;  /* 0x000f0c3b01007387 */ /* 0x000fe80000100800 */
[----:B------:R-:W-:Y:S04]  /*29df0*/  STL [R1+0xf30], R30 ;  /* 0x000f301e01007387 */ /* 0x000fe80000100800 */
[----:B------:R-:W-:Y:S01]  /*29e00*/  STL [R1+0xf04], R31 ;  /* 0x000f041f01007387 */ /* 0x000fe20000100800 */
[----:B------:R-:W-:-:S05]  /*29e10*/  IMAD.X R46, R46, 0x1, R2, P2 ;  /* 0x000000012e2e7824 */ /* 0x000fca00010e0602 */
[----:B------:R1:W-:Y:S04]  /*29e20*/  STL [R1+0xf20], R46 ;  /* 0x000f202e01007387 */ /* 0x0003e80000100800 */
[----:B------:R-:W-:Y:S04]  /*29e30*/  STL [R1+0xf28], R23 ;  /* 0x000f281701007387 */ /* 0x000fe80000100800 */
[----:B-1----:R-:W4:Y:S01]  /*29e40*/  LDL.LU R46, [R1+0xec4] ;  /* 0x000ec400012e7983 */ /* 0x002f220000300800 */
[-C--:B------:R-:W-:Y:S02]  /*29e50*/  IADD3 R55, P1, PT, R55, R54.reuse, RZ ;  /* 0x0000003637377210 */ /* 0x080fe40007f3e0ff */
        /* <DEDUP_REMOVED lines=42> */
[----:B-1----:R-:W4:Y:S04]  /*2a100*/  LDL.LU R3, [R1+0xe7c] ;  /* 0x000e7c0001037983 */ /* 0x002f280000300800 */
[----:B------:R-:W4:Y:S04]  /*2a110*/  LDL.LU R32, [R1+0xea0] ;  /* 0x000ea00001207983 */ /* 0x000f280000300800 */
[----:B------:R-:W4:Y:S04]  /*2a120*/  LDL.LU R33, [R1+0xe74] ;  /* 0x000e740001217983 */ /* 0x000f280000300800 */
[----:B------:R-:W4:Y:S01]  /*2a130*/  LDL.LU R34, [R1+0xe98] ;  /* 0x000e980001227983 */ /* 0x000f220000300800 */
[----:B------:R-:W-:-:S05]  /*2a140*/  IADD3 R46, P2, PT, R46, R54, RZ ;  /* 0x000000362e2e7210 */ /* 0x000fca0007f5e0ff */
        /* <DEDUP_REMOVED lines=29> */
[----:B------:R1:W-:Y:S04]  /*2a320*/  STL [R1+0xec0], R45 ;  /* 0x000ec02d01007387 */ /* 0x0003e80000100800 */
[----:B-1----:R-:W3:Y:S01]  /*2a330*/  LDL.LU R45, [R1+0xe78] ;  /* 0x000e7800012d7983 */ /* 0x002ee20000300800 */
[-C--:B----4-:R-:W-:Y:S01]  /*2a340*/  IADD3 R60, P2, PT, R60, R54.reuse, RZ ;  /* 0x000000363c3c7210 */ /* 0x090fe20007f5e0ff */
[----:B------:R-:W-:Y:S01]  /*2a350*/  IMAD.X R59, R59, 0x1, R2, P3 ;  /* 0x000000013b3b7824 */ /* 0x000fe200018e0602 */
[----:B------:R-:W-:-:S03]  /*2a360*/  IADD3 R30, P3, PT, R30, R54, RZ ;  /* 0x000000361e1e7210 */ /* 0x000fc60007f7e0ff */
[----:B------:R1:W-:Y:S01]  /*2a370*/  STL [R1+0xe94], R60 ;  /* 0x000e943c01007387 */ /* 0x0003e20000100800 */
[----:B------:R-:W-:-:S03]  /*2a380*/  IMAD.X R31, R31, 0x1, R2, P4 ;  /* 0x000000011f1f7824 */ /* 0x000fc600020e0602 */
[----:B-1----:R-:W4:Y:S01]  /*2a390*/  LDL.LU R60, [R1+0xe4c] ;  /* 0x000e4c00013c7983 */ /* 0x002f220000300800 */
[----:B------:R-:W-:Y:S01]  /*2a3a0*/  IMAD.X R55, R55, 0x1, R2, P5 ;  /* 0x0000000137377824 */ /* 0x000fe200028e0602 */
[-C--:B------:R-:W-:Y:S02]  /*2a3b0*/  IADD3 R23, P4, PT, R23, R54.reuse, RZ ;  /* 0x0000003617177210 */ /* 0x080fe40007f9e0ff */
[----:B------:R-:W-:Y:S04]  /*2a3c0*/  STL [R1+0xeb8], R59 ;  /* 0x000eb83b01007387 */ /* 0x000fe80000100800 */
[----:B------:R-:W-:Y:S01]  /*2a3d0*/  STL [R1+0xe8c], R30 ;  /* 0x000e8c1e01007387 */ /* 0x000fe20000100800 */
[----:B------:R-:W-:-:S03]  /*2a3e0*/  IADD3 R3, P5, PT, R3, R54, RZ ;  /* 0x0000003603037210 */ /* 0x000fc60007fbe0ff */
[----:B------:R-:W-:Y:S01]  /*2a3f0*/  STL [R1+0xeb0], R31 ;  /* 0x000eb01f01007387 */ /* 0x000fe20000100800 */
[--C-:B------:R-:W-:Y:S01]  /*2a400*/  IMAD.X R32, R32, 0x1, R2.reuse, P6 ;  /* 0x0000000120207824 */ /* 0x100fe200030e0602 */
[-C--:B------:R-:W-:Y:S01]  /*2a410*/  IADD3 R33, P6, PT, R33, R54.reuse, RZ ;  /* 0x0000003621217210 */ /* 0x080fe20007fde0ff */
[----:B------:R-:W-:Y:S01]  /*2a420*/  IMAD.X R34, R34, 0x1, R2, P1 ;  /* 0x0000000122227824 */ /* 0x000fe200008e0602 */
[----:B------:R1:W-:Y:S04]  /*2a430*/  STL [R1+0xe7c], R3 ;  /* 0x000e7c0301007387 */ /* 0x0003e80000100800 */
[----:B------:R-:W-:Y:S04]  /*2a440*/  STL [R1+0xe84], R23 ;  /* 0x000e841701007387 */ /* 0x000fe80000100800 */
[----:B-1----:R-:W4:Y:S01]  /*2a450*/  LDL.LU R3, [R1+0xe70] ;  /* 0x000e700001037983 */ /* 0x002f220000300800 */
[----:B------:R-:W-:-:S03]  /*2a460*/  IADD3 R35, P1, PT, R35, R54, RZ ;  /* 0x0000003623237210 */ /* 0x000fc60007f3e0ff */
        /* <DEDUP_REMOVED lines=49> */
[----:B------:R-:W-:-:S03]  /*2a780*/  IADD3 R48, P6, PT, R48, R54, RZ ;  /* 0x0000003630307210 */ /* 0x000fc60007fde0ff */
[----:B-1----:R-:W4:Y:S01]  /*2a790*/  LDL.LU R3, [R1+0xddc] ;  /* 0x000ddc0001037983 */ /* 0x002f220000300800 */
[--C-:B------:R-:W-:Y:S01]  /*2a7a0*/  IMAD.X R49, R49, 0x1, R2.reuse, P1 ;  /* 0x0000000131317824 */ /* 0x100fe200008e0602 */
        /* <DEDUP_REMOVED lines=27> */
[----:B-1----:R-:W2:Y:S04]  /*2a960*/  LDL.LU R47, [R1+0xdf8] ;  /* 0x000df800012f7983 */ /* 0x002ea80000300800 */
[----:B------:R-:W-:Y:S01]  /*2a970*/  STL [R1+0xe14], R59 ;  /* 0x000e143b01007387 */ /* 0x000fe20000100800 */
[----:B----4-:R-:W-:-:S03]  /*2a980*/  IMAD.X R23, R23, 0x1, R2, P2 ;  /* 0x0000000117177824 */ /* 0x010fc600010e0602 */
[----:B------:R-:W-:Y:S04]  /*2a990*/  STL [R1+0xe38], R30 ;  /* 0x000e381e01007387 */ /* 0x000fe80000100800 */
[----:B------:R-:W-:Y:S01]  /*2a9a0*/  STL [R1+0xe0c], R31 ;  /* 0x000e0c1f01007387 */ /* 0x000fe20000100800 */
[-C--:B------:R-:W-:Y:S01]  /*2a9b0*/  IADD3 R55, P2, PT, R55, R54.reuse, RZ ;  /* 0x0000003637377210 */ /* 0x080fe20007f5e0ff */
[--C-:B------:R-:W-:Y:S01]  /*2a9c0*/  IMAD.X R60, R60, 0x1, R2.reuse, P3 ;  /* 0x000000013c3c7824 */ /* 0x100fe200018e0602 */
[-C--:B------:R-:W-:Y:S01]  /*2a9d0*/  IADD3 R32, P3, PT, R32, R54.reuse, RZ ;  /* 0x0000003620207210 */ /* 0x080fe20007f7e0ff */
[--C-:B------:R-:W-:Y:S01]  /*2a9e0*/  IMAD.X R33, R33, 0x1, R2.reuse, P4 ;  /* 0x0000000121217824 */ /* 0x100fe200020e0602 */
[----:B------:R-:W-:Y:S02]  /*2a9f0*/  IADD3 R34, P4, PT, R34, R54, RZ ;  /* 0x0000003622227210 */ /* 0x000fe40007f9e0ff */
[----:B------:R1:W-:Y:S04]  /*2aa00*/  STL [R1+0xe28], R60 ;  /* 0x000e283c01007387 */ /* 0x0003e80000100800 */
[----:B------:R-:W-:Y:S01]  /*2aa10*/  STL [R1+0xe30], R23 ;  /* 0x000e301701007387 */ /* 0x000fe20000100800 */
[----:B------:R-:W-:-:S03]  /*2aa20*/  IMAD.X R35, R35, 0x1, R2, P5 ;  /* 0x0000000123237824 */ /* 0x000fc600028e0602 */
[----:B-1----:R-:W3:Y:S04]  /*2aa30*/  LDL.LU R60, [R1+0xdcc] ;  /* 0x000dcc00013c7983 */ /* 0x002ee80000300800 */
        /* <DEDUP_REMOVED lines=88> */
[--C-:B------:R-:W-:Y:S02]  /*2afc0*/  IMAD.X R34, R34, 0x1, R2.reuse, P2 ;  /* 0x0000000122227824 */ /* 0x100fe400010e0602 */
[----:B------:R1:W-:Y:S04]  /*2afd0*/  STL [R1+0xd84], R47 ;  /* 0x000d842f01007387 */ /* 0x0003e80000100800 */
[----:B------:R-:W-:Y:S04]  /*2afe0*/  STL [R1+0xd8c], R23 ;  /* 0x000d8c1701007387 */ /* 0x000fe80000100800 */
[----:B-1----:R-:W2:Y:S04]  /*2aff0*/  LDL.LU R47, [R1+0xd78] ;  /* 0x000d7800012f7983 */ /* 0x002ea80000300800 */
[----:B------:R-:W-:Y:S04]  /*2b000*/  STL [R1+0xdb0], R55 ;  /* 0x000db03701007387 */ /* 0x000fe80000100800 */
[----:B------:R-:W-:Y:S01]  /*2b010*/  STL [R1+0xda8], R32 ;  /* 0x000da82001007387 */ /* 0x000fe20000100800 */
[----:B---3--:R-:W-:Y:S01]  /*2b020*/  IMAD.X R40, R40, 0x1, R2, P3 ;  /* 0x0000000128287824 */ /* 0x008fe200018e0602 */
[----:B------:R-:W-:-:S02]  /*2b030*/  IADD3 R35, P2, PT, R35, R54, RZ ;  /* 0x0000003623237210 */ /* 0x000fc40007f5e0ff */
[----:B------:R-:W-:Y:S01]  /*2b040*/  STL [R1+0xd7c], R33 ;  /* 0x000d7c2101007387 */ /* 0x000fe20000100800 */
[----:B------:R-:W-:-:S03]  /*2b050*/  IADD3 R41, P3, PT, R41, R54, RZ ;  /* 0x0000003629297210 */ /* 0x000fc60007f7e0ff */
        /* <DEDUP_REMOVED lines=68> */
[----:B------:R-:W-:-:S03]  /*2b4a0*/  IMAD.X R3, R3, 0x1, R2, P1 ;  /* 0x0000000103037824 */ /* 0x000fc600008e0602 */
[----:B-1----:R-:W4:Y:S01]  /*2b4b0*/  LDL.LU R43, [R1+0xcdc] ;  /* 0x000cdc00012b7983 */ /* 0x002f220000300800 */
[-C--:B------:R-:W-:Y:S01]  /*2b4c0*/  IADD3 R59, P1, PT, R59, R54.reuse, RZ ;  /* 0x000000363b3b7210 */ /* 0x080fe20007f3e0ff */
[----:B------:R-:W-:Y:S02]  /*2b4d0*/  IMAD.X R30, R30, 0x1, R2, P2 ;  /* 0x000000011e1e7824 */ /* 0x000fe400010e0602 */
[----:B------:R1:W-:Y:S01]  /*2b4e0*/  STL [R1+0xd48], R3 ;  /* 0x000d480301007387 */ /* 0x0003e20000100800 */
[----:B------:R-:W-:-:S03]  /*2b4f0*/  IADD3 R31, P2, PT, R31, R54, RZ ;  /* 0x000000361f1f7210 */ /* 0x000fc60007f5e0ff */
        /* <DEDUP_REMOVED lines=93> */
[----:B-1----:R-:W4:Y:S04]  /*2bad0*/  LDL.LU R60, [R1+0xc5c] ;  /* 0x000c5c00013c7983 */ /* 0x002f280000300800 */
[----:B------:R-:W-:Y:S01]  /*2bae0*/  STL [R1+0xcc8], R59 ;  /* 0x000cc83b01007387 */ /* 0x000fe20000100800 */
[--C-:B------:R-:W-:Y:S01]  /*2baf0*/  IMAD.X R55, R55, 0x1, R2.reuse, P1 ;  /* 0x0000000137377824 */ /* 0x100fe200008e0602 */
[-C--:B------:R-:W-:Y:S02]  /*2bb00*/  IADD3 R23, P6, PT, R23, R54.reuse, RZ ;  /* 0x0000003617177210 */ /* 0x080fe40007fde0ff */
        /* <DEDUP_REMOVED lines=8> */
[----:B------:R-:W-:-:S03]  /*2bb90*/  IADD3 R35, P3, PT, R35, R54, RZ ;  /* 0x0000003623237210 */ /* 0x000fc60007f7e0ff */
[----:B-1----:R-:W4:Y:S04]  /*2bba0*/  LDL.LU R3, [R1+0xc80] ;  /* 0x000c800001037983 */ /* 0x002f280000300800 */
        /* <DEDUP_REMOVED lines=80> */
[----:B------:R-:W-:Y:S04]  /*2c0b0*/  STL [R1+0xc24], R59 ;  /* 0x000c243b01007387 */ /* 0x000fe80000100800 */
[----:B------:R-:W-:Y:S01]  /*2c0c0*/  STL [R1+0xc48], R30 ;  /* 0x000c481e01007387 */ /* 0x000fe20000100800 */
[----:B----4-:R-:W-:-:S03]  /*2c0d0*/  IMAD.X R23, R23, 0x1, R2, P4 ;  /* 0x0000000117177824 */ /* 0x010fc600020e0602 */
[----:B------:R-:W-:Y:S01]  /*2c0e0*/  STL [R1+0xc1c], R31 ;  /* 0x000c1c1f01007387 */ /* 0x000fe20000100800 */
[-C--:B------:R-:W-:Y:S01]  /*2c0f0*/  IADD3 R55, P4, PT, R55, R54.reuse, RZ ;  /* 0x0000003637377210 */ /* 0x080fe20007f9e0ff */
[--C-:B------:R-:W-:Y:S01]  /*2c100*/  IMAD.X R60, R60, 0x1, R2.reuse, P5 ;  /* 0x000000013c3c7824 */ /* 0x100fe200028e0602 */
[-C--:B------:R-:W-:Y:S01]  /*2c110*/  IADD3 R32, P5, PT, R32, R54.reuse, RZ ;  /* 0x0000003620207210 */ /* 0x080fe20007fbe0ff */
[--C-:B------:R-:W-:Y:S01]  /*2c120*/  IMAD.X R33, R33, 0x1, R2.reuse, P6 ;  /* 0x0000000121217824 */ /* 0x100fe200030e0602 */
[----:B------:R-:W-:Y:S02]  /*2c130*/  IADD3 R34, P6, PT, R34, R54, RZ ;  /* 0x0000003622227210 */ /* 0x000fe40007fde0ff */
[----:B------:R1:W-:Y:S04]  /*2c140*/  STL [R1+0xc38], R60 ;  /* 0x000c383c01007387 */ /* 0x0003e80000100800 */
[----:B------:R-:W-:Y:S04]  /*2c150*/  STL [R1+0xc40], R23 ;  /* 0x000c401701007387 */ /* 0x000fe80000100800 */
[----:B-1----:R-:W3:Y:S04]  /*2c160*/  LDL.LU R60, [R1+0xbdc] ;  /* 0x000bdc00013c7983 */ /* 0x002ee80000300800 */
[----:B------:R-:W-:Y:S01]  /*2c170*/  STL [R1+0xc14], R55 ;  /* 0x000c143701007387 */ /* 0x000fe20000100800 */
[----:B------:R-:W-:-:S03]  /*2c180*/  IMAD.X R35, R35, 0x1, R2, P1 ;  /* 0x0000000123237824 */ /* 0x000fc600008e0602 */
[----:B------:R-:W-:Y:S01]  /*2c190*/  STL [R1+0xc0c], R32 ;  /* 0x000c0c2001007387 */ /* 0x000fe20000100800 */
[-C--:B------:R-:W-:Y:S01]  /*2c1a0*/  IADD3 R40, P1, PT, R40, R54.reuse, RZ ;  /* 0x0000003628287210 */ /* 0x080fe20007f3e0ff */
[----:B------:R-:W-:Y:S02]  /*2c1b0*/  IMAD.X R41, R41, 0x1, R2, P2 ;  /* 0x0000000129297824 */ /* 0x000fe400010e0602 */
        /* <DEDUP_REMOVED lines=90> */
[-C--:B---3--:R-:W-:Y:S01]  /*2c760*/  IADD3 R35, P4, PT, R35, R54.reuse, RZ ;  /* 0x0000003623237210 */ /* 0x088fe20007f9e0ff */
[--C-:B------:R-:W-:Y:S01]  /*2c770*/  IMAD.X R40, R40, 0x1, R2.reuse, P5 ;  /* 0x0000000128287824 */ /* 0x100fe200028e0602 */
[----:B------:R-:W-:Y:S01]  /*2c780*/  IADD3 R41, P5, PT, R41, R54, RZ ;  /* 0x0000003629297210 */ /* 0x000fe20007fbe0ff */
        /* <DEDUP_REMOVED lines=28> */
[----:B------:R1:W-:Y:S04]  /*2c950*/  STL [R1+0xb90], R45 ;  /* 0x000b902d01007387 */ /* 0x0003e80000100800 */
        /* <DEDUP_REMOVED lines=15> */
[----:B0-----:R-:W2:Y:S04]  /*2ca50*/  LDL.LU R46, [R1+0xb20] ;  /* 0x000b2000012e7983 */ /* 0x001ea80000300800 */
[----:B-1----:R-:W2:Y:S01]  /*2ca60*/  LDL.LU R47, [R1+0xaf4] ;  /* 0x000af400012f7983 */ /* 0x002ea20000300800 */
[-C--:B---3--:R-:W-:Y:S01]  /*2ca70*/  IADD3 R48, P3, PT, R48, R54.reuse, RZ ;  /* 0x0000003630307210 */ /* 0x088fe20007f7e0ff */
        /* <DEDUP_REMOVED lines=19> */
[----:B0-----:R-:W3:Y:S04]  /*2cbb0*/  LDL.LU R60, [R1+0xb18] ;  /* 0x000b1800013c7983 */ /* 0x001ee80000300800 */
[----:B------:R-:W-:Y:S04]  /*2cbc0*/  STL [R1+0xb3c], R58 ;  /* 0x000b3c3a01007387 */ /* 0x000fe80000100800 */
[----:B------:R0:W-:Y:S01]  /*2cbd0*/  STL [R1+0xb34], R43 ;  /* 0x000b342b01007387 */ /* 0x0001e20000100800 */
[----:B------:R-:W-:-:S03]  /*2cbe0*/  IMAD.X R3, R3, 0x1, R2, P3 ;  /* 0x0000000103037824 */ /* 0x000fc600018e0602 */
[----:B0-----:R-:W4:Y:S01]  /*2cbf0*/  LDL.LU R43, [R1+0xaec] ;  /* 0x000aec00012b7983 */ /* 0x001f220000300800 */
[-C--:B------:R-:W-:Y:S01]  /*2cc00*/  IADD3 R59, P3, PT, R59, R54.reuse, RZ ;  /* 0x000000363b3b7210 */ /* 0x080fe20007f7e0ff */
[----:B------:R-:W-:Y:S02]  /*2cc10*/  IMAD.X R30, R30, 0x1, R2, P4 ;  /* 0x000000011e1e7824 */ /* 0x000fe400020e0602 */
[----:B------:R0:W-:Y:S01]  /*2cc20*/  STL [R1+0xb58], R3 ;  /* 0x000b580301007387 */ /* 0x0001e20000100800 */
[----:B------:R-:W-:-:S03]  /*2cc30*/  IADD3 R31, P4, PT, R31, R54, RZ ;  /* 0x000000361f1f7210 */ /* 0x000fc60007f9e0ff */
[----:B0-----:R-:W4:Y:S01]  /*2cc40*/  LDL.LU R3, [R1+0xb10] ;  /* 0x000b100001037983 */ /* 0x001f220000300800 */
[--C-:B------:R-:W-:Y:S02]  /*2cc50*/  IMAD.X R45, R45, 0x1, R2.reuse, P6 ;  /* 0x000000012d2d7824 */ /* 0x100fe400030e0602 */
[----:B------:R-:W-:Y:S01]  /*2cc60*/  IMAD.X R23, R23, 0x1, R2, P5 ;  /* 0x0000000117177824 */ /* 0x000fe200028e0602 */
[----:B------:R-:W-:Y:S04]  /*2cc70*/  STL [R1+0xb2c], R59 ;  /* 0x000b2c3b01007387 */ /* 0x000fe80000100800 */
[----:B------:R-:W-:Y:S04]  /*2cc80*/  STL [R1+0xb50], R30 ;  /* 0x000b501e01007387 */ /* 0x000fe80000100800 */
[----:B------:R-:W-:Y:S04]  /*2cc90*/  STL [R1+0xb24], R31 ;  /* 0x000b241f01007387 */ /* 0x000fe80000100800 */
[----:B------:R0:W-:Y:S04]  /*2cca0*/  STL [R1+0xb40], R45 ;  /* 0x000b402d01007387 */ /* 0x0001e80000100800 */
[----:B------:R-:W-:Y:S04]  /*2ccb0*/  STL [R1+0xb48], R23 ;  /* 0x000b481701007387 */ /* 0x000fe80000100800 */
[----:B0-----:R-:W4:Y:S01]  /*2ccc0*/  LDL.LU R45, [R1+0xae4] ;  /* 0x000ae400012d7983 */ /* 0x001f220000300800 */
        /* <DEDUP_REMOVED lines=17> */
[----:B------:R-:W-:-:S03]  /*2cde0*/  IADD3 R47, P4, PT, R47, R54, RZ ;  /* 0x000000362f2f7210 */ /* 0x000fc60007f9e0ff */
[----:B------:R-:W-:Y:S04]  /*2cdf0*/  STL [R1+0xafc], R42 ;  /* 0x000afc2a01007387 */ /* 0x000fe80000100800 */
[----:B------:R-:W2:Y:S04]  /*2ce00*/  LDL.LU R49, [R1+0xadc] ;  /* 0x000adc0001317983 */ /* 0x000ea80000300800 */
[----:B------:R0:W-:Y:S04]  /*2ce10*/  STL [R1+0xb20], R46 ;  /* 0x000b202e01007387 */ /* 0x0001e80000100800 */
[----:B------:R-:W2:Y:S04]  /*2ce20*/  LDL.LU R50, [R1+0xb00] ;  /* 0x000b000001327983 */ /* 0x000ea80000300800 */
[----:B------:R1:W-:Y:S04]  /*2ce30*/  STL [R1+0xaf4], R47 ;  /* 0x000af42f01007387 */ /* 0x0003e80000100800 */
[----:B------:R-:W2:Y:S04]  /*2ce40*/  LDL.LU R51, [R1+0xad4] ;  /* 0x000ad40001337983 */ /* 0x000ea80000300800 */
[----:B------:R-:W2:Y:S04]  /*2ce50*/  LDL.LU R26, [R1+0xaf8] ;  /* 0x000af800011a7983 */ /* 0x000ea80000300800 */
[----:B------:R-:W2:Y:S04]  /*2ce60*/  LDL.LU R27, [R1+0xacc] ;  /* 0x000acc00011b7983 */ /* 0x000ea80000300800 */
[----:B------:R-:W2:Y:S04]  /*2ce70*/  LDL.LU R56, [R1+0xaf0] ;  /* 0x000af00001387983 */ /* 0x000ea80000300800 */
[----:B------:R-:W2:Y:S04]  /*2ce80*/  LDL.LU R57, [R1+0xac4] ;  /* 0x000ac40001397983 */ /* 0x000ea80000300800 */
[----:B------:R-:W2:Y:S04]  /*2ce90*/  LDL.LU R58, [R1+0xae8] ;  /* 0x000ae800013a7983 */ /* 0x000ea80000300800 */
[----:B0-----:R-:W2:Y:S04]  /*2cea0*/  LDL.LU R46, [R1+0xabc] ;  /* 0x000abc00012e7983 */ /* 0x001ea80000300800 */
[----:B-1----:R-:W2:Y:S01]  /*2ceb0*/  LDL.LU R47, [R1+0xae0] ;  /* 0x000ae000012f7983 */ /* 0x002ea20000300800 */
[----:B---3--:R-:W-:-:S05]  /*2cec0*/  IMAD.X R60, R60, 0x1, R2, P5 ;  /* 0x000000013c3c7824 */ /* 0x008fca00028e0602 */
[----:B------:R0:W-:Y:S01]  /*2ced0*/  STL [R1+0xb18], R60 ;  /* 0x000b183c01007387 */ /* 0x0001e20000100800 */
[----:B----4-:R-:W-:-:S03]  /*2cee0*/  IADD3 R43, P5, PT, R43, R54, RZ ;  /* 0x000000362b2b7210 */ /* 0x010fc60007fbe0ff */
[----:B0-----:R-:W3:Y:S04]  /*2cef0*/  LDL.LU R60, [R1+0xab4] ;  /* 0x000ab400013c7983 */ /* 0x001ee80000300800 */
        /* <DEDUP_REMOVED lines=8> */
[----:B0-----:R-:W4:Y:S01]  /*2cf80*/  LDL.LU R3, [R1+0xa9c] ;  /* 0x000a9c0001037983 */ /* 0x001f220000300800 */
        /* <DEDUP_REMOVED lines=10> */
[----:B0-----:R-:W4:Y:S01]  /*2d030*/  LDL.LU R45, [R1+0xaa0] ;  /* 0x000aa000012d7983 */ /* 0x001f220000300800 */
[--C-:B--2---:R-:W-:Y:S01]  /*2d040*/  IMAD.X R48, R48, 0x1, R2.reuse, P1 ;  /* 0x0000000130307824 */ /* 0x104fe200008e0602 */
        /* <DEDUP_REMOVED lines=8> */
[----:B------:R-:W-:Y:S01]  /*2d0d0*/  IMAD.X R58, R58, 0x1, R2, P5 ;  /* 0x000000013a3a7824 */ /* 0x000fe200028e0602 */
[----:B------:R-:W-:Y:S01]  /*2d0e0*/  STL [R1+0xb00], R50 ;  /* 0x000b003201007387 */ /* 0x000fe20000100800 */
[----:B------:R-:W-:-:S03]  /*2d0f0*/  IADD3 R46, P5, PT, R46, R54, RZ ;  /* 0x000000362e2e7210 */ /* 0x000fc60007fbe0ff */
[----:B------:R-:W-:Y:S01]  /*2d100*/  STL [R1+0xad4], R51 ;  /* 0x000ad43301007387 */ /* 0x000fe20000100800 */
[----:B------:R-:W-:-:S03]  /*2d110*/  IADD3 R57, P4, PT, R57, R54, RZ ;  /* 0x0000003639397210 */ /* 0x000fc60007f9e0ff */
[----:B------:R-:W-:Y:S04]  /*2d120*/  STL [R1+0xaf8], R26 ;  /* 0x000af81a01007387 */ /* 0x000fe80000100800 */
[----:B------:R-:W-:Y:S04]  /*2d130*/  STL [R1+0xacc], R27 ;  /* 0x000acc1b01007387 */ /* 0x000fe80000100800 */
[----:B------:R-:W-:Y:S01]  /*2d140*/  STL [R1+0xaf0], R56 ;  /* 0x000af03801007387 */ /* 0x000fe20000100800 */
[----:B------:R-:W-:-:S03]  /*2d150*/  IMAD.X R47, R47, 0x1, R2, P6 ;  /* 0x000000012f2f7824 */ /* 0x000fc600030e0602 */
[----:B------:R0:W-:Y:S04]  /*2d160*/  STL [R1+0xabc], R46 ;  /* 0x000abc2e01007387 */ /* 0x0001e80000100800 */
[----:B------:R-:W-:Y:S04]  /*2d170*/  STL [R1+0xac4], R57 ;  /* 0x000ac43901007387 */ /* 0x000fe80000100800 */
[----:B0-----:R-:W2:Y:S04]  /*2d180*/  LDL.LU R46, [R1+0xa74] ;  /* 0x000a7400012e7983 */ /* 0x001ea80000300800 */
[----:B------:R-:W-:Y:S04]  /*2d190*/  STL [R1+0xae8], R58 ;  /* 0x000ae83a01007387 */ /* 0x000fe80000100800 */
[----:B------:R0:W-:Y:S04]  /*2d1a0*/  STL [R1+0xae0], R47 ;  /* 0x000ae02f01007387 */ /* 0x0001e80000100800 */
[----:B0-----:R-:W2:Y:S01]  /*2d1b0*/  LDL.LU R47, [R1+0xa98] ;  /* 0x000a9800012f7983 */ /* 0x001ea20000300800 */
[-C--:B---3--:R-:W-:Y:S01]  /*2d1c0*/  IADD3 R60, P6, PT, R60, R54.reuse, RZ ;  /* 0x000000363c3c7210 */ /* 0x088fe20007fde0ff */
[--C-:B----4-:R-:W-:Y:S01]  /*2d1d0*/  IMAD.X R59, R59, 0x1, R2.reuse, P1 ;  /* 0x000000013b3b7824 */ /* 0x110fe200008e0602 */
[----:B------:R-:W-:Y:S01]  /*2d1e0*/  IADD3 R30, P1, PT, R30, R54, RZ ;  /* 0x000000361e1e7210 */ /* 0x000fe20007f3e0ff */
[----:B------:R-:W-:-:S02]  /*2d1f0*/  IMAD.X R31, R31, 0x1, R2, P2 ;  /* 0x000000011f1f7824 */ /* 0x000fc400010e0602 */
[----:B------:R0:W-:Y:S04]  /*2d200*/  STL [R1+0xab4], R60 ;  /* 0x000ab43c01007387 */ /* 0x0001e80000100800 */
[----:B0-----:R-:W3:Y:S04]  /*2d210*/  LDL.LU R60, [R1+0xa6c] ;  /* 0x000a6c00013c7983 */ /* 0x001ee80000300800 */
[----:B------:R-:W-:Y:S01]  /*2d220*/  STL [R1+0xad8], R59 ;  /* 0x000ad83b01007387 */ /* 0x000fe20000100800 */
[----:B------:R-:W-:Y:S01]  /*2d230*/  IMAD.X R55, R55, 0x1, R2, P3 ;  /* 0x0000000137377824 */ /* 0x000fe200018e0602 */
[----:B------:R-:W-:-:S02]  /*2d240*/  IADD3 R23, P2, PT, R23, R54, RZ ;  /* 0x0000003617177210 */ /* 0x000fc40007f5e0ff */
[----:B------:R-:W-:Y:S04]  /*2d250*/  STL [R1+0xaac], R30 ;  /* 0x000aac1e01007387 */ /* 0x000fe80000100800 */
[----:B------:R-:W-:Y:S01]  /*2d260*/  STL [R1+0xad0], R31 ;  /* 0x000ad01f01007387 */ /* 0x000fe20000100800 */
[-C--:B------:R-:W-:Y:S01]  /*2d270*/  IADD3 R3, P3, PT, R3, R54.reuse, RZ ;  /* 0x0000003603037210 */ /* 0x080fe20007f7e0ff */
[--C-:B------:R-:W-:Y:S01]  /*2d280*/  IMAD.X R32, R32, 0x1, R2.reuse, P4 ;  /* 0x0000000120207824 */ /* 0x100fe200020e0602 */
[-C--:B------:R-:W-:Y:S01]  /*2d290*/  IADD3 R33, P4, PT, R33, R54.reuse, RZ ;  /* 0x0000003621217210 */ /* 0x080fe20007f9e0ff */
[--C-:B------:R-:W-:Y:S02]  /*2d2a0*/  IMAD.X R34, R34, 0x1, R2.reuse, P5 ;  /* 0x0000000122227824 */ /* 0x100fe400028e0602 */
[----:B------:R0:W-:Y:S04]  /*2d2b0*/  STL [R1+0xa9c], R3 ;  /* 0x000a9c0301007387 */ /* 0x0001e80000100800 */
[----:B------:R1:W-:Y:S01]  /*2d2c0*/  STL [R1+0xaa4], R23 ;  /* 0x000aa41701007387 */ /* 0x0003e20000100800 */
[-C--:B------:R-:W-:Y:S01]  /*2d2d0*/  IADD3 R35, P5, PT, R35, R54.reuse, RZ ;  /* 0x0000003623237210 */ /* 0x080fe20007fbe0ff */
[--C-:B------:R-:W-:Y:S01]  /*2d2e0*/  IMAD.X R40, R40, 0x1, R2.reuse, P6 ;  /* 0x0000000128287824 */ /* 0x100fe200030e0602 */
[-C--:B------:R-:W-:Y:S01]  /*2d2f0*/  IADD3 R41, P6, PT, R41, R54.reuse, RZ ;  /* 0x0000003629297210 */ /* 0x080fe20007fde0ff */
[----:B------:R-:W-:Y:S01]  /*2d300*/  IMAD.X R42, R42, 0x1, R2, P1 ;  /* 0x000000012a2a7824 */ /* 0x000fe200008e0602 */
[----:B0-----:R-:W4:Y:S04]  /*2d310*/  LDL.LU R3, [R1+0xa90] ;  /* 0x000a900001037983 */ /* 0x001f280000300800 */
[----:B------:R0:W-:Y:S04]  /*2d320*/  STL [R1+0xac8], R55 ;  /* 0x000ac83701007387 */ /* 0x0001e80000100800 */
[----:B------:R0:W-:Y:S04]  /*2d330*/  STL [R1+0xac0], R32 ;  /* 0x000ac02001007387 */ /* 0x0001e80000100800 */
[----:B------:R0:W-:Y:S04]  /*2d340*/  STL [R1+0xa94], R33 ;  /* 0x000a942101007387 */ /* 0x0001e80000100800 */
[----:B------:R0:W-:Y:S04]  /*2d350*/  STL [R1+0xab8], R34 ;  /* 0x000ab82201007387 */ /* 0x0001e80000100800 */
[----:B------:R0:W-:Y:S01]  /*2d360*/  STL [R1+0xa8c], R35 ;  /* 0x000a8c2301007387 */ /* 0x0001e20000100800 */
[----:B------:R-:W-:-:S03]  /*2d370*/  IADD3 R43, P1, PT, R43, R54, RZ ;  /* 0x000000362b2b7210 */ /* 0x000fc60007f3e0ff */
[----:B------:R0:W-:Y:S04]  /*2d380*/  STL [R1+0xab0], R40 ;  /* 0x000ab02801007387 */ /* 0x0001e80000100800 */
[----:B------:R0:W-:Y:S01]  /*2d390*/  STL [R1+0xa84], R41 ;  /* 0x000a842901007387 */ /* 0x0001e20000100800 */
[----:B------:R-:W-:-:S03]  /*2d3a0*/  IMAD.X R45, R45, 0x1, R2, P2 ;  /* 0x000000012d2d7824 */ /* 0x000fc600010e0602 */
[----:B------:R-:W4:Y:S04]  /*2d3b0*/  LDL.LU R48, [R1+0xa64] ;  /* 0x000a640001307983 */ /* 0x000f280000300800 */
[----:B------:R0:W-:Y:S04]  /*2d3c0*/  STL [R1+0xaa8], R42 ;  /* 0x000aa82a01007387 */ /* 0x0001e80000100800 */
[----:B------:R-:W4:Y:S04]  /*2d3d0*/  LDL.LU R49, [R1+0xa88] ;  /* 0x000a880001317983 */ /* 0x000f280000300800 */
[----:B------:R0:W-:Y:S04]  /*2d3e0*/  STL [R1+0xa7c], R43 ;  /* 0x000a7c2b01007387 */ /* 0x0001e80000100800 */
        /* <DEDUP_REMOVED lines=11> */
[----:B--2---:R-:W-:-:S05]  /*2d4a0*/  IADD3 R46, P2, PT, R46, R54, RZ ;  /* 0x000000362e2e7210 */ /* 0x004fca0007f5e0ff */
[----:B------:R2:W-:Y:S04]  /*2d4b0*/  STL [R1+0xa74], R46 ;  /* 0x000a742e01007387 */ /* 0x0005e80000100800 */
[----:B-1----:R-:W4:Y:S04]  /*2d4c0*/  LDL.LU R23, [R1+0xa58] ;  /* 0x000a580001177983 */ /* 0x002f280000300800 */
[----:B0-----:R-:W4:Y:S01]  /*2d4d0*/  LDL.LU R55, [R1+0xa2c] ;  /* 0x000a2c0001377983 */ /* 0x001f220000300800 */
[----:B------:R-:W-:-:S05]  /*2d4e0*/  IMAD.X R47, R47, 0x1, R2, P3 ;  /* 0x000000012f2f7824 */ /* 0x000fca00018e0602 */
[----:B------:R0:W-:Y:S04]  /*2d4f0*/  STL [R1+0xa98], R47 ;  /* 0x000a982f01007387 */ /* 0x0001e80000100800 */
[----:B------:R-:W4:Y:S01]  /*2d500*/  LDL.LU R32, [R1+0xa50] ;  /* 0x000a500001207983 */ /* 0x000f220000300800 */
[----:B---3--:R-:W-:-:S05]  /*2d510*/  IADD3 R60, P3, PT, R60, R54, RZ ;  /* 0x000000363c3c7210 */ /* 0x008fca0007f7e0ff */
[----:B------:R1:W-:Y:S04]  /*2d520*/  STL [R1+0xa6c], R60 ;  /* 0x000a6c3c01007387 */ /* 0x0003e80000100800 */
[----:B------:R-:W3:Y:S04]  /*2d530*/  LDL.LU R33, [R1+0xa24] ;  /* 0x000a240001217983 */ /* 0x000ee80000300800 */
[----:B------:R-:W3:Y:S04]  /*2d540*/  LDL.LU R34, [R1+0xa48] ;  /* 0x000a480001227983 */ /* 0x000ee80000300800 */
[----:B------:R-:W3:Y:S04]  /*2d550*/  LDL.LU R35, [R1+0xa1c] ;  /* 0x000a1c0001237983 */ /* 0x000ee80000300800 */
[----:B------:R-:W3:Y:S04]  /*2d560*/  LDL.LU R40, [R1+0xa14] ;  /* 0x000a140001287983 */ /* 0x000ee80000300800 */
[----:B------:R-:W3:Y:S04]  /*2d570*/  LDL.LU R41, [R1+0xa38] ;  /* 0x000a380001297983 */ /* 0x000ee80000300800 */
[----:B------:R-:W3:Y:S01]  /*2d580*/  LDL.LU R42, [R1+0xa0c] ;  /* 0x000a0c00012a7983 */ /* 0x000ee20000300800 */
[----:B----4-:R-:W-:-:S05]  /*2d590*/  IMAD.X R3, R3, 0x1, R2, P4 ;  /* 0x0000000103037824 */ /* 0x010fca00020e0602 */
[----:B------:R4:W-:Y:S04]  /*2d5a0*/  STL [R1+0xa90], R3 ;  /* 0x000a900301007387 */ /* 0x0009e80000100800 */
[----:B------:R-:W3:Y:S04]  /*2d5b0*/  LDL.LU R43, [R1+0xa30] ;  /* 0x000a3000012b7983 */ /* 0x000ee80000300800 */
[----:B------:R-:W3:Y:S04]  /*2d5c0*/  LDL.LU R45, [R1+0xa04] ;  /* 0x000a0400012d7983 */ /* 0x000ee80000300800 */
[----:B--2---:R-:W2:Y:S04]  /*2d5d0*/  LDL.LU R46, [R1+0xa28] ;  /* 0x000a2800012e7983 */ /* 0x004ea80000300800 */
[----:B0-----:R-:W2:Y:S01]  /*2d5e0*/  LDL.LU R47, [R1+0x9fc] ;  /* 0x0009fc00012f7983 */ /* 0x001ea20000300800 */
[----:B------:R-:W-:-:S03]  /*2d5f0*/  IADD3 R48, P4, PT, R48, R54, RZ ;  /* 0x0000003630307210 */ /* 0x000fc60007f9e0ff */
[----:B-1----:R-:W2:Y:S01]  /*2d600*/  LDL.LU R60, [R1+0xa20] ;  /* 0x000a2000013c7983 */ /* 0x002ea20000300800 */
[--C-:B------:R-:W-:Y:S01]  /*2d610*/  IMAD.X R49, R49, 0x1, R2.reuse, P5 ;  /* 0x0000000131317824 */ /* 0x100fe200028e0602 */
[-C--:B------:R-:W-:Y:S02]  /*2d620*/  IADD3 R50, P5, PT, R50, R54.reuse, RZ ;  /* 0x0000003632327210 */ /* 0x080fe40007fbe0ff */
[----:B----4-:R-:W4:Y:S01]  /*2d630*/  LDL.LU R3, [R1+0x9f4] ;  /* 0x0009f40001037983 */ /* 0x010f220000300800 */
[--C-:B------:R-:W-:Y:S01]  /*2d640*/  IMAD.X R51, R51, 0x1, R2.reuse, P6 ;  /* 0x0000000133337824 */ /* 0x100fe200030e0602 */
[----:B------:R-:W-:Y:S02]  /*2d650*/  IADD3 R26, P6, PT, R26, R54, RZ ;  /* 0x000000361a1a7210 */ /* 0x000fe40007fde0ff */
        /* <DEDUP_REMOVED lines=8> */
[----:B------:R-:W-:Y:S01]  /*2d6e0*/  STL [R1+0xa54], R26 ;  /* 0x000a541a01007387 */ /* 0x000fe20000100800 */
[-C--:B------:R-:W-:Y:S01]  /*2d6f0*/  IADD3 R58, P2, PT, R58, R54.reuse, RZ ;  /* 0x000000363a3a7210 */ /* 0x080fe20007f5e0ff */
[----:B------:R-:W-:Y:S02]  /*2d700*/  IMAD.X R30, R30, 0x1, R2, P4 ;  /* 0x000000011e1e7824 */ /* 0x000fe400020e0602 */
[----:B------:R-:W-:Y:S01]  /*2d710*/  STL [R1+0xa78], R27 ;  /* 0x000a781b01007387 */ /* 0x000fe20000100800 */
[----:B------:R-:W-:-:S03]  /*2d720*/  IADD3 R0, P4, PT, R0, R54, RZ ;  /* 0x0000003600007210 */ /* 0x000fc60007f9e0ff */
[----:B------:R-:W-:Y:S01]  /*2d730*/  STL [R1+0xa4c], R56 ;  /* 0x000a4c3801007387 */ /* 0x000fe20000100800 */
[----:B------:R-:W-:-:S03]  /*2d740*/  IADD3 R59, P3, PT, R59, R54, RZ ;  /* 0x000000363b3b7210 */ /* 0x000fc60007f7e0ff */
[----:B------:R0:W-:Y:S04]  /*2d750*/  STL [R1+0xa68], R31 ;  /* 0x000a681f01007387 */ /* 0x0001e80000100800 */
[----:B------:R-:W-:Y:S04]  /*2d760*/  STL [R1+0xa70], R57 ;  /* 0x000a703901007387 */ /* 0x000fe80000100800 */
[----:B------:R-:W-:Y:S04]  /*2d770*/  STL [R1+0xa44], R58 ;  /* 0x000a443a01007387 */ /* 0x000fe80000100800 */
[----:B------:R1:W-:Y:S04]  /*2d780*/  STL [R1+0xa34], R0 ;  /* 0x000a340001007387 */ /* 0x0003e80000100800 */
[----:B------:R-:W-:Y:S01]  /*2d790*/  STL [R1+0xa3c], R59 ;  /* 0x000a3c3b01007387 */ /* 0x000fe20000100800 */
[----:B0-----:R-:W0:Y:S03]  /*2d7a0*/  LDC R31, c[0x0][0x3ac] ;  /* 0x0000eb00ff1f7b82 */ /* 0x001e260000000800 */
[----:B-1----:R-:W2:Y:S04]  /*2d7b0*/  LDL.LU R0, [R1+0x136c] ;  /* 0x00136c0001007983 */ /* 0x002ea80000300800 */
[----:B------:R-:W-:Y:S01]  /*2d7c0*/  STL [R1+0xa60], R30 ;  /* 0x000a601e01007387 */ /* 0x000fe20000100800 */
[----:B0-----:R-:W-:-:S04]  /*2d7d0*/  IMAD.SHL.U32 R4, R31, 0x40, RZ ;  /* 0x000000401f047824 */ /* 0x001fc800078e00ff */
[----:B------:R-:W-:Y:S02]  /*2d7e0*/  IMAD.SHL.U32 R4, R4, 0x2, RZ ;  /* 0x0000000204047824 */ /* 0x000fe400078e00ff */
[----:B------:R-:W-:Y:S01]  /*2d7f0*/  IMAD.X R23, R23, 0x1, R2, P5 ;  /* 0x0000000117177824 */ /* 0x000fe200028e0602 */
[----:B------:R-:W-:-:S04]  /*2d800*/  IADD3 R55, P5, PT, R55, R54, RZ ;  /* 0x0000003637377210 */ /* 0x000fc80007fbe0ff */
[----:B------:R-:W-:Y:S04]  /*2d810*/  STL [R1+0xa58], R23 ;  /* 0x000a581701007387 */ /* 0x000fe80000100800 */
[----:B------:R-:W-:Y:S01]  /*2d820*/  STL [R1+0xa2c], R55 ;  /* 0x000a2c3701007387 */ /* 0x000fe20000100800 */
[----:B------:R-:W-:-:S05]  /*2d830*/  IMAD.X R32, R32, 0x1, R2, P6 ;  /* 0x0000000120207824 */ /* 0x000fca00030e0602 */
[----:B------:R-:W-:Y:S01]  /*2d840*/  STL [R1+0xa50], R32 ;  /* 0x000a502001007387 */ /* 0x000fe20000100800 */
[----:B---3--:R-:W-:Y:S01]  /*2d850*/  IADD3 R33, P6, PT, R33, R4, RZ ;  /* 0x0000000421217210 */ /* 0x008fe20007fde0ff */
[----:B------:R-:W-:-:S04]  /*2d860*/  IMAD.X R34, R34, 0x1, R2, P1 ;  /* 0x0000000122227824 */ /* 0x000fc800008e0602 */
[----:B------:R-:W-:Y:S01]  /*2d870*/  STL [R1+0xa24], R33 ;  /* 0x000a242101007387 */ /* 0x000fe20000100800 */
[----:B--2---:R-:W-:-:S05]  /*2d880*/  IMAD.X R0, R0, 0x1, R2, P2 ;  /* 0x0000000100007824 */ /* 0x004fca00010e0602 */
[----:B------:R0:W-:Y:S04]  /*2d890*/  STL [R1+0xa40], R0 ;  /* 0x000a400001007387 */ /* 0x0001e80000100800 */
[----:B------:R1:W-:Y:S04]  /*2d8a0*/  STL [R1+0xa48], R34 ;  /* 0x000a482201007387 */ /* 0x0003e80000100800 */
[----:B0-----:R-:W2:Y:S01]  /*2d8b0*/  LDL.LU R0, [R1+0x1368] ;  /* 0x0013680001007983 */ /* 0x001ea20000300800 */
[-C--:B------:R-:W-:Y:S02]  /*2d8c0*/  IADD3 R35, P1, PT, R35, R4.reuse, RZ ;  /* 0x0000000423237210 */ /* 0x080fe40007f3e0ff */
[-C--:B------:R-:W-:Y:S01]  /*2d8d0*/  IADD3 R40, P2, PT, R40, R4.reuse, RZ ;  /* 0x0000000428287210 */ /* 0x080fe20007f5e0ff */
[--C-:B------:R-:W-:Y:S01]  /*2d8e0*/  IMAD.X R41, R41, 0x1, R2.reuse, P3 ;  /* 0x0000000129297824 */ /* 0x100fe200018e0602 */
[-C--:B------:R-:W-:Y:S01]  /*2d8f0*/  IADD3 R42, P3, PT, R42, R4.reuse, RZ ;  /* 0x000000042a2a7210 */ /* 0x080fe20007f7e0ff */
[----:B------:R-:W-:Y:S01]  /*2d900*/  IMAD.X R43, R43, 0x1, R2, P4 ;  /* 0x000000012b2b7824 */ /* 0x000fe200020e0602 */
[----:B------:R0:W-:Y:S01]  /*2d910*/  STL [R1+0xa1c], R35 ;  /* 0x000a1c2301007387 */ /* 0x0001e20000100800 */
[----:B------:R-:W-:-:S03]  /*2d920*/  IADD3 R45, P4, PT, R45, R4, RZ ;  /* 0x000000042d2d7210 */ /* 0x000fc60007f9e0ff */
[----:B------:R3:W-:Y:S01]  /*2d930*/  STL [R1+0xa14], R40 ;  /* 0x000a142801007387 */ /* 0x0007e20000100800 */
[----:B------:R-:W-:-:S03]  /*2d940*/  IMAD.X R46, R46, 0x1, R2, P5 ;  /* 0x000000012e2e7824 */ /* 0x000fc600028e0602 */
[----:B------:R0:W-:Y:S04]  /*2d950*/  STL [R1+0xa38], R41 ;  /* 0x000a382901007387 */ /* 0x0001e80000100800 */
[----:B------:R0:W-:Y:S01]  /*2d960*/  STL [R1+0xa0c], R42 ;  /* 0x000a0c2a01007387 */ /* 0x0001e20000100800 */
[----:B------:R-:W-:-:S03]  /*2d970*/  IADD3 R47, P5, PT, R47, R4, RZ ;  /* 0x000000042f2f7210 */ /* 0x000fc60007fbe0ff */
[----:B------:R0:W-:Y:S04]  /*2d980*/  STL [R1+0xa30], R43 ;  /* 0x000a302b01007387 */ /* 0x0001e80000100800 */
[----:B------:R0:W-:Y:S04]  /*2d990*/  STL [R1+0xa04], R45 ;  /* 0x000a042d01007387 */ /* 0x0001e80000100800 */
[----:B------:R0:W-:Y:S04]  /*2d9a0*/  STL [R1+0xa28], R46 ;  /* 0x000a282e01007387 */ /* 0x0001e80000100800 */
[----:B------:R-:W3:Y:S04]  /*2d9b0*/  LDL.LU R5, [R1+0xa18] ;  /* 0x000a180001057983 */ /* 0x000ee80000300800 */
[----:B------:R0:W-:Y:S04]  /*2d9c0*/  STL [R1+0x9fc], R47 ;  /* 0x0009fc2f01007387 */ /* 0x0001e80000100800 */
[----:B------:R-:W3:Y:S01]  /*2d9d0*/  LDL.LU R9, [R1+0x9ec] ;  /* 0x0009ec0001097983 */ /* 0x000ee20000300800 */
[----:B--2---:R-:W-:Y:S01]  /*2d9e0*/  IMAD.X R60, R60, 0x1, R0, P6 ;  /* 0x000000013c3c7824 */ /* 0x004fe200030e0600 */
[----:B----4-:R-:W-:-:S04]  /*2d9f0*/  IADD3 R3, P6, PT, R3, R4, RZ ;  /* 0x0000000403037210 */ /* 0x010fc80007fde0ff */
        /* <DEDUP_REMOVED lines=20> */
[----:B-1----:R-:W4:Y:S04]  /*2db40*/  LDL.LU R34, [R1+0x9c8] ;  /* 0x0009c80001227983 */ /* 0x002f280000300800 */
[----:B0-----:R-:W4:Y:S04]  /*2db50*/  LDL.LU R35, [R1+0x99c] ;  /* 0x00099c0001237983 */ /* 0x001f280000300800 */
[----:B---3--:R-:W3:Y:S04]  /*2db60*/  LDL.LU R40, [R1+0x9c0] ;  /* 0x0009c00001287983 */ /* 0x008ee80000300800 */
[----:B------:R-:W3:Y:S04]  /*2db70*/  LDL.LU R41, [R1+0x994] ;  /* 0x0009940001297983 */ /* 0x000ee80000300800 */
[----:B------:R-:W3:Y:S04]  /*2db80*/  LDL.LU R42, [R1+0x9b8] ;  /* 0x0009b800012a7983 */ /* 0x000ee80000300800 */
[----:B------:R-:W3:Y:S04]  /*2db90*/  LDL.LU R43, [R1+0x98c] ;  /* 0x00098c00012b7983 */ /* 0x000ee80000300800 */
[----:B------:R-:W3:Y:S04]  /*2dba0*/  LDL.LU R45, [R1+0x9b0] ;  /* 0x0009b000012d7983 */ /* 0x000ee80000300800 */
[----:B------:R-:W3:Y:S04]  /*2dbb0*/  LDL.LU R46, [R1+0x984] ;  /* 0x00098400012e7983 */ /* 0x000ee80000300800 */
[----:B------:R-:W3:Y:S04]  /*2dbc0*/  LDL.LU R47, [R1+0x9a8] ;  /* 0x0009a800012f7983 */ /* 0x000ee80000300800 */
[----:B--2---:R-:W2:Y:S04]  /*2dbd0*/  LDL.LU R60, [R1+0x97c] ;  /* 0x00097c00013c7983 */ /* 0x004ea80000300800 */
[----:B------:R-:W2:Y:S01]  /*2dbe0*/  LDL.LU R3, [R1+0x9a0] ;  /* 0x0009a00001037983 */ /* 0x000ea20000300800 */
[----:B------:R-:W-:Y:S01]  /*2dbf0*/  IMAD.X R5, R5, 0x1, R0, P1 ;  /* 0x0000000105057824 */ /* 0x000fe200008e0600 */
[----:B------:R-:W-:-:S04]  /*2dc00*/  IADD3 R9, P1, PT, R9, R4, RZ ;  /* 0x0000000409097210 */ /* 0x000fc80007f3e0ff */
[----:B------:R0:W-:Y:S04]  /*2dc10*/  STL [R1+0xa18], R5 ;  /* 0x000a180501007387 */ /* 0x0001e80000100800 */
[----:B------:R1:W-:Y:S01]  /*2dc20*/  STL [R1+0x9ec], R9 ;  /* 0x0009ec0901007387 */ /* 0x0003e20000100800 */
[--C-:B----4-:R-:W-:Y:S01]  /*2dc30*/  IMAD.X R8, R8, 0x1, R0.reuse, P2 ;  /* 0x0000000108087824 */ /* 0x110fe200010e0600 */
        /* <DEDUP_REMOVED lines=35> */
[----:B---3--:R-:W-:-:S03]  /*2de70*/  IMAD.X R40, R40, 0x1, R0, P6 ;  /* 0x0000000128287824 */ /* 0x008fc600030e0600 */
        /* <DEDUP_REMOVED lines=10> */
[----:B------:R0:W-:Y:S04]  /*2df20*/  STL [R1+0x994], R41 ;  /* 0x0009942901007387 */ /* 0x0001e80000100800 */
[----:B------:R0:W-:Y:S01]  /*2df30*/  STL [R1+0x9b8], R42 ;  /* 0x0009b82a01007387 */ /* 0x0001e20000100800 */
[----:B------:R-:W-:-:S03]  /*2df40*/  IMAD.X R47, R47, 0x1, R0, P3 ;  /* 0x000000012f2f7824 */ /* 0x000fc600018e0600 */
[----:B------:R0:W-:Y:S01]  /*2df50*/  STL [R1+0x98c], R43 ;  /* 0x00098c2b01007387 */ /* 0x0001e20000100800 */
[----:B--2---:R-:W-:-:S03]  /*2df60*/  IADD3 R60, P3, PT, R60, R4, RZ ;  /* 0x000000043c3c7210 */ /* 0x004fc60007f7e0ff */
[----:B------:R2:W-:Y:S04]  /*2df70*/  STL [R1+0x9b0], R45 ;  /* 0x0009b02d01007387 */ /* 0x0005e80000100800 */
[----:B------:R1:W-:Y:S01]  /*2df80*/  STL [R1+0x984], R46 ;  /* 0x0009842e01007387 */ /* 0x0003e20000100800 */
[----:B------:R-:W-:-:S03]  /*2df90*/  IMAD.X R3, R3, 0x1, R0, P4 ;  /* 0x0000000103037824 */ /* 0x000fc600020e0600 */
[----:B0-----:R-:W2:Y:S04]  /*2dfa0*/  LDL.LU R5, [R1+0x974] ;  /* 0x0009740001057983 */ /* 0x001ea80000300800 */
[----:B------:R0:W-:Y:S04]  /*2dfb0*/  STL [R1+0x9a8], R47 ;  /* 0x0009a82f01007387 */ /* 0x0001e80000100800 */
[----:B-1----:R-:W2:Y:S04]  /*2dfc0*/  LDL.LU R9, [R1+0x998] ;  /* 0x0009980001097983 */ /* 0x002ea80000300800 */
[----:B------:R1:W-:Y:S04]  /*2dfd0*/  STL [R1+0x97c], R60 ;  /* 0x00097c3c01007387 */ /* 0x0003e80000100800 */
[----:B----4-:R-:W4:Y:S04]  /*2dfe0*/  LDL.LU R8, [R1+0x96c] ;  /* 0x00096c0001087983 */ /* 0x010f280000300800 */
        /* <DEDUP_REMOVED lines=16> */
[----:B---3--:R-:W3:Y:S04]  /*2e0f0*/  LDL.LU R32, [R1+0x92c] ;  /* 0x00092c0001207983 */ /* 0x008ee80000300800 */
[----:B------:R-:W3:Y:S04]  /*2e100*/  LDL.LU R33, [R1+0x950] ;  /* 0x0009500001217983 */ /* 0x000ee80000300800 */
[----:B------:R-:W3:Y:S04]  /*2e110*/  LDL.LU R34, [R1+0x924] ;  /* 0x0009240001227983 */ /* 0x000ee80000300800 */
[----:B------:R-:W3:Y:S04]  /*2e120*/  LDL.LU R35, [R1+0x948] ;  /* 0x0009480001237983 */ /* 0x000ee80000300800 */
[----:B------:R-:W3:Y:S04]  /*2e130*/  LDL.LU R40, [R1+0x91c] ;  /* 0x00091c0001287983 */ /* 0x000ee80000300800 */
[----:B------:R-:W3:Y:S04]  /*2e140*/  LDL.LU R41, [R1+0x940] ;  /* 0x0009400001297983 */ /* 0x000ee80000300800 */
[----:B------:R-:W3:Y:S04]  /*2e150*/  LDL.LU R42, [R1+0x914] ;  /* 0x00091400012a7983 */ /* 0x000ee80000300800 */
[----:B------:R-:W3:Y:S04]  /*2e160*/  LDL.LU R43, [R1+0x938] ;  /* 0x00093800012b7983 */ /* 0x000ee80000300800 */
[----:B--2---:R-:W2:Y:S04]  /*2e170*/  LDL.LU R45, [R1+0x90c] ;  /* 0x00090c00012d7983 */ /* 0x004ea80000300800 */
[----:B------:R-:W2:Y:S04]  /*2e180*/  LDL.LU R46, [R1+0x930] ;  /* 0x00093000012e7983 */ /* 0x000ea80000300800 */
[----:B0-----:R-:W2:Y:S04]  /*2e190*/  LDL.LU R47, [R1+0x904] ;  /* 0x00090400012f7983 */ /* 0x001ea80000300800 */
[----:B-1----:R-:W2:Y:S04]  /*2e1a0*/  LDL.LU R60, [R1+0x928] ;  /* 0x00092800013c7983 */ /* 0x002ea80000300800 */
[----:B------:R-:W2:Y:S01]  /*2e1b0*/  LDL.LU R3, [R1+0x8fc] ;  /* 0x0008fc0001037983 */ /* 0x000ea20000300800 */
[-C--:B------:R-:W-:Y:S01]  /*2e1c0*/  IADD3 R5, P4, PT, R5, R4.reuse, RZ ;  /* 0x0000000405057210 */ /* 0x080fe20007f9e0ff */
[--C-:B------:R-:W-:Y:S01]  /*2e1d0*/  IMAD.X R9, R9, 0x1, R0.reuse, P5 ;  /* 0x0000000109097824 */ /* 0x100fe200028e0600 */
[-C--:B----4-:R-:W-:Y:S01]  /*2e1e0*/  IADD3 R8, P5, PT, R8, R4.reuse, RZ ;  /* 0x0000000408087210 */ /* 0x090fe20007fbe0ff */
[--C-:B------:R-:W-:Y:S01]  /*2e1f0*/  IMAD.X R48, R48, 0x1, R0.reuse, P6 ;  /* 0x0000000130307824 */ /* 0x100fe200030e0600 */
[----:B------:R-:W-:Y:S01]  /*2e200*/  IADD3 R49, P6, PT, R49, R4, RZ ;  /* 0x0000000431317210 */ /* 0x000fe20007fde0ff */
        /* <DEDUP_REMOVED lines=27> */
[----:B---3--:R-:W-:-:S03]  /*2e3c0*/  IADD3 R32, P1, PT, R32, R4, RZ ;  /* 0x0000000420207210 */ /* 0x008fc60007f3e0ff */
        /* <DEDUP_REMOVED lines=15> */
[----:B--2---:R-:W-:-:S03]  /*2e4c0*/  IADD3 R45, P5, PT, R45, R4, RZ ;  /* 0x000000042d2d7210 */ /* 0x004fc60007fbe0ff */
[----:B------:R2:W-:Y:S01]  /*2e4d0*/  STL [R1+0x91c], R40 ;  /* 0x00091c2801007387 */ /* 0x0005e20000100800 */
[----:B------:R-:W-:-:S03]  /*2e4e0*/  IMAD.X R46, R46, 0x1, R0, P6 ;  /* 0x000000012e2e7824 */ /* 0x000fc600030e0600 */
[----:B------:R0:W-:Y:S04]  /*2e4f0*/  STL [R1+0x940], R41 ;  /* 0x0009402901007387 */ /* 0x0001e80000100800 */
[----:B------:R0:W-:Y:S01]  /*2e500*/  STL [R1+0x914], R42 ;  /* 0x0009142a01007387 */ /* 0x0001e20000100800 */
[----:B------:R-:W-:-:S03]  /*2e510*/  IADD3 R47, P6, PT, R47, R4, RZ ;  /* 0x000000042f2f7210 */ /* 0x000fc60007fde0ff */
[----:B------:R0:W-:Y:S01]  /*2e520*/  STL [R1+0x938], R43 ;  /* 0x0009382b01007387 */ /* 0x0001e20000100800 */
[----:B------:R-:W-:-:S03]  /*2e530*/  IMAD.X R60, R60, 0x1, R0, P1 ;  /* 0x000000013c3c7824 */ /* 0x000fc600008e0600 */
[----:B------:R1:W-:Y:S04]  /*2e540*/  STL [R1+0x90c], R45 ;  /* 0x00090c2d01007387 */ /* 0x0003e80000100800 */
[----:B------:R1:W-:Y:S01]  /*2e550*/  STL [R1+0x930], R46 ;  /* 0x0009302e01007387 */ /* 0x0003e20000100800 */
[----:B------:R-:W-:-:S03]  /*2e560*/  IADD3 R3, P1, PT, R3, R4, RZ ;  /* 0x0000000403037210 */ /* 0x000fc60007f3e0ff */
        /* <DEDUP_REMOVED lines=27> */
[----:B------:R-:W2:Y:S04]  /*2e720*/  LDL.LU R42, [R1+0x8c0] ;  /* 0x0008c000012a7983 */ /* 0x000ea80000300800 */
[----:B------:R-:W2:Y:S04]  /*2e730*/  LDL.LU R43, [R1+0x894] ;  /* 0x00089400012b7983 */ /* 0x000ea80000300800 */
[----:B------:R-:W2:Y:S04]  /*2e740*/  LDL.LU R45, [R1+0x8b8] ;  /* 0x0008b800012d7983 */ /* 0x000ea80000300800 */
[----:B------:R-:W2:Y:S04]  /*2e750*/  LDL.LU R46, [R1+0x88c] ;  /* 0x00088c00012e7983 */ /* 0x000ea80000300800 */
[----:B0-----:R-:W2:Y:S04]  /*2e760*/  LDL.LU R47, [R1+0x8b0] ;  /* 0x0008b000012f7983 */ /* 0x001ea80000300800 */
[----:B-1----:R-:W2:Y:S04]  /*2e770*/  LDL.LU R60, [R1+0x884] ;  /* 0x00088400013c7983 */ /* 0x002ea80000300800 */
[----:B------:R-:W2:Y:S01]  /*2e780*/  LDL.LU R3, [R1+0x8a8] ;  /* 0x0008a80001037983 */ /* 0x000ea20000300800 */
[--C-:B------:R-:W-:Y:S01]  /*2e790*/  IMAD.X R5, R5, 0x1, R0.reuse, P2 ;  /* 0x0000000105057824 */ /* 0x100fe200010e0600 */
[-C--:B------:R-:W-:Y:S01]  /*2e7a0*/  IADD3 R9, P2, PT, R9, R4.reuse, RZ ;  /* 0x0000000409097210 */ /* 0x080fe20007f5e0ff */
[--C-:B----4-:R-:W-:Y:S01]  /*2e7b0*/  IMAD.X R8, R8, 0x1, R0.reuse, P3 ;  /* 0x0000000108087824 */ /* 0x110fe200018e0600 */
        /* <DEDUP_REMOVED lines=37> */
[----:B--2---:R-:W-:-:S03]  /*2ea10*/  IMAD.X R40, R40, 0x1, R0, P1 ;  /* 0x0000000128287824 */ /* 0x004fc600008e0600 */
        /* <DEDUP_REMOVED lines=14> */
[----:B------:R-:W-:-:S03]  /*2eb00*/  IADD3 R60, P4, PT, R60, R4, RZ ;  /* 0x000000043c3c7210 */ /* 0x000fc60007f9e0ff */
        /* <DEDUP_REMOVED lines=193> */
[----:B---3--:R-:W3:Y:S04]  /*2f720*/  LDL.LU R8, [R1+0x77c] ;  /* 0x00077c0001087983 */ /* 0x008ee80000300800 */
[----:B------:R0:W-:Y:S04]  /*2f730*/  STL [R1+0x7b0], R3 ;  /* 0x0007b00301007387 */ /* 0x0001e80000100800 */
[----:B----4-:R-:W4:Y:S04]  /*2f740*/  LDL.LU R48, [R1+0x7a0] ;  /* 0x0007a00001307983 */ /* 0x010f280000300800 */
        /* <DEDUP_REMOVED lines=29> */
[-C--:B---3--:R-:W-:Y:S01]  /*2f920*/  IADD3 R8, P1, PT, R8, R4.reuse, RZ ;  /* 0x0000000408087210 */ /* 0x088fe20007f3e0ff */
[--C-:B----4-:R-:W-:Y:S01]  /*2f930*/  IMAD.X R48, R48, 0x1, R0.reuse, P2 ;  /* 0x0000000130307824 */ /* 0x110fe200010e0600 */
        /* <DEDUP_REMOVED lines=91> */
[--C-:B---3--:R-:W-:Y:S01]  /*2fef0*/  IMAD.X R8, R8, 0x1, R0.reuse, P5 ;  /* 0x0000000108087824 */ /* 0x108fe200028e0600 */
[-C--:B----4-:R-:W-:Y:S01]  /*2ff00*/  IADD3 R48, P5, PT, R48, R4.reuse, RZ ;  /* 0x0000000430307210 */ /* 0x090fe20007fbe0ff */
[----:B------:R-:W-:Y:S01]  /*2ff10*/  IMAD.X R49, R49, 0x1, R0, P6 ;  /* 0x0000000131317824 */ /* 0x000fe200030e0600 */
[----:B------:R-:W-:Y:S01]  /*2ff20*/  STL [R1+0x1230], R5 ;  /* 0x0012300501007387 */ /* 0x000fe20000100800 */
[----:B------:R-:W-:-:S03]  /*2ff30*/  IADD3 R50, P6, PT, R50, R4, RZ ;  /* 0x0000000432327210 */ /* 0x000fc60007fde0ff */
[----:B------:R-:W-:Y:S01]  /*2ff40*/  STL [R1+0x1274], R9 ;  /* 0x0012740901007387 */ /* 0x000fe20000100800 */
[----:B--2---:R-:W-:-:S03]  /*2ff50*/  IMAD.X R51, R51, 0x1, R0, P1 ;  /* 0x0000000133337824 */ /* 0x004fc600008e0600 */
[----:B------:R-:W-:Y:S01]  /*2ff60*/  STL [R1+0x1238], R8 ;  /* 0x0012380801007387 */ /* 0x000fe20000100800 */
[----:B------:R-:W-:-:S03]  /*2ff70*/  IADD3 R26, P1, PT, R26, R4, RZ ;  /* 0x000000041a1a7210 */ /* 0x000fc60007f3e0ff */
[----:B------:R-:W-:Y:S01]  /*2ff80*/  STL [R1+0x127c], R48 ;  /* 0x00127c3001007387 */ /* 0x000fe20000100800 */
[----:B------:R-:W-:-:S03]  /*2ff90*/  IMAD.X R27, R27, 0x1, R0, P2 ;  /* 0x000000011b1b7824 */ /* 0x000fc600010e0600 */
        /* <DEDUP_REMOVED lines=37> */
[-C--:B------:R-:W-:Y:S01]  /*301f0*/  IADD3 R46, P5, PT, R46, R4.reuse, RZ ;  /* 0x000000042e2e7210 */ /* 0x080fe20007fbe0ff */
[----:B------:R-:W-:Y:S02]  /*30200*/  IMAD.X R47, R47, 0x1, R0, P6 ;  /* 0x000000012f2f7824 */ /* 0x000fe400030e0600 */
[----:B------:R-:W-:Y:S01]  /*30210*/  STL [R1+0x12cc], R41 ;  /* 0x0012cc2901007387 */ /* 0x000fe20000100800 */
[----:B------:R-:W-:-:S03]  /*30220*/  IADD3 R60, P6, PT, R60, R4, RZ ;  /* 0x000000043c3c7210 */ /* 0x000fc60007fde0ff */
[----:B------:R-:W-:Y:S04]  /*30230*/  STL [R1+0x1298], R42 ;  /* 0x0012982a01007387 */ /* 0x000fe80000100800 */
[----:B------:R-:W-:Y:S04]  /*30240*/  STL [R1+0x12d4], R43 ;  /* 0x0012d42b01007387 */ /* 0x000fe80000100800 */
[----:B------:R-:W-:Y:S01]  /*30250*/  STL [R1+0x12a0], R45 ;  /* 0x0012a02d01007387 */ /* 0x000fe20000100800 */
[----:B------:R-:W-:-:S03]  /*30260*/  IMAD.X R3, R3, 0x1, R0, P1 ;  /* 0x0000000103037824 */ /* 0x000fc600008e0600 */
[----:B------:R-:W-:Y:S04]  /*30270*/  STL [R1+0x12dc], R46 ;  /* 0x0012dc2e01007387 */ /* 0x000fe80000100800 */
[----:B------:R0:W-:Y:S04]  /*30280*/  STL [R1+0x12e4], R60 ;  /* 0x0012e43c01007387 */ /* 0x0001e80000100800 */
[----:B------:R-:W-:Y:S04]  /*30290*/  STL [R1+0x12a8], R47 ;  /* 0x0012a82f01007387 */ /* 0x000fe80000100800 */
[----:B0-----:R-:W2:Y:S04]  /*302a0*/  LDL.LU R60, [R1+0x12ec] ;  /* 0x0012ec00013c7983 */ /* 0x001ea80000300800 */
[----:B------:R0:W-:Y:S04]  /*302b0*/  STL [R1+0x12b0], R3 ;  /* 0x0012b00301007387 */ /* 0x0001e80000100800 */
[----:B0-----:R-:W3:Y:S04]  /*302c0*/  LDL.LU R3, [R1+0x12b8] ;  /* 0x0012b80001037983 */ /* 0x001ee80000300800 */
        /* <DEDUP_REMOVED lines=30> */
[----:B------:R0:W-:Y:S01]  /*304b0*/  STL [R1+0x12ec], R60 ;  /* 0x0012ec3c01007387 */ /* 0x0001e20000100800 */
[--C-:B---3--:R-:W-:Y:S01]  /*304c0*/  IMAD.X R3, R3, 0x1, R0.reuse, P2 ;  /* 0x0000000103037824 */ /* 0x108fe200010e0600 */
[-C--:B----4-:R-:W-:Y:S01]  /*304d0*/  IADD3 R5, P2, PT, R5, R4.reuse, RZ ;  /* 0x0000000405057210 */ /* 0x090fe20007f5e0ff */
[--C-:B------:R-:W-:Y:S01]  /*304e0*/  IMAD.X R9, R9, 0x1, R0.reuse, P3 ;  /* 0x0000000109097824 */ /* 0x100fe200018e0600 */
[----:B------:R-:W-:Y:S01]  /*304f0*/  IADD3 R8, P3, PT, R8, R4, RZ ;  /* 0x0000000408087210 */ /* 0x000fe20007f7e0ff */
[----:B0-----:R0:W5:Y:S01]  /*30500*/  LDL.LU R60, [R1+0x1364] ;  /* 0x00136400013c7983 */ /* 0x0011620000300800 */
[----:B------:R-:W-:-:S03]  /*30510*/  IMAD.X R48, R48, 0x1, R0, P4 ;  /* 0x0000000130307824 */ /* 0x000fc600020e0600 */
[----:B------:R1:W-:Y:S01]  /*30520*/  STL [R1+0x12b8], R3 ;  /* 0x0012b80301007387 */ /* 0x0003e20000100800 */
[----:B------:R-:W-:-:S03]  /*30530*/  IADD3 R49, P4, PT, R49, R4, RZ ;  /* 0x0000000431317210 */ /* 0x000fc60007f9e0ff */
[----:B------:R2:W-:Y:S01]  /*30540*/  STL [R1+0x12f4], R5 ;  /* 0x0012f40501007387 */ /* 0x0005e20000100800 */
[----:B------:R-:W-:-:S03]  /*30550*/  IMAD.X R50, R50, 0x1, R0, P5 ;  /* 0x0000000132327824 */ /* 0x000fc600028e0600 */
[----:B------:R-:W-:Y:S01]  /*30560*/  STL [R1+0x12c0], R9 ;  /* 0x0012c00901007387 */ /* 0x000fe20000100800 */
        /* <DEDUP_REMOVED lines=22> */
[----:B------:R-:W-:Y:S01]  /*306d0*/  IMAD.X R55, R55, 0x1, R0, P5 ;  /* 0x0000000137377824 */ /* 0x000fe200028e0600 */
[----:B-1----:R-:W1:Y:S02]  /*306e0*/  S2R R3, SR_TID.X ;  /* 0x0000000000037919 */ /* 0x002e640000002100 */
        /* <DEDUP_REMOVED lines=21> */
[----:B------:R-:W-:Y:S02]  /*30840*/  IMAD.MOV.U32 R4, RZ, RZ, R7 ;  /* 0x000000ffff047224 */ /* 0x000fe400078e0007 */
[----:B--2---:R-:W-:Y:S01]  /*30850*/  IMAD.MOV.U32 R5, RZ, RZ, R11 ;  /* 0x000000ffff057224 */ /* 0x004fe200078e000b */
[----:B------:R0:W-:Y:S01]  /*30860*/  STL [R1+0x1320], R42 ;  /* 0x0013202a01007387 */ /* 0x0001e20000100800 */
[----:B------:R-:W-:-:S03]  /*30870*/  IMAD.X R47, R47, 0x1, R0, P1 ;  /* 0x000000012f2f7824 */ /* 0x000fc600008e0600 */
[----:B------:R0:W-:Y:S01]  /*30880*/  STL [R1+0x1328], R43 ;  /* 0x0013282b01007387 */ /* 0x0001e20000100800 */
[----:B---3--:R-:W-:Y:S02]  /*30890*/  IMAD.MOV.U32 R8, RZ, RZ, R6 ;  /* 0x000000ffff087224 */ /* 0x008fe400078e0006 */
[----:B------:R-:W-:Y:S01]  /*308a0*/  IMAD.MOV.U32 R9, RZ, RZ, R10 ;  /* 0x000000ffff097224 */ /* 0x000fe200078e000a */
[----:B------:R0:W-:Y:S04]  /*308b0*/  STL [R1+0x1330], R45 ;  /* 0x0013302d01007387 */ /* 0x0001e80000100800 */
[----:B------:R0:W-:Y:S04]  /*308c0*/  STL [R1+0x1338], R46 ;  /* 0x0013382e01007387 */ /* 0x0001e80000100800 */
[----:B------:R0:W-:Y:S04]  /*308d0*/  STL.64 [R1+0x548], R4 ;  /* 0x0005480401007387 */ /* 0x0001e80000100a00 */
[----:B------:R0:W-:Y:S04]  /*308e0*/  STL [R1+0x1340], R47 ;  /* 0x0013402f01007387 */ /* 0x0001e80000100800 */
[----:B------:R0:W-:Y:S01]  /*308f0*/  STL.64 [R1+0x550], R8 ;  /* 0x0005500801007387 */ /* 0x0001e20000100a00 */
[----:B-1----:R-:W-:-:S05]  /*30900*/  LOP3.LUT R3, R3, 0x1f, RZ, 0xc0, !PT ;  /* 0x0000001f03037812 */ /* 0x002fca00078ec0ff */
[----:B------:R-:W-:Y:S01]  /*30910*/  IMAD.SHL.U32 R3, R3, 0x2, RZ ;  /* 0x0000000203037824 */ /* 0x000fe200078e00ff */
[----:B------:R-:W-:Y:S06]  /*30920*/  @P0 BRA `(.L_x_1) ;  /* 0xfffffdc400e40947 */ /* 0x000fec000383ffff */
[----:B------:R1:W-:Y:S04]  /*30930*/  STL [R1+0x1484], R15 ;  /* 0x0014840f01007387 */ /* 0x0003e80000100800 */
[----:B-1----:R-:W2:Y:S04]  /*30940*/  LDL.LU R15, [R1+0x3ec] ;  /* 0x0003ec00010f7983 */ /* 0x002ea80000300800 */
[----:B-----5:R1:W-:Y:S04]  /*30950*/  STL [R1+0x1480], R37 ;  /* 0x0014802501007387 */ /* 0x0203e80000100800 */
[----:B-1----:R-:W2:Y:S04]  /*30960*/  LDL.LU R37, [R1+0x11c] ;  /* 0x00011c0001257983 */ /* 0x002ea80000300800 */
[----:B------:R1:W-:Y:S04]  /*30970*/  STL [R1+0x147c], R36 ;  /* 0x00147c2401007387 */ /* 0x0003e80000100800 */
[----:B-1----:R-:W3:Y:S04]  /*30980*/  LDL.LU R36, [R1+0x3e4] ;  /* 0x0003e40001247983 */ /* 0x002ee80000300800 */
[----:B------:R1:W-:Y:S04]  /*30990*/  STL [R1+0x1478], R14 ;  /* 0x0014780e01007387 */ /* 0x0003e80000100800 */
[----:B-1----:R-:W3:Y:S04]  /*309a0*/  LDL.LU R14, [R1+0x114] ;  /* 0x00011400010e7983 */ /* 0x002ee80000300800 */
[----:B------:R1:W-:Y:S04]  /*309b0*/  STL [R1+0x1474], R29 ;  /* 0x0014741d01007387 */ /* 0x0003e80000100800 */
[----:B-1----:R-:W4:Y:S04]  /*309c0*/  LDL.LU R29, [R1+0x3fc] ;  /* 0x0003fc00011d7983 */ /* 0x002f280000300800 */
[----:B------:R1:W-:Y:S04]  /*309d0*/  STL [R1+0x1470], R28 ;  /* 0x0014701c01007387 */ /* 0x0003e80000100800 */
[----:B-1----:R-:W4:Y:S04]  /*309e0*/  LDL.LU R28, [R1+0x7c] ;  /* 0x00007c00011c7983 */ /* 0x002f280000300800 */
[----:B------:R1:W-:Y:S04]  /*309f0*/  STL [R1+0x146c], R25 ;  /* 0x00146c1901007387 */ /* 0x0003e80000100800 */
[----:B-1----:R-:W4:Y:S04]  /*30a00*/  LDL.LU R25, [R1+0x3f4] ;  /* 0x0003f40001197983 */ /* 0x002f280000300800 */
[----:B0-----:R-:W4:Y:S04]  /*30a10*/  LDL.LU R46, [R1+0x74] ;  /* 0x00007400012e7983 */ /* 0x001f280000300800 */
[----:B------:R0:W-:Y:S04]  /*30a20*/  STL [R1+0x1468], R24 ;  /* 0x0014681801007387 */ /* 0x0001e80000100800 */
        /* <DEDUP_REMOVED lines=49> */
[----:B------:R0:W-:Y:S04]  /*30d40*/  STL [R1+0x1368], R60 ;  /* 0x0013683c01007387 */ /* 0x0001e80000100800 */
[----:B0-----:R-:W4:Y:S04]  /*30d50*/  LDL.LU R60, [R1+0x118] ;  /* 0x00011800013c7983 */ /* 0x001f280000300800 */
[----:B------:R0:W-:Y:S04]  /*30d60*/  STL [R1+0x1364], R61 ;  /* 0x0013643d01007387 */ /* 0x0001e80000100800 */
[----:B0-----:R-:W4:Y:S01]  /*30d70*/  LDL.LU R61, [R1+0x3e8] ;  /* 0x0003e800013d7983 */ /* 0x001f220000300800 */
[----:B--2---:R-:W-:-:S02]  /*30d80*/  F2FP.F16.F32.PACK_AB R37, R15, R37 ;  /* 0x000000250f25723e */ /* 0x004fc400000000ff */
[----:B---3--:R-:W-:Y:S01]  /*30d90*/  F2FP.F16.F32.PACK_AB R14, R36, R14 ;  /* 0x0000000e240e723e */ /* 0x008fe200000000ff */
[----:B------:R-:W2:Y:S04]  /*30da0*/  LDL.LU R15, [R1+0x1484] ;  /* 0x00148400010f7983 */ /* 0x000ea80000300800 */
[----:B------:R0:W-:Y:S01]  /*30db0*/  STL [R1+0x10c], R37 ;  /* 0x00010c2501007387 */ /* 0x0001e20000100800 */
[----:B----4-:R-:W-:-:S03]  /*30dc0*/  F2FP.F16.F32.PACK_AB R28, R29, R28 ;  /* 0x0000001c1d1c723e */ /* 0x010fc600000000ff */
[----:B0-----:R-:W3:Y:S04]  /*30dd0*/  LDL.LU R37, [R1+0x1480] ;  /* 0x0014800001257983 */ /* 0x001ee80000300800 */
[----:B------:R-:W4:Y:S04]  /*30de0*/  LDL.LU R36, [R1+0x147c] ;  /* 0x00147c0001247983 */ /* 0x000f280000300800 */
[----:B------:R0:W-:Y:S01]  /*30df0*/  STL [R1+0x108], R14 ;  /* 0x0001080e01007387 */ /* 0x0001e20000100800 */
[----:B------:R-:W-:-:S03]  /*30e00*/  F2FP.F16.F32.PACK_AB R46, R25, R46 ;  /* 0x0000002e192e723e */ /* 0x000fc600000000ff */
[----:B0-----:R-:W2:Y:S04]  /*30e10*/  LDL.LU R14, [R1+0x1478] ;  /* 0x00147800010e7983 */ /* 0x001ea80000300800 */
[----:B------:R-:W2:Y:S04]  /*30e20*/  LDL.LU R29, [R1+0x1474] ;  /* 0x00147400011d7983 */ /* 0x000ea80000300800 */
[----:B------:R0:W-:Y:S04]  /*30e30*/  STL [R1+0x104], R28 ;  /* 0x0001041c01007387 */ /* 0x0001e80000100800 */
[----:B0-----:R-:W2:Y:S01]  /*30e40*/  LDL.LU R28, [R1+0x1470] ;  /* 0x00147000011c7983 */ /* 0x001ea20000300800 */
[----:B------:R-:W-:-:S03]  /*30e50*/  F2FP.F16.F32.PACK_AB R21, R24, R21 ;  /* 0x000000151815723e */ /* 0x000fc600000000ff */
[----:B------:R-:W2:Y:S04]  /*30e60*/  LDL.LU R25, [R1+0x146c] ;  /* 0x00146c0001197983 */ /* 0x000ea80000300800 */
[----:B------:R0:W-:Y:S04]  /*30e70*/  STL [R1+0x100], R46 ;  /* 0x0001002e01007387 */ /* 0x0001e80000100800 */
[----:B0-----:R-:W2:Y:S04]  /*30e80*/  LDL.LU R46, [R1+0x1c8] ;  /* 0x0001c800012e7983 */ /* 0x001ea80000300800 */
[----:B------:R-:W2:Y:S04]  /*30e90*/  LDL.LU R24, [R1+0x1468] ;  /* 0x0014680001187983 */ /* 0x000ea80000300800 */
[----:B------:R0:W-:Y:S01]  /*30ea0*/  STL [R1+0x15c], R21 ;  /* 0x00015c1501007387 */ /* 0x0001e20000100800 */
[----:B------:R-:W-:-:S03]  /*30eb0*/  F2FP.F16.F32.PACK_AB R17, R20, R17 ;  /* 0x000000111411723e */ /* 0x000fc600000000ff */
[----:B0-----:R-:W2:Y:S04]  /*30ec0*/  LDL.LU R21, [R1+0x1464] ;  /* 0x0014640001157983 */ /* 0x001ea80000300800 */
[----:B------:R-:W2:Y:S04]  /*30ed0*/  LDL.LU R20, [R1+0x1460] ;  /* 0x0014600001147983 */ /* 0x000ea80000300800 */
[----:B------:R0:W-:Y:S04]  /*30ee0*/  STL [R1+0x158], R17 ;  /* 0x0001581101007387 */ /* 0x0001e80000100800 */
[----:B0-----:R-:W3:Y:S01]  /*30ef0*/  LDL.LU R17, [R1+0x145c] ;  /* 0x00145c0001117983 */ /* 0x001ee20000300800 */
[----:B------:R-:W-:-:S03]  /*30f00*/  F2FP.F16.F32.PACK_AB R13, R16, R13 ;  /* 0x0000000d100d723e */ /* 0x000fc600000000ff */
[----:B------:R-:W3:Y:S04]  /*30f10*/  LDL.LU R16, [R1+0x1458] ;  /* 0x0014580001107983 */ /* 0x000ee80000300800 */
[----:B------:R0:W-:Y:S04]  /*30f20*/  STL [R1+0x154], R13 ;  /* 0x0001540d01007387 */ /* 0x0001e80000100800 */
[----:B0-----:R-:W3:Y:S01]  /*30f30*/  LDL.LU R13, [R1+0x1454] ;  /* 0x00145400010d7983 */ /* 0x001ee20000300800 */
[----:B------:R-:W-:-:S03]  /*30f40*/  F2FP.F16.F32.PACK_AB R47, R12, R47 ;  /* 0x0000002f0c2f723e */ /* 0x000fc600000000ff */
[----:B------:R-:W3:Y:S04]  /*30f50*/  LDL.LU R12, [R1+0x1450] ;  /* 0x00145000010c7983 */ /* 0x000ee80000300800 */
[----:B------:R0:W-:Y:S01]  /*30f60*/  STL [R1+0x150], R47 ;  /* 0x0001502f01007387 */ /* 0x0001e20000100800 */
[----:B------:R-:W-:Y:S02]  /*30f70*/  F2FP.F16.F32.PACK_AB R3, R3, R0 ;  /* 0x000000000303723e */ /* 0x000fe400000000ff */
[----:B------:R-:W-:Y:S01]  /*30f80*/  F2FP.F16.F32.PACK_AB R2, R2, R7 ;  /* 0x000000070202723e */ /* 0x000fe200000000ff */
[----:B0-----:R-:W3:Y:S01]  /*30f90*/  LDL.LU R47, [R1+0x1c0] ;  /* 0x0001c000012f7983 */ /* 0x001ee20000300800 */
[----:B------:R-:W-:Y:S02]  /*30fa0*/  F2FP.F16.F32.PACK_AB R0, R11, R6 ;  /* 0x000000060b00723e */ /* 0x000fe400000000ff */
[----:B------:R-:W-:-:S05]  /*30fb0*/  F2FP.F16.F32.PACK_AB R60, R61, R60 ;  /* 0x0000003c3d3c723e */ /* 0x000fca00000000ff */
[----:B------:R-:W-:Y:S04]  /*30fc0*/  STL [R1+0xfc], R60 ;  /* 0x0000fc3c01007387 */ /* 0x000fe80000100800 */
[----:B------:R0:W-:Y:S04]  /*30fd0*/  STL [R1+0xf8], R3 ;  /* 0x0000f80301007387 */ /* 0x0001e80000100800 */
[----:B------:R1:W-:Y:S04]  /*30fe0*/  STL [R1+0xf4], R2 ;  /* 0x0000f40201007387 */ /* 0x0003e80000100800 */
[----:B------:R4:W-:Y:S01]  /*30ff0*/  STL [R1+0xf0], R0 ;  /* 0x0000f00001007387 */ /* 0x0009e20000100800 */
[----:B0-----:R-:W-:-:S02]  /*31000*/  F2FP.F16.F32.PACK_AB R3, R10, R5 ;  /* 0x000000050a03723e */ /* 0x001fc400000000ff */
[----:B-1----:R-:W-:-:S03]  /*31010*/  F2FP.F16.F32.PACK_AB R2, R9, R4 ;  /* 0x000000040902723e */ /* 0x002fc600000000ff */
[----:B------:R0:W-:Y:S01]  /*31020*/  STL [R1+0xec], R3 ;  /* 0x0000ec0301007387 */ /* 0x0001e20000100800 */
[----:B----4-:R-:W-:-:S03]  /*31030*/  F2FP.F16.F32.PACK_AB R0, R8, R48 ;  /* 0x000000300800723e */ /* 0x010fc600000000ff */
[----:B------:R1:W-:Y:S04]  /*31040*/  STL [R1+0xe8], R2 ;  /* 0x0000e80201007387 */ /* 0x0003e80000100800 */
[----:B------:R4:W-:Y:S01]  /*31050*/  STL [R1+0xe4], R0 ;  /* 0x0000e40001007387 */ /* 0x0009e20000100800 */
[----:B0-----:R-:W-:Y:S02]  /*31060*/  F2FP.F16.F32.PACK_AB R3, R49, R50 ;  /* 0x000000323103723e */ /* 0x001fe400000000ff */
        /* <DEDUP_REMOVED lines=15> */
[----:B------:R-:W4:Y:S04]  /*31160*/  LDL.LU R40, [R1+0x138] ;  /* 0x0001380001287983 */ /* 0x000f280000300800 */
[----:B------:R-:W-:Y:S04]  /*31170*/  STL [R1+0xd4], R2 ;  /* 0x0000d40201007387 */ /* 0x000fe80000100800 */
[----:B------:R-:W4:Y:S04]  /*31180*/  LDL.LU R41, [R1+0x2d8] ;  /* 0x0002d80001297983 */ /* 0x000f280000300800 */
[----:B------:R1:W-:Y:S04]  /*31190*/  STL [R1+0xd0], R0 ;  /* 0x0000d00001007387 */ /* 0x0003e80000100800 */
[----:B------:R-:W4:Y:S04]  /*311a0*/  LDL.LU R42, [R1+0x130] ;  /* 0x00013000012a7983 */ /* 0x000f280000300800 */
[----:B------:R-:W4:Y:S01]  /*311b0*/  LDL.LU R43, [R1+0x2d0] ;  /* 0x0002d000012b7983 */ /* 0x000f220000300800 */
[----:B0-----:R-:W-:-:S02]  /*311c0*/  F2FP.F16.F32.PACK_AB R3, R19, R33 ;  /* 0x000000211303723e */ /* 0x001fc400000000ff */
[----:B-1----:R-:W-:Y:S02]  /*311d0*/  F2FP.F16.F32.PACK_AB R0, R22, R32 ;  /* 0x000000201600723e */ /* 0x002fe400000000ff */
[----:B------:R-:W-:-:S03]  /*311e0*/  F2FP.F16.F32.PACK_AB R2, R34, R35 ;  /* 0x000000232202723e */ /* 0x000fc600000000ff */
[----:B------:R0:W-:Y:S01]  /*311f0*/  STL [R1+0xbc], R0 ;  /* 0x0000bc0001007387 */ /* 0x0001e20000100800 */
[----:B--2---:R-:W-:-:S03]  /*31200*/  F2FP.F16.F32.PACK_AB R59, R39, R46 ;  /* 0x0000002e273b723e */ /* 0x004fc600000000ff */
[----:B------:R-:W-:Y:S04]  /*31210*/  STL [R1+0xb8], R3 ;  /* 0x0000b80301007387 */ /* 0x000fe80000100800 */
[----:B------:R-:W2:Y:S01]  /*31220*/  LDL.LU R49, [R1+0x2bc] ;  /* 0x0002bc0001317983 */ /* 0x000ea20000300800 */
[----:B0-----:R-:W-:-:S03]  /*31230*/  F2FP.F16.F32.PACK_AB R0, R44, R45 ;  /* 0x0000002d2c00723e */ /* 0x001fc600000000ff */
[----:B------:R-:W-:Y:S04]  /*31240*/  STL [R1+0xb4], R2 ;  /* 0x0000b40201007387 */ /* 0x000fe80000100800 */
[----:B------:R-:W2:Y:S04]  /*31250*/  LDL.LU R55, [R1+0x36c] ;  /* 0x00036c0001377983 */ /* 0x000ea80000300800 */
[----:B------:R-:W-:Y:S04]  /*31260*/  STL [R1+0xb0], R0 ;  /* 0x0000b00001007387 */ /* 0x000fe80000100800 */
[----:B------:R-:W2:Y:S04]  /*31270*/  LDL.LU R50, [R1+0x2b4] ;  /* 0x0002b40001327983 */ /* 0x000ea80000300800 */
[----:B------:R-:W2:Y:S04]  /*31280*/  LDL.LU R54, [R1+0x364] ;  /* 0x0003640001367983 */ /* 0x000ea80000300800 */
[----:B------:R-:W-:Y:S04]  /*31290*/  STL [R1+0x136c], R59 ;  /* 0x00136c3b01007387 */ /* 0x000fe80000100800 */
[----:B------:R-:W2:Y:S04]  /*312a0*/  LDL.LU R51, [R1+0x43c] ;  /* 0x00043c0001337983 */ /* 0x000ea80000300800 */
[----:B------:R-:W2:Y:S04]  /*312b0*/  LDL.LU R26, [R1+0x434] ;  /* 0x00043400011a7983 */ /* 0x000ea80000300800 */
[----:B------:R-:W2:Y:S04]  /*312c0*/  LDL.LU R27, [R1+0x47c] ;  /* 0x00047c00011b7983 */ /* 0x000ea80000300800 */
[----:B------:R-:W2:Y:S04]  /*312d0*/  LDL.LU R30, [R1+0x44c] ;  /* 0x00044c00011e7983 */ /* 0x000ea80000300800 */
[----:B------:R-:W2:Y:S04]  /*312e0*/  LDL.LU R31, [R1+0x474] ;  /* 0x00047400011f7983 */ /* 0x000ea80000300800 */
[----:B------:R-:W2:Y:S01]  /*312f0*/  LDL.LU R19, [R1+0x444] ;  /* 0x0004440001137983 */ /* 0x000ea20000300800 */
[----:B---3--:R-:W-:-:S03]  /*31300*/  F2FP.F16.F32.PACK_AB R58, R38, R47 ;  /* 0x0000002f263a723e */ /* 0x008fc600000000ff */
        /* <DEDUP_REMOVED lines=10> */
[----:B------:R-:W-:Y:S01]  /*313b0*/  STL [R1+0x1370], R58 ;  /* 0x0013703a01007387 */ /* 0x000fe20000100800 */
[----:B----4-:R-:W-:-:S05]  /*313c0*/  F2FP.F16.F32.PACK_AB R57, R40, R41 ;  /* 0x000000292839723e */ /* 0x010fca00000000ff */
[----:B------:R-:W-:Y:S01]  /*313d0*/  STL [R1+0x1374], R57 ;  /* 0x0013743901007387 */ /* 0x000fe20000100800 */
[----:B------:R-:W-:-:S03]  /*313e0*/  F2FP.F16.F32.PACK_AB R56, R42, R43 ;  /* 0x0000002b2a38723e */ /* 0x000fc600000000ff */
[----:B------:R-:W4:Y:S04]  /*313f0*/  LDL.LU R43, [R1+0x448] ;  /* 0x00044800012b7983 */ /* 0x000f280000300800 */
[----:B------:R-:W4:Y:S04]  /*31400*/  LDL.LU R42, [R1+0x440] ;  /* 0x00044000012a7983 */ /* 0x000f280000300800 */
[----:B------:R-:W4:Y:S04]  /*31410*/  LDL.LU R38, [R1+0x2e8] ;  /* 0x0002e80001267983 */ /* 0x000f280000300800 */
[----:B------:R-:W4:Y:S04]  /*31420*/  LDL.LU R41, [R1+0x458] ;  /* 0x0004580001297983 */ /* 0x000f280000300800 */
[----:B------:R-:W4:Y:S04]  /*31430*/  LDL.LU R39, [R1+0x2e0] ;  /* 0x0002e00001277983 */ /* 0x000f280000300800 */
[----:B------:R-:W4:Y:S01]  /*31440*/  LDL.LU R40, [R1+0x450] ;  /* 0x0004500001287983 */ /* 0x000f220000300800 */
[----:B--2---:R-:W-:-:S03]  /*31450*/  F2FP.F16.F32.PACK_AB R55, R49, R55 ;  /* 0x000000373137723e */ /* 0x004fc600000000ff */
[----:B------:R-:W-:Y:S04]  /*31460*/  STL [R1+0x1378], R56 ;  /* 0x0013783801007387 */ /* 0x000fe80000100800 */
[----:B------:R-:W-:Y:S01]  /*31470*/  STL [R1+0x137c], R55 ;  /* 0x00137c3701007387 */ /* 0x000fe20000100800 */
[----:B------:R-:W-:Y:S02]  /*31480*/  F2FP.F16.F32.PACK_AB R54, R50, R54 ;  /* 0x000000363236723e */ /* 0x000fe400000000ff */
[----:B------:R-:W-:-:S03]  /*31490*/  F2FP.F16.F32.PACK_AB R53, R51, R53 ;  /* 0x000000353335723e */ /* 0x000fc600000000ff */
[----:B------:R-:W-:Y:S01]  /*314a0*/  STL [R1+0x1380], R54 ;  /* 0x0013803601007387 */ /* 0x000fe20000100800 */
[----:B------:R-:W-:-:S03]  /*314b0*/  F2FP.F16.F32.PACK_AB R52, R26, R52 ;  /* 0x000000341a34723e */ /* 0x000fc600000000ff */
[----:B------:R0:W-:Y:S01]  /*314c0*/  STL [R1+0x1384], R53 ;  /* 0x0013843501007387 */ /* 0x0001e20000100800 */
[----:B------:R-:W-:-:S03]  /*314d0*/  F2FP.F16.F32.PACK_AB R51, R27, R30 ;  /* 0x0000001e1b33723e */ /* 0x000fc600000000ff */
[----:B------:R-:W-:Y:S01]  /*314e0*/  STL [R1+0x1388], R52 ;  /* 0x0013883401007387 */ /* 0x000fe20000100800 */
[----:B------:R-:W-:-:S03]  /*314f0*/  F2FP.F16.F32.PACK_AB R50, R31, R19 ;  /* 0x000000131f32723e */ /* 0x000fc600000000ff */
[----:B------:R-:W-:Y:S01]  /*31500*/  STL [R1+0x138c], R51 ;  /* 0x00138c3301007387 */ /* 0x000fe20000100800 */
[----:B---3--:R-:W-:-:S03]  /*31510*/  F2FP.F16.F32.PACK_AB R49, R22, R23 ;  /* 0x000000171631723e */ /* 0x008fc600000000ff */
[----:B------:R-:W-:Y:S01]  /*31520*/  STL [R1+0x1390], R50 ;  /* 0x0013903201007387 */ /* 0x000fe20000100800 */
[----:B------:R-:W-:-:S03]  /*31530*/  F2FP.F16.F32.PACK_AB R48, R32, R33 ;  /* 0x000000212030723e */ /* 0x000fc600000000ff */
        /* <DEDUP_REMOVED lines=8> */
[----:B------:R-:W-:Y:S04]  /*315c0*/  STL [R1+0x13a4], R45 ;  /* 0x0013a42d01007387 */ /* 0x000fe80000100800 */
[----:B------:R-:W-:Y:S01]  /*315d0*/  STL [R1+0x13a8], R44 ;  /* 0x0013a82c01007387 */ /* 0x000fe20000100800 */
[----:B----4-:R-:W-:Y:S02]  /*315e0*/  F2FP.F16.F32.PACK_AB R43, R37, R43 ;  /* 0x0000002b252b723e */ /* 0x010fe400000000ff */
[----:B------:R-:W-:-:S03]  /*315f0*/  F2FP.F16.F32.PACK_AB R42, R36, R42 ;  /* 0x0000002a242a723e */ /* 0x000fc600000000ff */
[----:B------:R-:W-:Y:S01]  /*31600*/  STL [R1+0x13ac], R43 ;  /* 0x0013ac2b01007387 */ /* 0x000fe20000100800 */
[----:B------:R-:W-:-:S03]  /*31610*/  F2FP.F16.F32.PACK_AB R41, R38, R41 ;  /* 0x000000292629723e */ /* 0x000fc600000000ff */
[----:B------:R-:W-:Y:S04]  /*31620*/  STL [R1+0x13b0], R42 ;  /* 0x0013b02a01007387 */ /* 0x000fe80000100800 */
[----:B------:R-:W-:Y:S01]  /*31630*/  STL [R1+0x13b4], R41 ;  /* 0x0013b42901007387 */ /* 0x000fe20000100800 */
[----:B------:R-:W-:-:S03]  /*31640*/  F2FP.F16.F32.PACK_AB R40, R39, R40 ;  /* 0x000000282728723e */ /* 0x000fc600000000ff */
        /* <DEDUP_REMOVED lines=37> */
[----:B------:R-:W-:Y:S01]  /*318a0*/  STL [R1+0x13b8], R40 ;  /* 0x0013b82801007387 */ /* 0x000fe20000100800 */
[----:B--2---:R-:W-:-:S02]  /*318b0*/  F2FP.F16.F32.PACK_AB R39, R53, R39 ;  /* 0x000000273527723e */ /* 0x004fc400000000ff */
[----:B---3--:R-:W-:-:S03]  /*318c0*/  F2FP.F16.F32.PACK_AB R38, R54, R38 ;  /* 0x000000263626723e */ /* 0x008fc600000000ff */
[----:B------:R-:W-:Y:S01]  /*318d0*/  STL [R1+0x13bc], R39 ;  /* 0x0013bc2701007387 */ /* 0x000fe20000100800 */
[----:B----4-:R-:W-:-:S03]  /*318e0*/  F2FP.F16.F32.PACK_AB R37, R55, R37 ;  /* 0x000000253725723e */ /* 0x010fc600000000ff */
        /* <DEDUP_REMOVED lines=13> */
[----:B------:R0:W-:Y:S01]  /*319c0*/  STL [R1+0x13dc], R31 ;  /* 0x0013dc1f01007387 */ /* 0x0001e20000100800 */
[----:B------:R-:W-:-:S03]  /*319d0*/  F2FP.F16.F32.PACK_AB R30, R14, R15 ;  /* 0x0000000f0e1e723e */ /* 0x000fc600000000ff */
[----:B------:R-:W2:Y:S04]  /*319e0*/  LDL.LU R5, [R1+0x52c] ;  /* 0x00052c0001057983 */ /* 0x000ea80000300800 */
[----:B------:R-:W3:Y:S04]  /*319f0*/  LDL.LU R9, [R1+0x524] ;  /* 0x0005240001097983 */ /* 0x000ee80000300800 */
[----:B------:R-:W4:Y:S04]  /*31a00*/  LDL.LU R4, [R1+0x498] ;  /* 0x0004980001047983 */ /* 0x000f280000300800 */
[----:B------:R-:W4:Y:S04]  /*31a10*/  LDL.LU R15, [R1+0x508] ;  /* 0x00050800010f7983 */ /* 0x000f280000300800 */
[----:B------:R-:W4:Y:S04]  /*31a20*/  LDL.LU R8, [R1+0x490] ;  /* 0x0004900001087983 */ /* 0x000f280000300800 */
[----:B------:R-:W4:Y:S01]  /*31a30*/  LDL.LU R14, [R1+0x500] ;  /* 0x00050000010e7983 */ /* 0x000f220000300800 */
[----:B------:R-:W-:-:S02]  /*31a40*/  F2FP.F16.F32.PACK_AB R29, R57, R29 ;  /* 0x0000001d391d723e */ /* 0x000fc400000000ff */
[----:B------:R-:W-:Y:S02]  /*31a50*/  F2FP.F16.F32.PACK_AB R28, R58, R28 ;  /* 0x0000001c3a1c723e */ /* 0x000fe400000000ff */
[----:B------:R-:W-:Y:S01]  /*31a60*/  F2FP.F16.F32.PACK_AB R27, R59, R27 ;  /* 0x0000001b3b1b723e */ /* 0x000fe200000000ff */
[----:B------:R-:W-:Y:S01]  /*31a70*/  STL [R1+0x13e0], R30 ;  /* 0x0013e01e01007387 */ /* 0x000fe20000100800 */
[----:B------:R-:W-:Y:S02]  /*31a80*/  F2FP.F16.F32.PACK_AB R26, R61, R26 ;  /* 0x0000001a3d1a723e */ /* 0x000fe400000000ff */
[----:B------:R-:W-:Y:S01]  /*31a90*/  F2FP.F16.F32.PACK_AB R25, R60, R25 ;  /* 0x000000193c19723e */ /* 0x000fe200000000ff */
[----:B------:R-:W-:Y:S01]  /*31aa0*/  STL [R1+0x13e4], R29 ;  /* 0x0013e41d01007387 */ /* 0x000fe20000100800 */
[----:B------:R-:W-:-:S03]  /*31ab0*/  F2FP.F16.F32.PACK_AB R24, R3, R24 ;  /* 0x000000180318723e */ /* 0x000fc600000000ff */
[----:B------:R-:W-:Y:S01]  /*31ac0*/  STL [R1+0x13e8], R28 ;  /* 0x0013e81c01007387 */ /* 0x000fe20000100800 */
[----:B------:R-:W-:-:S03]  /*31ad0*/  F2FP.F16.F32.PACK_AB R23, R0, R23 ;  /* 0x000000170017723e */ /* 0x000fc600000000ff */
[----:B------:R-:W-:Y:S04]  /*31ae0*/  STL [R1+0x13ec], R27 ;  /* 0x0013ec1b01007387 */ /* 0x000fe80000100800 */
        /* <DEDUP_REMOVED lines=10> */
[----:B------:R-:W-:-:S03]  /*31b90*/  F2FP.F16.F32.PACK_AB R18, R10, R18 ;  /* 0x000000120a12723e */ /* 0x000fc600000000ff */
[----:B------:R-:W-:Y:S04]  /*31ba0*/  STL [R1+0x1408], R20 ;  /* 0x0014081401007387 */ /* 0x000fe80000100800 */
[----:B------:R-:W-:Y:S04]  /*31bb0*/  STL [R1+0x140c], R19 ;  /* 0x00140c1301007387 */ /* 0x000fe80000100800 */
[----:B------:R-:W-:Y:S01]  /*31bc0*/  STL [R1+0x1410], R18 ;  /* 0x0014101201007387 */ /* 0x000fe20000100800 */
[----:B--2---:R-:W-:Y:S02]  /*31bd0*/  F2FP.F16.F32.PACK_AB R17, R5, R17 ;  /* 0x000000110511723e */ /* 0x004fe400000000ff */
[----:B---3--:R-:W-:-:S03]  /*31be0*/  F2FP.F16.F32.PACK_AB R16, R9, R16 ;  /* 0x000000100910723e */ /* 0x008fc600000000ff */
[----:B------:R-:W-:Y:S01]  /*31bf0*/  STL [R1+0x1414], R17 ;  /* 0x0014141101007387 */ /* 0x000fe20000100800 */
[----:B----4-:R-:W-:-:S03]  /*31c00*/  F2FP.F16.F32.PACK_AB R15, R4, R15 ;  /* 0x0000000f040f723e */ /* 0x010fc600000000ff */
[----:B------:R-:W-:Y:S04]  /*31c10*/  STL [R1+0x1418], R16 ;  /* 0x0014181001007387 */ /* 0x000fe80000100800 */
[----:B------:R-:W-:Y:S04]  /*31c20*/  STL [R1+0x141c], R15 ;  /* 0x00141c0f01007387 */ /* 0x000fe80000100800 */
[----:B0-----:R-:W2:Y:S04]  /*31c30*/  LDL.LU R31, [R1+0x4d8] ;  /* 0x0004d800011f7983 */ /* 0x001ea80000300800 */
[----:B------:R-:W3:Y:S04]  /*31c40*/  LDL.LU R32, [R1+0x4d0] ;  /* 0x0004d00001207983 */ /* 0x000ee80000300800 */
[----:B------:R-:W4:Y:S04]  /*31c50*/  LDL.LU R33, [R1+0x5a8] ;  /* 0x0005a80001217983 */ /* 0x000f280000300800 */
[----:B------:R-:W4:Y:S04]  /*31c60*/  LDL.LU R11, [R1+0x578] ;  /* 0x00057800010b7983 */ /* 0x000f280000300800 */
[----:B------:R-:W4:Y:S01]  /*31c70*/  LDL.LU R34, [R1+0x5a0] ;  /* 0x0005a00001227983 */ /* 0x000f220000300800 */
[----:B------:R-:W-:-:S03]  /*31c80*/  F2FP.F16.F32.PACK_AB R14, R8, R14 ;  /* 0x0000000e080e723e */ /* 0x000fc600000000ff */
        /* <DEDUP_REMOVED lines=57> */
[----:B------:R0:W-:Y:S02]  /*32020*/  STL [R1+0x1448], R4 ;  /* 0x0014480401007387 */ /* 0x0001e40000100800 */
[----:B0-----:R-:W-:Y:S02]  /*32030*/  F2FP.F16.F32.PACK_AB R4, R41, R42 ;  /* 0x0000002a2904723e */ /* 0x001fe400000000ff */
[----:B------:R-:W-:-:S03]  /*32040*/  F2FP.F16.F32.PACK_AB R6, R43, R44 ;  /* 0x0000002c2b06723e */ /* 0x000fc600000000ff */
[----:B------:R0:W-:Y:S01]  /*32050*/  STL [R1+0xc], R4 ;  /* 0x00000c0401007387 */ /* 0x0001e20000100800 */
[----:B------:R-:W-:-:S03]  /*32060*/  F2FP.F16.F32.PACK_AB R5, R45, R46 ;  /* 0x0000002e2d05723e */ /* 0x000fc600000000ff */
[----:B------:R1:W-:Y:S01]  /*32070*/  STL [R1+0x8], R6 ;  /* 0x0000080601007387 */ /* 0x0003e20000100800 */
[----:B0-----:R-:W-:-:S03]  /*32080*/  F2FP.F16.F32.PACK_AB R4, R47, R48 ;  /* 0x000000302f04723e */ /* 0x001fc600000000ff */
[----:B------:R0:W-:Y:S04]  /*32090*/  STL [R1+0x4], R5 ;  /* 0x0000040501007387 */ /* 0x0001e80000100800 */
[----:B------:R2:W-:Y:S01]  /*320a0*/  STL [R1], R4 ;  /* 0x0000000401007387 */ /* 0x0005e20000100800 */
[----:B-1----:R-:W-:Y:S02]  /*320b0*/  F2FP.F16.F32.PACK_AB R6, R49, R50 ;  /* 0x000000323106723e */ /* 0x002fe400000000ff */
[----:B0-----:R-:W-:-:S03]  /*320c0*/  F2FP.F16.F32.PACK_AB R5, R51, R52 ;  /* 0x000000343305723e */ /* 0x001fc600000000ff */
[----:B------:R0:W-:Y:S01]  /*320d0*/  STL [R1+0x1c], R6 ;  /* 0x00001c0601007387 */ /* 0x0001e20000100800 */
[----:B--2---:R-:W-:-:S03]  /*320e0*/  F2FP.F16.F32.PACK_AB R4, R53, R54 ;  /* 0x000000363504723e */ /* 0x004fc600000000ff */
[----:B------:R1:W-:Y:S04]  /*320f0*/  STL [R1+0x18], R5 ;  /* 0x0000180501007387 */ /* 0x0003e80000100800 */
[----:B------:R2:W-:Y:S01]  /*32100*/  STL [R1+0x14], R4 ;  /* 0x0000140401007387 */ /* 0x0005e20000100800 */
[----:B0-----:R-:W-:Y:S02]  /*32110*/  F2FP.F16.F32.PACK_AB R6, R55, R56 ;  /* 0x000000383706723e */ /* 0x001fe400000000ff */
[----:B-1----:R-:W-:-:S03]  /*32120*/  F2FP.F16.F32.PACK_AB R5, R57, R58 ;  /* 0x0000003a3905723e */ /* 0x002fc600000000ff */
[----:B------:R-:W-:Y:S01]  /*32130*/  STL [R1+0x10], R6 ;  /* 0x0000100601007387 */ /* 0x000fe20000100800 */
[----:B--2---:R-:W-:-:S03]  /*32140*/  F2FP.F16.F32.PACK_AB R4, R59, R61 ;  /* 0x0000003d3b04723e */ /* 0x004fc600000000ff */
[----:B------:R-:W-:Y:S04]  /*32150*/  STL [R1+0x2c], R5 ;  /* 0x00002c0501007387 */ /* 0x000fe80000100800 */
[----:B------:R0:W-:Y:S01]  /*32160*/  STL [R1+0x28], R4 ;  /* 0x0000280401007387 */ /* 0x0001e20000100800 */
[----:B------:R-:W-:-:S03]  /*32170*/  F2FP.F16.F32.PACK_AB R3, R60, R3 ;  /* 0x000000033c03723e */ /* 0x000fc600000000ff */
[----:B0-----:R-:W2:Y:S04]  /*32180*/  LDL.LU R4, [R1+0x64c] ;  /* 0x00064c0001047983 */ /* 0x001ea80000300800 */
[----:B------:R-:W-:Y:S04]  /*32190*/  STL [R1+0x24], R3 ;  /* 0x0000240301007387 */ /* 0x000fe80000100800 */
[----:B------:R-:W3:Y:S01]  /*321a0*/  LDL.LU R5, [R1+0x5f4] ;  /* 0x0005f40001057983 */ /* 0x000ee20000300800 */
[----:B------:R-:W-:-:S05]  /*321b0*/  F2FP.F16.F32.PACK_AB R0, R0, R2 ;  /* 0x000000020000723e */ /* 0x000fca00000000ff */
[----:B------:R-:W-:Y:S04]  /*321c0*/  STL [R1+0x20], R0 ;  /* 0x0000200001007387 */ /* 0x000fe80000100800 */
[----:B---3--:R0:W-:Y:S04]  /*321d0*/  STL [R1+0x144c], R5 ;  /* 0x00144c0501007387 */ /* 0x0081e80000100800 */
[----:B0-----:R-:W2:Y:S04]  /*321e0*/  LDL.LU R5, [R1+0x5fc] ;  /* 0x0005fc0001057983 */ /* 0x001ea80000300800 */
[----:B------:R-:W3:Y:S04]  /*321f0*/  LDL.LU R6, [R1+0x644] ;  /* 0x0006440001067983 */ /* 0x000ee80000300800 */
[----:B------:R-:W4:Y:S04]  /*32200*/  LDL.LU R7, [R1+0x60c] ;  /* 0x00060c0001077983 */ /* 0x000f280000300800 */
[----:B------:R-:W4:Y:S04]  /*32210*/  LDL.LU R8, [R1+0x69c] ;  /* 0x00069c0001087983 */ /* 0x000f280000300800 */
        /* <DEDUP_REMOVED lines=56> */
[----:B--2---:R-:W-:-:S03]  /*325a0*/  F2FP.F16.F32.PACK_AB R4, R5, R4 ;  /* 0x000000040504723e */ /* 0x004fc600000000ff */
[----:B------:R-:W2:Y:S04]  /*325b0*/  LDL.LU R5, [R1+0x144c] ;  /* 0x00144c0001057983 */ /* 0x000ea80000300800 */
[----:B------:R0:W-:Y:S01]  /*325c0*/  STL [R1+0x3c], R4 ;  /* 0x00003c0401007387 */ /* 0x0001e20000100800 */
[----:B----4-:R-:W-:-:S03]  /*325d0*/  F2FP.F16.F32.PACK_AB R8, R7, R8 ;  /* 0x000000080708723e */ /* 0x010fc600000000ff */
[----:B0-----:R0:W5:Y:S01]  /*325e0*/  LDL.LU R4, [R1+0x1448] ;  /* 0x0014480001047983 */ /* 0x0011620000300800 */
[----:B---3--:R-:W-:Y:S02]  /*325f0*/  F2FP.F16.F32.PACK_AB R10, R9, R10 ;  /* 0x0000000a090a723e */ /* 0x008fe400000000ff */
[----:B------:R-:W-:Y:S02]  /*32600*/  F2FP.F16.F32.PACK_AB R12, R11, R12 ;  /* 0x0000000c0b0c723e */ /* 0x000fe400000000ff */
[----:B------:R-:W-:Y:S02]  /*32610*/  F2FP.F16.F32.PACK_AB R14, R13, R14 ;  /* 0x0000000e0d0e723e */ /* 0x000fe400000000ff */
[----:B------:R-:W-:Y:S02]  /*32620*/  F2FP.F16.F32.PACK_AB R16, R15, R16 ;  /* 0x000000100f10723e */ /* 0x000fe400000000ff */
[----:B------:R-:W-:Y:S02]  /*32630*/  F2FP.F16.F32.PACK_AB R18, R17, R18 ;  /* 0x000000121112723e */ /* 0x000fe400000000ff */
[----:B------:R-:W-:-:S02]  /*32640*/  F2FP.F16.F32.PACK_AB R20, R19, R20 ;  /* 0x000000141314723e */ /* 0x000fc400000000ff */
[----:B------:R-:W-:Y:S02]  /*32650*/  F2FP.F16.F32.PACK_AB R22, R21, R22 ;  /* 0x000000161516723e */ /* 0x000fe400000000ff */
        /* <DEDUP_REMOVED lines=19> */
[----:B--2---:R-:W-:Y:S02]  /*32790*/  F2FP.F16.F32.PACK_AB R6, R5, R6 ;  /* 0x000000060506723e */ /* 0x004fe400000000ff */
[----:B------:R0:W5:Y:S04]  /*327a0*/  LDL.LU R5, [R1+0x1444] ;  /* 0x0014440001057983 */ /* 0x0001680000300800 */
[----:B------:R1:W-:Y:S04]  /*327b0*/  STL [R1+0x38], R6 ;  /* 0x0000380601007387 */ /* 0x0003e80000100800 */
[----:B-1----:R0:W5:Y:S04]  /*327c0*/  LDL.LU R6, [R1+0x1440] ;  /* 0x0014400001067983 */ /* 0x0021680000300800 */
        /* <DEDUP_REMOVED lines=70> */
[----:B------:R1:W-:Y:S01]  /*32c30*/  STL [R1+0x98], R54 ;  /* 0x0000983601007387 */ /* 0x0003e20000100800 */
[----:B------:R-:W-:-:S03]  /*32c40*/  F2FP.F16.F32.PACK_AB R3, R61, R3 ;  /* 0x000000033d03723e */ /* 0x000fc600000000ff */
        /* <DEDUP_REMOVED lines=9> */
[----:B-1----:R-:W2:Y:S04]  /*32ce0*/  LDL.LU R60, [R1+0x1368] ;  /* 0x00136800013c7983 */ /* 0x002ea80000300800 */
[----:B------:R-:W2:Y:S01]  /*32cf0*/  LDL.LU R61, [R1+0x1364] ;  /* 0x00136400013d7983 */ /* 0x000ea20000300800 */
[----:B------:R-:W-:-:S03]  /*32d00*/  F2FP.F16.F32.PACK_AB R2, R0, R2 ;  /* 0x000000020002723e */ /* 0x000fc600000000ff */
[----:B------:R0:W-:Y:S01]  /*32d10*/  STL [R1+0xa8], R3 ;  /* 0x0000a80301007387 */ /* 0x0001e20000100800 */
[----:B--2---:R-:W-:-:S05]  /*32d20*/  F2FP.F16.F32.PACK_AB R0, R61, R60 ;  /* 0x0000003c3d00723e */ /* 0x004fca00000000ff */
[----:B------:R0:W-:Y:S04]  /*32d30*/  STL [R1+0xa0], R0 ;  /* 0x0000a00001007387 */ /* 0x0001e80000100800 */
[----:B------:R0:W-:Y:S02]  /*32d40*/  STL [R1+0xa4], R2 ;  /* 0x0000a40201007387 */ /* 0x0001e40000100800 */
.L_x_0:
[----:B-----5:R-:W-:Y:S01]  /*32d50*/  STL.64 [R1+0x1418], R26 ;  /* 0x0014181a01007387 */ /* 0x020fe20000100a00 */
[----:B0-----:R-:W0:Y:S01]  /*32d60*/  S2R R0, SR_TID.X ;  /* 0x0000000000007919 */ /* 0x001e220000002100 */
[----:B------:R-:W1:Y:S02]  /*32d70*/  S2UR UR5, SR_CgaCtaId ;  /* 0x00000000000579c3 */ /* 0x000e640000008800 */
[----:B------:R2:W-:Y:S01]  /*32d80*/  STL.64 [R1+0x1410], R24 ;  /* 0x0014101801007387 */ /* 0x0005e20000100a00 */
[----:B------:R-:W-:-:S05]  /*32d90*/  UMOV UR6, 0x400 ;  /* 0x0000040000067882 */ /* 0x000fca0000000000 */
[----:B------:R-:W3:Y:S01]  /*32da0*/  LDC R2, c[0x0][0x3b4] ;  /* 0x0000ed00ff027b82 */ /* 0x000ee20000000800 */
[----:B--2---:R-:W2:Y:S07]  /*32db0*/  LDL.LU R24, [R1+0x80] ;  /* 0x0000800001187983 */ /* 0x004eae0000300800 */
[----:B------:R-:W4:Y:S01]  /*32dc0*/  LDC.64 R60, c[0x0][0x398] ;  /* 0x0000e600ff3c7b82 */ /* 0x000f220000000a00 */
[----:B------:R-:W2:Y:S04]  /*32dd0*/  LDL.LU R25, [R1+0x84] ;  /* 0x0000840001197983 */ /* 0x000ea80000300800 */
[----:B------:R-:W2:Y:S04]  /*32de0*/  LDL.LU R26, [R1+0x88] ;  /* 0x00008800011a7983 */ /* 0x000ea80000300800 */
[----:B------:R-:W2:Y:S04]  /*32df0*/  LDL.LU R27, [R1+0x8c] ;  /* 0x00008c00011b7983 */ /* 0x000ea80000300800 */
[----:B------:R-:W-:Y:S04]  /*32e00*/  STL.64 [R1+0x1408], R30 ;  /* 0x0014081e01007387 */ /* 0x000fe80000100a00 */
[----:B------:R0:W-:Y:S04]  /*32e10*/  STL.64 [R1+0x1400], R28 ;  /* 0x0014001c01007387 */ /* 0x0001e80000100a00 */
[----:B0-----:R-:W2:Y:S04]  /*32e20*/  LDL.LU R28, [R1+0x90] ;  /* 0x00009000011c7983 */ /* 0x001ea80000300800 */
        /* <DEDUP_REMOVED lines=8> */
[----:B------:R-:W2:Y:S01]  /*32eb0*/  LDL.LU R35, [R1+0xac] ;  /* 0x0000ac0001237983 */ /* 0x000ea20000300800 */
[----:B-1----:R-:W-:Y:S01]  /*32ec0*/  ULEA UR5, UR5, UR6, 0x18 ;  /* 0x0000000605057291 */ /* 0x002fe2000f8ec0ff */
[----:B------:R-:W-:-:S02]  /*32ed0*/  LOP3.LUT R0, R0, 0x1f, RZ, 0xc0, !PT ;  /* 0x0000001f00007812 */ /* 0x000fc400078ec0ff */
[----:B------:R-:W-:Y:S03]  /*32ee0*/  STL.64 [R1+0x13e8], R38 ;  /* 0x0013e82601007387 */ /* 0x000fe60000100a00 */
[----:B------:R-:W-:Y:S01]  /*32ef0*/  LEA R0, R0, UR5, 0x4 ;  /* 0x0000000500007c11 */ /* 0x000fe2000f8e20ff */
[----:B------:R-:W-:Y:S06]  /*32f00*/  BAR.SYNC.DEFER_BLOCKING 0x0 ;  /* 0x0000000000007b1d */ /* 0x000fec0000010000 */
[----:B------:R-:W-:Y:S04]  /*32f10*/  STL.64 [R1+0x13e0], R36 ;  /* 0x0013e02401007387 */ /* 0x000fe80000100a00 */
        /* <DEDUP_REMOVED lines=10> */
[----:B--2---:R-:W-:Y:S01]  /*32fc0*/  STSM.16.M88.4 [R0], R32 ;  /* 0x0000002000007844 */ /* 0x004fe20000000200 */
[----:B------:R-:W-:-:S03]  /*32fd0*/  NOP ;  /* 0x0000000000007918 */ /* 0x000fc60000000000 */
[----:B------:R-:W0:Y:S01]  /*32fe0*/  LDS.128 R32, [R0] ;  /* 0x0000000000207984 */ /* 0x000e220000000c00 */
[----:B------:R-:W-:-:S03]  /*32ff0*/  NOP ;  /* 0x0000000000007918 */ /* 0x000fc60000000000 */
[----:B------:R-:W-:Y:S01]  /*33000*/  STSM.16.M88.4 [R0], R28 ;  /* 0x0000001c00007844 */ /* 0x000fe20000000200 */
[----:B------:R-:W-:-:S03]  /*33010*/  NOP ;  /* 0x0000000000007918 */ /* 0x000fc60000000000 */
[----:B------:R-:W1:Y:S01]  /*33020*/  LDS.128 R28, [R0] ;  /* 0x00000000001c7984 */ /* 0x000e620000000c00 */
[----:B------:R-:W-:-:S03]  /*33030*/  NOP ;  /* 0x0000000000007918 */ /* 0x000fc60000000000 */
[----:B------:R-:W-:Y:S01]  /*33040*/  STSM.16.M88.4 [R0], R24 ;  /* 0x0000001800007844 */ /* 0x000fe20000000200 */
[----:B------:R-:W-:-:S03]  /*33050*/  NOP ;  /* 0x0000000000007918 */ /* 0x000fc60000000000 */
[----:B------:R-:W2:Y:S04]  /*33060*/  LDS.128 R24, [R0] ;  /* 0x0000000000187984 */ /* 0x000ea80000000c00 */
[----:B0-----:R-:W-:Y:S04]  /*33070*/  STL.64 [R1+0xa0], R32 ;  /* 0x0000a02001007387 */ /* 0x001fe80000100a00 */
[----:B------:R-:W-:Y:S04]  /*33080*/  STL.64 [R1+0xa8], R34 ;  /* 0x0000a82201007387 */ /* 0x000fe80000100a00 */
[----:B-1----:R0:W-:Y:S04]  /*33090*/  STL.64 [R1+0x90], R28 ;  /* 0x0000901c01007387 */ /* 0x0021e80000100a00 */
[----:B------:R1:W-:Y:S04]  /*330a0*/  STL.64 [R1+0x98], R30 ;  /* 0x0000981e01007387 */ /* 0x0003e80000100a00 */
[----:B0-----:R-:W3:Y:S04]  /*330b0*/  LDL.LU R28, [R1+0x70] ;  /* 0x00007000011c7983 */ /* 0x001ee80000300800 */
[----:B------:R-:W3:Y:S04]  /*330c0*/  LDL.LU R29, [R1+0x74] ;  /* 0x00007400011d7983 */ /* 0x000ee80000300800 */
[----:B-1----:R-:W3:Y:S04]  /*330d0*/  LDL.LU R30, [R1+0x78] ;  /* 0x00007800011e7983 */ /* 0x002ee80000300800 */
[----:B------:R-:W3:Y:S01]  /*330e0*/  LDL.LU R31, [R1+0x7c] ;  /* 0x00007c00011f7983 */ /* 0x000ee20000300800 */
[----:B------:R-:W-:-:S03]  /*330f0*/  NOP ;  /* 0x0000000000007918 */ /* 0x000fc60000000000 */
        /* <DEDUP_REMOVED lines=24> */
[----:B------:R-:W4:Y:S04]  /*33280*/  LDL.LU R56, [R1] ;  /* 0x0000000001387983 */ /* 0x000f280000300800 */
[----:B------:R-:W4:Y:S04]  /*33290*/  LDL.LU R57, [R1+0x4] ;  /* 0x0000040001397983 */ /* 0x000f280000300800 */
[----:B------:R-:W4:Y:S04]  /*332a0*/  LDL.LU R58, [R1+0x8] ;  /* 0x00000800013a7983 */ /* 0x000f280000300800 */
[----:B------:R-:W4:Y:S04]  /*332b0*/  LDL.LU R59, [R1+0xc] ;  /* 0x00000c00013b7983 */ /* 0x000f280000300800 */
[----:B--2---:R-:W-:Y:S04]  /*332c0*/  STL.64 [R1+0x80], R24 ;  /* 0x0000801801007387 */ /* 0x004fe80000100a00 */
[----:B------:R0:W-:Y:S04]  /*332d0*/  STL.64 [R1+0x88], R26 ;  /* 0x0000881a01007387 */ /* 0x0001e80000100a00 */
[----:B0-----:R-:W2:Y:S04]  /*332e0*/  LDL.LU.64 R26, [R1+0x1418] ;  /* 0x00141800011a7983 */ /* 0x001ea80000300a00 */
[----:B------:R-:W2:Y:S04]  /*332f0*/  LDL.LU.64 R24, [R1+0x1410] ;  /* 0x0014100001187983 */ /* 0x000ea80000300a00 */
[----:B---3--:R-:W-:Y:S01]  /*33300*/  STSM.16.M88.4 [R0], R28 ;  /* 0x0000001c00007844 */ /* 0x008fe20000000200 */
[----:B------:R-:W-:-:S03]  /*33310*/  NOP ;  /* 0x0000000000007918 */ /* 0x000fc60000000000 */
[----:B------:R-:W0:Y:S01]  /*33320*/  LDS.128 R28, [R0] ;  /* 0x00000000001c7984 */ /* 0x000e220000000c00 */
[----:B------:R-:W-:-:S03]  /*33330*/  NOP ;  /* 0x0000000000007918 */ /* 0x000fc60000000000 */
[----:B----4-:R-:W-:Y:S01]  /*33340*/  STSM.16.M88.4 [R0], R32 ;  /* 0x0000002000007844 */ /* 0x010fe20000000200 */
[----:B------:R-:W-:-:S03]  /*33350*/  NOP ;  /* 0x0000000000007918 */ /* 0x000fc60000000000 */
[----:B------:R-:W1:Y:S01]  /*33360*/  LDS.128 R32, [R0] ;  /* 0x0000000000207984 */ /* 0x000e620000000c00 */
[----:B------:R-:W-:-:S03]  /*33370*/  NOP ;  /* 0x0000000000007918 */ /* 0x000fc60000000000 */
[----:B0-----:R-:W-:Y:S04]  /*33380*/  STL.64 [R1+0x70], R28 ;  /* 0x0000701c01007387 */ /* 0x001fe80000100a00 */
[----:B------:R0:W-:Y:S04]  /*33390*/  STL.64 [R1+0x78], R30 ;  /* 0x0000781e01007387 */ /* 0x0001e80000100a00 */
[----:B0-----:R-:W3:Y:S04]  /*333a0*/  LDL.LU.64 R30, [R1+0x1408] ;  /* 0x00140800011e7983 */ /* 0x001ee80000300a00 */
[----:B------:R-:W3:Y:S04]  /*333b0*/  LDL.LU.64 R28, [R1+0x1400] ;  /* 0x00140000011c7983 */ /* 0x000ee80000300a00 */
[----:B------:R-:W-:Y:S01]  /*333c0*/  STSM.16.M88.4 [R0], R36 ;  /* 0x0000002400007844 */ /* 0x000fe20000000200 */
[----:B------:R-:W-:-:S03]  /*333d0*/  NOP ;  /* 0x0000000000007918 */ /* 0x000fc60000000000 */
[----:B------:R-:W0:Y:S01]  /*333e0*/  LDS.128 R36, [R0] ;  /* 0x0000000000247984 */ /* 0x000e220000000c00 */
[----:B------:R-:W-:-:S03]  /*333f0*/  NOP ;  /* 0x0000000000007918 */ /* 0x000fc60000000000 */
[----:B------:R-:W-:Y:S01]  /*33400*/  STSM.16.M88.4 [R0], R40 ;  /* 0x0000002800007844 */ /* 0x000fe20000000200 */
[----:B------:R-:W-:-:S03]  /*33410*/  NOP ;  /* 0x0000000000007918 */ /* 0x000fc60000000000 */
[----:B------:R-:W4:Y:S01]  /*33420*/  LDS.128 R40, [R0] ;  /* 0x0000000000287984 */ /* 0x000f220000000c00 */
[----:B------:R-:W-:-:S03]  /*33430*/  NOP ;  /* 0x0000000000007918 */ /* 0x000fc60000000000 */
[----:B------:R-:W-:Y:S01]  /*33440*/  STSM.16.M88.4 [R0], R44 ;  /* 0x0000002c00007844 */ /* 0x000fe20000000200 */
[----:B------:R-:W-:-:S03]  /*33450*/  NOP ;  /* 0x0000000000007918 */ /* 0x000fc60000000000 */
[----:B------:R-:W0:Y:S01]  /*33460*/  LDS.128 R44, [R0] ;  /* 0x00000000002c7984 */ /* 0x000e220000000c00 */
[----:B------:R-:W-:-:S03]  /*33470*/  NOP ;  /* 0x0000000000007918 */ /* 0x000fc60000000000 */
[----:B------:R-:W-:Y:S01]  /*33480*/  STSM.16.M88.4 [R0], R48 ;  /* 0x0000003000007844 */ /* 0x000fe20000000200 */
[----:B------:R-:W-:-:S03]  /*33490*/  NOP ;  /* 0x0000000000007918 */ /* 0x000fc60000000000 */
[----:B------:R-:W0:Y:S01]  /*334a0*/  LDS.128 R48, [R0] ;  /* 0x0000000000307984 */ /* 0x000e220000000c00 */
[----:B------:R-:W-:-:S03]  /*334b0*/  NOP ;  /* 0x0000000000007918 */ /* 0x000fc60000000000 */
[----:B-1----:R-:W-:Y:S04]  /*334c0*/  STL.64 [R1+0x60], R32 ;  /* 0x0000602001007387 */ /* 0x002fe80000100a00 */
[----:B------:R1:W-:Y:S04]  /*334d0*/  STL.64 [R1+0x68], R34 ;  /* 0x0000682201007387 */ /* 0x0003e80000100a00 */
[----:B------:R-:W-:Y:S01]  /*334e0*/  STSM.16.M88.4 [R0], R52 ;  /* 0x0000003400007844 */ /* 0x000fe20000000200 */
[----:B------:R-:W-:-:S03]  /*334f0*/  NOP ;  /* 0x0000000000007918 */ /* 0x000fc60000000000 */
[----:B------:R-:W2:Y:S01]  /*33500*/  LDS.128 R52, [R0] ;  /* 0x0000000000347984 */ /* 0x000ea20000000c00 */
[----:B------:R-:W-:-:S03]  /*33510*/  NOP ;  /* 0x0000000000007918 */ /* 0x000fc60000000000 */
[----:B-1----:R-:W3:Y:S04]  /*33520*/  LDL.LU.64 R34, [R1+0x13f8] ;  /* 0x0013f80001227983 */ /* 0x002ee80000300a00 */
[----:B------:R-:W3:Y:S04]  /*33530*/  LDL.LU.64 R32, [R1+0x13f0] ;  /* 0x0013f00001207983 */ /* 0x000ee80000300a00 */
[----:B------:R-:W-:Y:S01]  /*33540*/  STSM.16.M88.4 [R0], R56 ;  /* 0x0000003800007844 */ /* 0x000fe20000000200 */
[----:B------:R-:W-:-:S03]  /*33550*/  NOP ;  /* 0x0000000000007918 */ /* 0x000fc60000000000 */
[----:B------:R-:W1:Y:S01]  /*33560*/  LDS.128 R56, [R0] ;  /* 0x0000000000387984 */ /* 0x000e620000000c00 */
[----:B------:R-:W-:-:S03]  /*33570*/  NOP ;  /* 0x0000000000007918 */ /* 0x000fc60000000000 */
[----:B------:R-:W-:Y:S01]  /*33580*/  STSM.16.M88.4 [R0], R4 ;  /* 0x0000000400007844 */ /* 0x000fe20000000200 */
[----:B------:R-:W-:-:S03]  /*33590*/  NOP ;  /* 0x0000000000007918 */ /* 0x000fc60000000000 */
[----:B------:R-:W1:Y:S01]  /*335a0*/  LDS.128 R4, [R0] ;  /* 0x0000000000047984 */ /* 0x000e620000000c00 */
[----:B------:R-:W-:-:S03]  /*335b0*/  NOP ;  /* 0x0000000000007918 */ /* 0x000fc60000000000 */
[----:B0-----:R-:W-:Y:S04]  /*335c0*/  STL.64 [R1+0x50], R36 ;  /* 0x0000502401007387 */ /* 0x001fe80000100a00 */
[----:B------:R0:W-:Y:S04]  /*335d0*/  STL.64 [R1+0x58], R38 ;  /* 0x0000582601007387 */ /* 0x0001e80000100a00 */
[----:B0-----:R-:W3:Y:S04]  /*335e0*/  LDL.LU.64 R38, [R1+0x13e8] ;  /* 0x0013e80001267983 */ /* 0x001ee80000300a00 */
[----:B------:R-:W3:Y:S04]  /*335f0*/  LDL.LU.64 R36, [R1+0x13e0] ;  /* 0x0013e00001247983 */ /* 0x000ee80000300a00 */
[----:B----4-:R-:W-:Y:S04]  /*33600*/  STL.64 [R1+0x40], R40 ;  /* 0x0000402801007387 */ /* 0x010fe80000100a00 */
[----:B------:R0:W-:Y:S04]  /*33610*/  STL.64 [R1+0x48], R42 ;  /* 0x0000482a01007387 */ /* 0x0001e80000100a00 */
[----:B0-----:R-:W4:Y:S04]  /*33620*/  LDL.LU.64 R42, [R1+0x13d8] ;  /* 0x0013d800012a7983 */ /* 0x001f280000300a00 */
[----:B------:R-:W4:Y:S04]  /*33630*/  LDL.LU.64 R40, [R1+0x13d0] ;  /* 0x0013d00001287983 */ /* 0x000f280000300a00 */
[----:B------:R-:W-:Y:S04]  /*33640*/  STL.64 [R1+0x30], R44 ;  /* 0x0000302c01007387 */ /* 0x000fe80000100a00 */
[----:B------:R0:W-:Y:S04]  /*33650*/  STL.64 [R1+0x38], R46 ;  /* 0x0000382e01007387 */ /* 0x0001e80000100a00 */
[----:B0-----:R-:W4:Y:S04]  /*33660*/  LDL.LU.64 R46, [R1+0x13c8] ;  /* 0x0013c800012e7983 */ /* 0x001f280000300a00 */
[----:B------:R-:W4:Y:S04]  /*33670*/  LDL.LU.64 R44, [R1+0x13c0] ;  /* 0x0013c000012c7983 */ /* 0x000f280000300a00 */
[----:B------:R-:W-:Y:S04]  /*33680*/  STL.64 [R1+0x20], R48 ;  /* 0x0000203001007387 */ /* 0x000fe80000100a00 */
[----:B------:R0:W-:Y:S04]  /*33690*/  STL.64 [R1+0x28], R50 ;  /* 0x0000283201007387 */ /* 0x0001e80000100a00 */
[----:B0-----:R-:W4:Y:S04]  /*336a0*/  LDL.LU.64 R50, [R1+0x13b8] ;  /* 0x0013b80001327983 */ /* 0x001f280000300a00 */
[----:B------:R-:W4:Y:S04]  /*336b0*/  LDL.LU.64 R48, [R1+0x13b0] ;  /* 0x0013b00001307983 */ /* 0x000f280000300a00 */
[----:B--2---:R-:W-:Y:S04]  /*336c0*/  STL.64 [R1+0x10], R52 ;  /* 0x0000103401007387 */ /* 0x004fe80000100a00 */
[----:B------:R0:W-:Y:S04]  /*336d0*/  STL.64 [R1+0x18], R54 ;  /* 0x0000183601007387 */ /* 0x0001e80000100a00 */
[----:B------:R-:W-:Y:S04]  /*336e0*/  STSM.16.M88.4 [R0], R8 ;  /* 0x0000000800007844 */ /* 0x000fe80000000200 */
[----:B0-----:R-:W2:Y:S04]  /*336f0*/  LDL.LU.64 R54, [R1+0x13a8] ;  /* 0x0013a80001367983 */ /* 0x001ea80000300a00 */
[----:B------:R-:W2:Y:S01]  /*33700*/  LDL.LU.64 R52, [R1+0x13a0] ;  /* 0x0013a00001347983 */ /* 0x000ea20000300a00 */
[----:B------:R-:W-:-:S03]  /*33710*/  NOP ;  /* 0x0000000000007918 */ /* 0x000fc60000000000 */
[----:B-1----:R-:W-:Y:S04]  /*33720*/  STL.64 [R1+0x120], R56 ;  /* 0x0001203801007387 */ /* 0x002fe80000100a00 */
[----:B------:R0:W-:Y:S04]  /*33730*/  STL.64 [R1+0x128], R58 ;  /* 0x0001283a01007387 */ /* 0x0001e80000100a00 */
[----:B0-----:R-:W2:Y:S04]  /*33740*/  LDL.LU.64 R58, [R1+0x1398] ;  /* 0x00139800013a7983 */ /* 0x001ea80000300a00 */
[----:B------:R-:W2:Y:S04]  /*33750*/  LDL.LU.64 R56, [R1+0x1390] ;  /* 0x0013900001387983 */ /* 0x000ea80000300a00 */
[----:B------:R-:W-:Y:S04]  /*33760*/  STL.64 [R1+0x110], R4 ;  /* 0x0001100401007387 */ /* 0x000fe80000100a00 */
[----:B------:R-:W-:Y:S04]  /*33770*/  STL.64 [R1+0x118], R6 ;  /* 0x0001180601007387 */ /* 0x000fe80000100a00 */
[----:B------:R-:W0:Y:S01]  /*33780*/  LDS.128 R4, [R0] ;  /* 0x0000000000047984 */ /* 0x000e220000000c00 */
[----:B------:R-:W-:-:S03]  /*33790*/  NOP ;  /* 0x0000000000007918 */ /* 0x000fc60000000000 */
[----:B------:R-:W-:Y:S04]  /*337a0*/  STSM.16.M88.4 [R0], R12 ;  /* 0x0000000c00007844 */ /* 0x000fe80000000200 */
[----:B0-----:R-:W-:Y:S04]  /*337b0*/  STL.64 [R1+0x130], R4 ;  /* 0x0001300401007387 */ /* 0x001fe80000100a00 */
[----:B------:R-:W-:Y:S01]  /*337c0*/  STL.64 [R1+0x138], R6 ;  /* 0x0001380601007387 */ /* 0x000fe20000100a00 */
[----:B------:R-:W-:-:S03]  /*337d0*/  NOP ;  /* 0x0000000000007918 */ /* 0x000fc60000000000 */
        /* <DEDUP_REMOVED lines=20> */
[----:B---3--:R-:W-:Y:S01]  /*33920*/  STSM.16.M88.4 [R0], R28 ;  /* 0x0000001c00007844 */ /* 0x008fe20000000200 */
[----:B------:R-:W-:-:S03]  /*33930*/  NOP ;  /* 0x0000000000007918 */ /* 0x000fc60000000000 */
[----:B0-----:R-:W-:Y:S04]  /*33940*/  STL.64 [R1+0x1a0], R4 ;  /* 0x0001a00401007387 */ /* 0x001fe80000100a00 */
[----:B------:R-:W-:Y:S04]  /*33950*/  STL.64 [R1+0x1a8], R6 ;  /* 0x0001a80601007387 */ /* 0x000fe80000100a00 */
[----:B------:R-:W0:Y:S01]  /*33960*/  LDS.128 R4, [R0] ;  /* 0x0000000000047984 */ /* 0x000e220000000c00 */
[----:B------:R-:W-:-:S03]  /*33970*/  NOP ;  /* 0x0000000000007918 */ /* 0x000fc60000000000 */
[----:B------:R1:W-:Y:S01]  /*33980*/  STSM.16.M88.4 [R0], R32 ;  /* 0x0000002000007844 */ /* 0x0003e20000000200 */
[----:B------:R-:W-:Y:S01]  /*33990*/  ISETP.LE.AND P2, PT, R61, UR4, PT ;  /* 0x000000043d007c0c */ /* 0x000fe2000bf43270 */
[----:B-1----:R-:W1:Y:S02]  /*339a0*/  LDC.64 R32, c[0x0][0x398] ;  /* 0x0000e600ff207b82 */ /* 0x002e640000000a00 */
        /* <DEDUP_REMOVED lines=11> */
[----:B----4-:R-:W-:Y:S04]  /*33a60*/  STSM.16.M88.4 [R0], R40 ;  /* 0x0000002800007844 */ /* 0x010fe80000000200 */
[----:B0-----:R-:W-:Y:S04]  /*33a70*/  STL.64 [R1], R4 ;  /* 0x0000000401007387 */ /* 0x001fe80000100a00 */
[----:B------:R-:W-:Y:S01]  /*33a80*/  STL.64 [R1+0x8], R6 ;  /* 0x0000080601007387 */ /* 0x000fe20000100a00 */
[----:B------:R-:W-:-:S03]  /*33a90*/  NOP ;  /* 0x0000000000007918 */ /* 0x000fc60000000000 */
[----:B------:R-:W0:Y:S01]  /*33aa0*/  LDS.128 R4, [R0] ;  /* 0x0000000000047984 */ /* 0x000e220000000c00 */
[----:B------:R-:W-:-:S03]  /*33ab0*/  NOP ;  /* 0x0000000000007918 */ /* 0x000fc60000000000 */
[----:B------:R-:W3:Y:S04]  /*33ac0*/  LDL.LU R20, [R1+0xb0] ;  /* 0x0000b00001147983 */ /* 0x000ee80000300800 */
[----:B------:R4:W-:Y:S02]  /*33ad0*/  STSM.16.M88.4 [R0], R44 ;  /* 0x0000002c00007844 */ /* 0x0009e40000000200 */
[----:B----4-:R-:W4:Y:S01]  /*33ae0*/  LDC R44, c[0x0][0x3b8] ;  /* 0x0000ee00ff2c7b82 */ /* 0x010f220000000800 */
[----:B------:R-:W-:-:S07]  /*33af0*/  UIADD3 UR5, UPT, UPT, UR4, 0x1, URZ ;  /* 0x0000000104057890 */ /* 0x000fce000fffe0ff */
[----:B------:R-:W1:Y:S01]  /*33b00*/  LDC.64 R46, c[0x0][0x398] ;  /* 0x0000e600ff2e7b82 */ /* 0x000e620000000a00 */
[----:B0-----:R-:W-:Y:S04]  /*33b10*/  STL.64 [R1+0x1d0], R4 ;  /* 0x0001d00401007387 */ /* 0x001fe80000100a00 */
[----:B------:R-:W-:Y:S01]  /*33b20*/  STL.64 [R1+0x1d8], R6 ;  /* 0x0001d80601007387 */ /* 0x000fe20000100a00 */
[----:B------:R-:W-:-:S03]  /*33b30*/  NOP ;  /* 0x0000000000007918 */ /* 0x000fc60000000000 */
[----:B------:R-:W0:Y:S01]  /*33b40*/  LDS.128 R4, [R0] ;  /* 0x0000000000047984 */ /* 0x000e220000000c00 */
[----:B------:R-:W-:-:S03]  /*33b50*/  NOP ;  /* 0x0000000000007918 */ /* 0x000fc60000000000 */
[----:B------:R-:W3:Y:S04]  /*33b60*/  LDL.LU R21, [R1+0xb4] ;  /* 0x0000b40001157983 */ /* 0x000ee80000300800 */
[----:B------:R-:W3:Y:S04]  /*33b70*/  LDL.LU R22, [R1+0xb8] ;  /* 0x0000b80001167983 */ /* 0x000ee80000300800 */
[----:B------:R-:W3:Y:S04]  /*33b80*/  LDL.LU R23, [R1+0xbc] ;  /* 0x0000bc0001177983 */ /* 0x000ee80000300800 */
[----:B------:R-:W3:Y:S04]  /*33b90*/  LDL.LU R24, [R1+0xd0] ;  /* 0x0000d00001187983 */ /* 0x000ee80000300800 */
[----:B------:R1:W-:Y:S01]  /*33ba0*/  STSM.16.M88.4 [R0], R48 ;  /* 0x0000003000007844 */ /* 0x0003e20000000200 */
[----:B----4-:R-:W-:Y:S01]  /*33bb0*/  IMAD R36, R44, UR4, RZ ;  /* 0x000000042c247c24 */ /* 0x010fe2000f8e02ff */
[----:B-1----:R-:W1:Y:S02]  /*33bc0*/  LDC.64 R48, c[0x0][0x398] ;  /* 0x0000e600ff307b82 */ /* 0x002e640000000a00 */
[----:B0-----:R-:W-:Y:S04]  /*33bd0*/  STL.64 [R1+0x1c0], R4 ;  /* 0x0001c00401007387 */ /* 0x001fe80000100a00 */
[----:B------:R-:W-:Y:S01]  /*33be0*/  STL.64 [R1+0x1c8], R6 ;  /* 0x0001c80601007387 */ /* 0x000fe20000100a00 */
[----:B------:R-:W-:-:S03]  /*33bf0*/  NOP ;  /* 0x0000000000007918 */ /* 0x000fc60000000000 */
[----:B------:R-:W0:Y:S01]  /*33c00*/  LDS.128 R4, [R0] ;  /* 0x0000000000047984 */ /* 0x000e220000000c00 */
[----:B------:R-:W-:-:S03]  /*33c10*/  NOP ;  /* 0x0000000000007918 */ /* 0x000fc60000000000 */
[----:B------:R-:W4:Y:S01]  /*33c20*/  LDL.LU R25, [R1+0xd4] ;  /* 0x0000d40001197983 */ /* 0x000f220000300800 */
[----:B------:R-:W1:Y:S03]  /*33c30*/  LDC.64 R50, c[0x0][0x398] ;  /* 0x0000e600ff327b82 */ /* 0x000e660000000a00 */
[----:B------:R-:W4:Y:S04]  /*33c40*/  LDL.LU R26, [R1+0xd8] ;  /* 0x0000d800011a7983 */ /* 0x000f280000300800 */
[----:B------:R-:W4:Y:S04]  /*33c50*/  LDL.LU R27, [R1+0xdc] ;  /* 0x0000dc00011b7983 */ /* 0x000f280000300800 */
[----:B------:R-:W4:Y:S04]  /*33c60*/  LDL.LU R8, [R1+0xc0] ;  /* 0x0000c00001087983 */ /* 0x000f280000300800 */
[----:B------:R-:W4:Y:S04]  /*33c70*/  LDL.LU R9, [R1+0xc4] ;  /* 0x0000c40001097983 */ /* 0x000f280000300800 */
[----:B------:R-:W4:Y:S04]  /*33c80*/  LDL.LU R10, [R1+0xc8] ;  /* 0x0000c800010a7983 */ /* 0x000f280000300800 */
[----:B------:R-:W4:Y:S04]  /*33c90*/  LDL.LU R11, [R1+0xcc] ;  /* 0x0000cc00010b7983 */ /* 0x000f280000300800 */
[----:B------:R-:W4:Y:S04]  /*33ca0*/  LDL.LU R12, [R1+0xe0] ;  /* 0x0000e000010c7983 */ /* 0x000f280000300800 */
[----:B--2---:R2:W-:Y:S04]  /*33cb0*/  STSM.16.M88.4 [R0], R52 ;  /* 0x0000003400007844 */ /* 0x0045e80000000200 */
[----:B0-----:R-:W-:Y:S04]  /*33cc0*/  STL.64 [R1+0x1b0], R4 ;  /* 0x0001b00401007387 */ /* 0x001fe80000100a00 */
[----:B------:R-:W-:Y:S01]  /*33cd0*/  STL.64 [R1+0x1b8], R6 ;  /* 0x0001b80601007387 */ /* 0x000fe20000100a00 */
[----:B------:R-:W-:-:S03]  /*33ce0*/  NOP ;  /* 0x0000000000007918 */ /* 0x000fc60000000000 */
[----:B------:R-:W-:Y:S01]  /*33cf0*/  LDS.128 R4, [R0] ;  /* 0x0000000000047984 */ /* 0x000fe20000000c00 */
[----:B------:R-:W-:-:S03]  /*33d00*/  NOP ;  /* 0x0000000000007918 */ /* 0x000fc60000000000 */
[----:B------:R0:W-:Y:S01]  /*33d10*/  STSM.16.M88.4 [R0], R56 ;  /* 0x0000003800007844 */ /* 0x0001e20000000200 */
[----:B------:R-:W-:-:S03]  /*33d20*/  NOP ;  /* 0x0000000000007918 */ /* 0x000fc60000000000 */
[----:B------:R-:W1:Y:S01]  /*33d30*/  LDS.128 R28, [R0] ;  /* 0x00000000001c7984 */ /* 0x000e620000000c00 */
[----:B------:R-:W-:-:S03]  /*33d40*/  NOP ;  /* 0x0000000000007918 */ /* 0x000fc60000000000 */
[----:B------:R-:W4:Y:S01]  /*33d50*/  LDL.LU R13, [R1+0xe4] ;  /* 0x0000e400010d7983 */ /* 0x000f220000300800 */
[----:B--2---:R-:W2:Y:S03]  /*33d60*/  LDC.64 R54, c[0x0][0x398] ;  /* 0x0000e600ff367b82 */ /* 0x004ea60000000a00 */
[----:B------:R-:W2:Y:S04]  /*33d70*/  LDL.LU R14, [R1+0xe8] ;  /* 0x0000e800010e7983 */ /* 0x000ea80000300800 */
[----:B------:R-:W2:Y:S01]  /*33d80*/  LDL.LU R15, [R1+0xec] ;  /* 0x0000ec00010f7983 */ /* 0x000ea20000300800 */
[----:B0-----:R-:W0:Y:S03]  /*33d90*/  LDC.64 R58, c[0x0][0x398] ;  /* 0x0000e600ff3a7b82 */ /* 0x001e260000000a00 */
[----:B------:R-:W2:Y:S04]  /*33da0*/  LDL.LU R16, [R1+0xf0] ;  /* 0x0000f00001107983 */ /* 0x000ea80000300800 */
[----:B-1----:R-:W-:Y:S04]  /*33db0*/  STL.64 [R1+0x1f0], R28 ;  /* 0x0001f01c01007387 */ /* 0x002fe80000100a00 */
[----:B------:R-:W-:Y:S04]  /*33dc0*/  STL.64 [R1+0x1f8], R30 ;  /* 0x0001f81e01007387 */ /* 0x000fe80000100a00 */
[----:B------:R-:W2:Y:S04]  /*33dd0*/  LDL.LU R17, [R1+0xf4] ;  /* 0x0000f40001117983 */ /* 0x000ea80000300800 */
[----:B------:R-:W2:Y:S04]  /*33de0*/  LDL.LU R18, [R1+0xf8] ;  /* 0x0000f80001127983 */ /* 0x000ea80000300800 */
[----:B------:R-:W2:Y:S04]  /*33df0*/  LDL.LU R19, [R1+0xfc] ;  /* 0x0000fc0001137983 */ /* 0x000ea80000300800 */
[----:B---3--:R1:W-:Y:S01]  /*33e00*/  STSM.16.M88.4 [R0], R20 ;  /* 0x0000001400007844 */ /* 0x0083e20000000200 */
[----:B------:R-:W-:-:S03]  /*33e10*/  NOP ;  /* 0x0000000000007918 */ /* 0x000fc60000000000 */
[----:B------:R-:W3:Y:S01]  /*33e20*/  LDS.128 R28, [R0] ;  /* 0x00000000001c7984 */ /* 0x000ee20000000c00 */
[----:B------:R-:W-:-:S03]  /*33e30*/  NOP ;  /* 0x0000000000007918 */ /* 0x000fc60000000000 */
[----:B-1----:R-:W2:Y:S04]  /*33e40*/  LDL.LU R20, [R1+0x150] ;  /* 0x0001500001147983 */ /* 0x002ea80000300800 */
[----:B---3--:R-:W-:Y:S04]  /*33e50*/  STL.64 [R1+0x1e0], R28 ;  /* 0x0001e01c01007387 */ /* 0x008fe80000100a00 */
[----:B----4-:R-:W-:Y:S01]  /*33e60*/  STSM.16.M88.4 [R0], R24 ;  /* 0x0000001800007844 */ /* 0x010fe20000000200 */
[----:B------:R-:W-:-:S03]  /*33e70*/  NOP ;  /* 0x0000000000007918 */ /* 0x000fc60000000000 */
[----:B------:R-:W1:Y:S01]  /*33e80*/  LDS.128 R24, [R0] ;  /* 0x0000000000187984 */ /* 0x000e620000000c00 */
[----:B------:R-:W-:-:S03]  /*33e90*/  NOP ;  /* 0x0000000000007918 */ /* 0x000fc60000000000 */
[----:B------:R3:W-:Y:S04]  /*33ea0*/  STL.64 [R1+0x1e8], R30 ;  /* 0x0001e81e01007387 */ /* 0x0007e80000100a00 */
[----:B------:R-:W4:Y:S04]  /*33eb0*/  LDL.LU R21, [R1+0x154] ;  /* 0x0001540001157983 */ /* 0x000f280000300800 */
[----:B------:R-:W4:Y:S04]  /*33ec0*/  LDL.LU R22, [R1+0x158] ;  /* 0x0001580001167983 */ /* 0x000f280000300800 */
[----:B------:R-:W4:Y:S01]  /*33ed0*/  LDL.LU R23, [R1+0x15c] ;  /* 0x00015c0001177983 */ /* 0x000f220000300800 */
[----:B---3--:R-:W3:Y:S03]  /*33ee0*/  LDC.64 R30, c[0x0][0x398] ;  /* 0x0000e600ff1e7b82 */ /* 0x008ee60000000a00 */
[----:B------:R0:W-:Y:S04]  /*33ef0*/  STSM.16.M88.4 [R0], R8 ;  /* 0x0000000800007844 */ /* 0x0001e80000000200 */
[----:B-1----:R-:W-:Y:S04]  /*33f00*/  STL.64 [R1+0xd0], R24 ;  /* 0x0000d01801007387 */ /* 0x002fe80000100a00 */
[----:B------:R-:W-:Y:S01]  /*33f10*/  STL.64 [R1+0xd8], R26 ;  /* 0x0000d81a01007387 */ /* 0x000fe20000100a00 */
[----:B------:R-:W-:-:S03]  /*33f20*/  NOP ;  /* 0x0000000000007918 */ /* 0x000fc60000000000 */
[----:B------:R-:W1:Y:S01]  /*33f30*/  LDS.128 R24, [R0] ;  /* 0x0000000000187984 */ /* 0x000e620000000c00 */
[----:B------:R-:W-:-:S03]  /*33f40*/  NOP ;  /* 0x0000000000007918 */ /* 0x000fc60000000000 */
[----:B0-----:R-:W3:Y:S04]  /*33f50*/  LDL.LU R8, [R1+0x100] ;  /* 0x0001000001087983 */ /* 0x001ee80000300800 */
[----:B--2---:R-:W-:Y:S01]  /*33f60*/  STSM.16.M88.4 [R0], R12 ;  /* 0x0000000c00007844 */ /* 0x004fe20000000200 */
[----:B------:R-:W-:-:S03]  /*33f70*/  NOP ;  /* 0x0000000000007918 */ /* 0x000fc60000000000 */
[----:B------:R-:W0:Y:S01]  /*33f80*/  LDS.128 R12, [R0] ;  /* 0x00000000000c7984 */ /* 0x000e220000000c00 */
[----:B------:R-:W-:-:S03]  /*33f90*/  NOP ;  /* 0x0000000000007918 */ /* 0x000fc60000000000 */
[----:B-1----:R-:W-:Y:S04]  /*33fa0*/  STL.64 [R1+0xb0], R24 ;  /* 0x0000b01801007387 */ /* 0x002fe80000100a00 */
[----:B------:R1:W-:Y:S04]  /*33fb0*/  STL.64 [R1+0xb8], R26 ;  /* 0x0000b81a01007387 */ /* 0x0003e80000100a00 */
[----:B------:R-:W3:Y:S04]  /*33fc0*/  LDL.LU R9, [R1+0x104] ;  /* 0x0001040001097983 */ /* 0x000ee80000300800 */
[----:B------:R-:W-:Y:S01]  /*33fd0*/  STSM.16.M88.4 [R0], R16 ;  /* 0x0000001000007844 */ /* 0x000fe20000000200 */
[----:B------:R-:W-:-:S03]  /*33fe0*/  NOP ;  /* 0x0000000000007918 */ /* 0x000fc60000000000 */
[----:B------:R-:W2:Y:S01]  /*33ff0*/  LDS.128 R16, [R0] ;  /* 0x0000000000107984 */ /* 0x000ea20000000c00 */
[----:B------:R-:W-:-:S03]  /*34000*/  NOP ;  /* 0x0000000000007918 */ /* 0x000fc60000000000 */
[----:B------:R-:W3:Y:S01]  /*34010*/  LDL.LU R10, [R1+0x108] ;  /* 0x00010800010a7983 */ /* 0x000ee20000300800 */
[----:B-1----:R-:W1:Y:S03]  /*34020*/  LDC.64 R26, c[0x0][0x390] ;  /* 0x0000e400ff1a7b82 */ /* 0x002e660000000a00 */
[----:B------:R-:W3:Y:S04]  /*34030*/  LDL.LU R11, [R1+0x10c] ;  /* 0x00010c00010b7983 */ /* 0x000ee80000300800 */
[----:B------:R-:W3:Y:S04]  /*34040*/  LDL.LU R29, [R1+0x134c] ;  /* 0x00134c00011d7983 */ /* 0x000ee80000300800 */
[----:B0-----:R-:W-:Y:S04]  /*34050*/  STL [R1+0x1380], R12 ;  /* 0x0013800c01007387 */ /* 0x001fe80000100800 */
[----:B------:R0:W-:Y:S04]  /*34060*/  STL [R1+0x1378], R13 ;  /* 0x0013780d01007387 */ /* 0x0001e80000100800 */
[----:B------:R-:W-:Y:S04]  /*34070*/  STL [R1+0x1370], R14 ;  /* 0x0013700e01007387 */ /* 0x000fe80000100800 */
[----:B------:R-:W-:Y:S01]  /*34080*/  STL [R1+0x1368], R15 ;  /* 0x0013680f01007387 */ /* 0x000fe20000100800 */
[----:B0-----:R-:W0:Y:S03]  /*34090*/  LDC.64 R12, c[0x0][0x398] ;  /* 0x0000e600ff0c7b82 */ /* 0x001e260000000a00 */
[----:B--2---:R-:W-:Y:S04]  /*340a0*/  STL [R1+0x1384], R16 ;  /* 0x0013841001007387 */ /* 0x004fe80000100800 */
[----:B------:R2:W-:Y:S04]  /*340b0*/  STL [R1+0x137c], R17 ;  /* 0x00137c1101007387 */ /* 0x0005e80000100800 */
[----:B------:R-:W-:Y:S04]  /*340c0*/  STL [R1+0x1374], R18 ;  /* 0x0013741201007387 */ /* 0x000fe80000100800 */
[----:B------:R-:W-:Y:S04]  /*340d0*/  STL [R1+0x1364], R19 ;  /* 0x0013641301007387 */ /* 0x000fe80000100800 */
[----:B--2---:R-:W2:Y:S04]  /*340e0*/  LDL.LU R17, [R1+0x1360] ;  /* 0x0013600001117983 */ /* 0x004ea80000300800 */
[----:B----4-:R-:W-:Y:S01]  /*340f0*/  STSM.16.M88.4 [R0], R20 ;  /* 0x0000001400007844 */ /* 0x010fe20000000200 */
[----:B------:R-:W-:-:S03]  /*34100*/  NOP ;  /* 0x0000000000007918 */ /* 0x000fc60000000000 */
[----:B------:R-:W4:Y:S01]  /*34110*/  LDS.128 R20, [R0] ;  /* 0x0000000000147984 */ /* 0x000f220000000c00 */
[----:B------:R-:W-:-:S03]  /*34120*/  NOP ;  /* 0x0000000000007918 */ /* 0x000fc60000000000 */
[----:B----4-:R-:W-:Y:S04]  /*34130*/  STL [R1+0x138c], R21 ;  /* 0x00138c1501007387 */ /* 0x010fe80000100800 */
[----:B------:R4:W-:Y:S04]  /*34140*/  STL [R1+0x1388], R22 ;  /* 0x0013881601007387 */ /* 0x0009e80000100800 */
[----:B------:R-:W-:Y:S04]  /*34150*/  STL [R1+0x136c], R23 ;  /* 0x00136c1701007387 */ /* 0x000fe80000100800 */
[----:B------:R-:W2:Y:S04]  /*34160*/  LDL.LU R35, [R1+0xa0] ;  /* 0x0000a00001237983 */ /* 0x000ea80000300800 */
[----:B------:R-:W2:Y:S04]  /*34170*/  LDL.LU R43, [R1+0x90] ;  /* 0x00009000012b7983 */ /* 0x000ea80000300800 */
[----:B------:R-:W2:Y:S04]  /*34180*/  LDL.LU R19, [R1+0x1264] ;  /* 0x0012640001137983 */ /* 0x000ea80000300800 */
[----:B---3--:R3:W-:Y:S01]  /*34190*/  STSM.16.M88.4 [R0], R8 ;  /* 0x0000000800007844 */ /* 0x0087e20000000200 */
[----:B0-----:R-:W-:-:S02]  /*341a0*/  IMAD.MOV.U32 R15, RZ, RZ, R12 ;  /* 0x000000ffff0f7224 */ /* 0x001fc400078e000c */
[----:B----4-:R-:W-:Y:S02]  /*341b0*/  IMAD.MOV.U32 R22, RZ, RZ, R13 ;  /* 0x000000ffff167224 */ /* 0x010fe400078e000d */
[----:B------:R-:W0:Y:S08]  /*341c0*/  LDC.64 R12, c[0x0][0x398] ;  /* 0x0000e600ff0c7b82 */ /* 0x000e300000000a00 */
[----:B---3--:R-:W3:Y:S01]  /*341d0*/  LDC.64 R8, c[0x0][0x398] ;  /* 0x0000e600ff087b82 */ /* 0x008ee20000000a00 */
[----:B--2---:R-:W-:-:S05]  /*341e0*/  IMAD R11, R17, R2, RZ ;  /* 0x00000002110b7224 */ /* 0x004fca00078e02ff */
[----:B-1----:R-:W-:-:S04]  /*341f0*/  LEA R10, P1, R11, R26, 0x1 ;  /* 0x0000001a0b0a7211 */ /* 0x002fc800078208ff */
[----:B------:R-:W-:Y:S02]  /*34200*/  LEA.HI.X.SX32 R11, R11, R27, 0x1, P1 ;  /* 0x0000001b0b0b7211 */ /* 0x000fe400008f0eff */
[C---:B------:R-:W-:Y:S02]  /*34210*/  ISETP.LT.AND P1, PT, R29.reuse, R58, !P2 ;  /* 0x0000003a1d00720c */ /* 0x040fe40005721270 */
[----:B------:R-:W2:Y:S04]  /*34220*/  LDL.LU R58, [R1+0x1248] ;  /* 0x00124800013a7983 */ /* 0x000ea80000300800 */
[----:B------:R-:W4:Y:S01]  /*34230*/  LDL.LU R39, [R1+0x80] ;  /* 0x0000800001277983 */ /* 0x000f220000300800 */
[----:B------:R-:W-:Y:S02]  /*34240*/  IMAD R3, R29, R2, RZ ;  /* 0x000000021d037224 */ /* 0x000fe400078e02ff */
[----:B---3--:R-:W-:Y:S01]  /*34250*/  IMAD.MOV.U32 R21, RZ, RZ, R9 ;  /* 0x000000ffff157224 */ /* 0x008fe200078e0009 */
[----:B------:R-:W3:Y:S02]  /*34260*/  LDL.LU R41, [R1+0x70] ;  /* 0x0000700001297983 */ /* 0x000ee40000300800 */
[----:B------:R-:W-:Y:S01]  /*34270*/  LEA R24, P0, R3, R26, 0x1 ;  /* 0x0000001a03187211 */ /* 0x000fe200078008ff */
[----:B------:R-:W-:-:S03]  /*34280*/  IMAD R9, R2, 0x40, R3 ;  /* 0x0000004002097824 */ /* 0x000fc600078e0203 */
[----:B------:R-:W-:Y:S01]  /*34290*/  LEA.HI.X.SX32 R25, R3, R27, 0x1, P0 ;  /* 0x0000001b03197211 */ /* 0x000fe200000f0eff */
[----:B0-----:R-:W-:Y:S02]  /*342a0*/  IMAD.MOV.U32 R14, RZ, RZ, R12 ;  /* 0x000000ffff0e7224 */ /* 0x001fe400078e000c */
[----:B------:R-:W-:Y:S02]  /*342b0*/  IMAD.MOV.U32 R16, RZ, RZ, R13 ;  /* 0x000000ffff107224 */ /* 0x000fe400078e000d */
[----:B------:R-:W-:Y:S02]  /*342c0*/  IMAD.MOV.U32 R13, RZ, RZ, R32 ;  /* 0x000000ffff0d7224 */ /* 0x000fe400078e0020 */
[----:B------:R-:W-:Y:S02]  /*342d0*/  IMAD.MOV.U32 R12, RZ, RZ, R33 ;  /* 0x000000ffff0c7224 */ /* 0x000fe400078e0021 */
[----:B------:R-:W-:Y:S01]  /*342e0*/  IMAD.MOV.U32 R18, RZ, RZ, R8 ;  /* 0x000000ffff127224 */ /* 0x000fe200078e0008 */
[----:B------:R-:W-:Y:S01]  /*342f0*/  LEA R8, P3, R9, R26, 0x1 ;  /* 0x0000001a09087211 */ /* 0x000fe200078608ff */
[----:B------:R-:W-:Y:S01]  /*34300*/  IMAD.WIDE R32, R36, 0x2, R24 ;  /* 0x0000000224207825 */ /* 0x000fe200078e0218 */
[----:B------:R-:W-:-:S03]  /*34310*/  NOP ;  /* 0x0000000000007918 */ /* 0x000fc60000000000 */
[----:B------:R-:W-:Y:S01]  /*34320*/  IMAD R28, R2, 0x20, R9 ;  /* 0x00000020021c7824 */ /* 0x000fe200078e0209 */
[----:B------:R-:W-:Y:S02]  /*34330*/  LEA.HI.X.SX32 R9, R9, R27, 0x1, P3 ;  /* 0x0000001b09097211 */ /* 0x000fe400018f0eff */
[----:B------:R-:W-:Y:S02]  /*34340*/  ISETP.LE.AND P3, PT, R31, UR5, PT ;  /* 0x000000051f007c0c */ /* 0x000fe4000bf63270 */
[----:B------:R-:W-:-:S04]  /*34350*/  LEA R2, P4, R28, R26, 0x1 ;  /* 0x0000001a1c027211 */ /* 0x000fc800078808ff */
[----:B------:R-:W-:Y:S02]  /*34360*/  LEA.HI.X.SX32 R3, R28, R27, 0x1, P4 ;  /* 0x0000001b1c037211 */ /* 0x000fe400020f0eff */
[----:B------:R-:W-:Y:S01]  /*34370*/  ISETP.LT.AND P4, PT, R17, R18, !P2 ;  /* 0x000000121100720c */ /* 0x000fe20005781270 */
[----:B------:R-:W0:Y:S01]  /*34380*/  LDC.64 R26, c[0x0][0x398] ;  /* 0x0000e600ff1a7b82 */ /* 0x000e220000000a00 */
[----:B------:R-:W-:-:S07]  /*34390*/  ISETP.GE.AND P0, PT, R29, R60, PT ;  /* 0x0000003c1d00720c */ /* 0x000fce0003f06270 */
[----:B------:R-:W1:Y:S08]  /*343a0*/  LDC.64 R28, c[0x0][0x398] ;  /* 0x0000e600ff1c7b82 */ /* 0x000e700000000a00 */
[----:B------:R-:W0:Y:S01]  /*343b0*/  LDC.64 R60, c[0x0][0x398] ;  /* 0x0000e600ff3c7b82 */ /* 0x000e220000000a00 */
[----:B------:R0:W-:Y:S01]  /*343c0*/  @P1 STG.E.U16 desc[UR10][R32.64], R35 ;  /* 0x0000002320001986 */ /* 0x0001e2000c10150a */
[----:B------:R-:W-:-:S06]  /*343d0*/  ISETP.GE.AND P1, PT, R17, R30, PT ;  /* 0x0000001e1100720c */ /* 0x000fcc0003f26270 */
[----:B------:R-:W1:Y:S01]  /*343e0*/  LDC.64 R30, c[0x0][0x398] ;  /* 0x0000e600ff1e7b82 */ /* 0x000e620000000a00 */
[----:B------:R-:W-:Y:S02]  /*343f0*/  ISETP.LT.AND P5, PT, R19, R15, !P2 ;  /* 0x0000000f1300720c */ /* 0x000fe400057a1270 */
[----:B------:R-:W-:Y:S01]  /*34400*/  PRMT R38, R35, 0x7632, R38 ;  /* 0x0000763223267816 */ /* 0x000fe20000000026 */
[----:B0-----:R-:W-:Y:S01]  /*34410*/  IMAD.WIDE R34, R36, 0x2, R10 ;  /* 0x0000000224227825 */ /* 0x001fe200078e020a */
[----:B------:R-:W-:-:S03]  /*34420*/  PRMT R37, R43, 0x7632, R37 ;  /* 0x000076322b257816 */ /* 0x000fc60000000025 */
[----:B------:R-:W-:Y:S01]  /*34430*/  IMAD.WIDE R32, R36, 0x2, R8 ;  /* 0x0000000224207825 */ /* 0x000fe200078e0208 */
[----:B------:R0:W-:Y:S05]  /*34440*/  @P4 STG.E.U16 desc[UR10][R34.64], R38 ;  /* 0x0000002622004986 */ /* 0x0001ea000c10150a */
[----:B------:R0:W-:Y:S01]  /*34450*/  @P5 STG.E.U16 desc[UR10][R32.64], R43 ;  /* 0x0000002b20005986 */ /* 0x0001e2000c10150a */
[----:B-1----:R-:W-:Y:S01]  /*34460*/  IMAD.MOV.U32 R17, RZ, RZ, R31 ;  /* 0x000000ffff117224 */ /* 0x002fe200078e001f */
[----:B------:R-:W-:Y:S01]  /*34470*/  ISETP.LT.AND P4, PT, R19, R13, !P3 ;  /* 0x0000000d1300720c */ /* 0x000fe20005f81270 */
[----:B0-----:R-:W0:Y:S01]  /*34480*/  LDC R38, c[0x0][0x39c] ;  /* 0x0000e700ff267b82 */ /* 0x001e220000000800 */
[----:B------:R-:W3:Y:S01]  /*34490*/  LDL.LU R43, [R1+0xa4] ;  /* 0x0000a400012b7983 */ /* 0x000ee20000300800 */
[----:B--2---:R-:W-:Y:S01]  /*344a0*/  ISETP.LT.AND P2, PT, R58, R14, !P2 ;  /* 0x0000000e3a00720c */ /* 0x004fe20005741270 */
[----:B------:R-:W-:-:S02]  /*344b0*/  IMAD.MOV.U32 R14, RZ, RZ, R30 ;  /* 0x000000ffff0e7224 */ /* 0x000fc400078e001e */
[----:B------:R-:W-:-:S10]  /*344c0*/  IMAD.WIDE R30, R36, 0x2, R2 ;  /* 0x00000002241e7825 */ /* 0x000fd400078e0202 */
[----:B------:R1:W-:Y:S02]  /*344d0*/  @P2 STG.E.U16 desc[UR10][R30.64], R37 ;  /* 0x000000251e002986 */ /* 0x0003e4000c10150a */
[----:B-1----:R-:W1:Y:S01]  /*344e0*/  LDC.64 R30, c[0x0][0x398] ;  /* 0x0000e600ff1e7b82 */ /* 0x002e620000000a00 */
[----:B------:R-:W-:Y:S01]  /*344f0*/  ISETP.GT.AND P2, PT, R27, UR5, !P0 ;  /* 0x000000051b007c0c */ /* 0x000fe2000c744270 */
[----:B------:R-:W-:Y:S01]  /*34500*/  IMAD.IADD R27, R36, 0x1, R44 ;  /* 0x00000001241b7824 */ /* 0x000fe200078e022c */
[----:B------:R-:W-:-:S05]  /*34510*/  ISETP.GT.AND P5, PT, R29, UR5, !P1 ;  /* 0x000000051d007c0c */ /* 0x000fca000cfa4270 */
[----:B------:R-:W2:Y:S01]  /*34520*/  LDC R37, c[0x0][0x39c] ;  /* 0x0000e700ff257b82 */ /* 0x000ea20000000800 */
[----:B-1----:R-:W-:Y:S02]  /*34530*/  IMAD.MOV.U32 R23, RZ, RZ, R30 ;  /* 0x000000ffff177224 */ /* 0x002fe400078e001e */
[----:B------:R-:W-:-:S05]  /*34540*/  IMAD.MOV.U32 R13, RZ, RZ, R31 ;  /* 0x000000ffff0d7224 */ /* 0x000fca00078e001f */
[----:B------:R-:W1:Y:S01]  /*34550*/  LDC.64 R30, c[0x0][0x398] ;  /* 0x0000e600ff1e7b82 */ /* 0x000e620000000a00 */
[----:B----4-:R-:W-:Y:S01]  /*34560*/  PRMT R29, R39, 0x7632, R29 ;  /* 0x00007632271d7816 */ /* 0x010fe2000000001d */
[----:B-1----:R-:W-:Y:S02]  /*34570*/  IMAD.MOV.U32 R15, RZ, RZ, R30 ;  /* 0x000000ffff0f7224 */ /* 0x002fe400078e001e */
[----:B------:R-:W-:Y:S02]  /*34580*/  IMAD.MOV.U32 R18, RZ, RZ, R31 ;  /* 0x000000ffff127224 */ /* 0x000fe400078e001f */
[----:B------:R-:W-:-:S05]  /*34590*/  IMAD.WIDE R30, R27, 0x2, R24 ;  /* 0x000000021b1e7825 */ /* 0x000fca00078e0218 */
[----:B------:R1:W-:Y:S04]  /*345a0*/  @P2 STG.E.U16 desc[UR10][R30.64], R39 ;  /* 0x000000271e002986 */ /* 0x0003e8000c10150a */
[----:B-1----:R-:W4:Y:S01]  /*345b0*/  LDL.LU R39, [R1+0x94] ;  /* 0x0000940001277983 */ /* 0x002f220000300800 */
[----:B------:R-:W1:Y:S01]  /*345c0*/  LDC.64 R30, c[0x0][0x398] ;  /* 0x0000e600ff1e7b82 */ /* 0x000e620000000a00 */
[----:B------:R-:W-:Y:S02]  /*345d0*/  ISETP.LT.AND P2, PT, R58, R14, !P3 ;  /* 0x0000000e3a00720c */ /* 0x000fe40005f41270 */
[----:B------:R-:W4:Y:S01]  /*345e0*/  LDL.LU R52, [R1+0x84] ;  /* 0x0000840001347983 */ /* 0x000f220000300800 */
[----:B------:R-:W-:Y:S01]  /*345f0*/  IMAD.WIDE R32, R27, 0x2, R10 ;  /* 0x000000021b207825 */ /* 0x000fe200078e020a */
[----:B---3--:R-:W-:-:S02]  /*34600*/  PRMT R36, R41, 0x7632, R36 ;  /* 0x0000763229247816 */ /* 0x008fc40000000024 */
[----:B------:R-:W3:Y:S01]  /*34610*/  LDL.LU R45, [R1+0x74] ;  /* 0x00007400012d7983 */ /* 0x000ee20000300800 */
[----:B------:R-:W-:-:S03]  /*34620*/  IMAD.WIDE R34, R27, 0x2, R8 ;  /* 0x000000021b227825 */ /* 0x000fc600078e0208 */
[----:B------:R0:W-:Y:S01]  /*34630*/  @P5 STG.E.U16 desc[UR10][R32.64], R29 ;  /* 0x0000001d20005986 */ /* 0x0001e2000c10150a */
[----:B------:R-:W-:-:S03]  /*34640*/  UIADD3 UR5, UPT, UPT, UR4, 0x2, URZ ;  /* 0x0000000204057890 */ /* 0x000fc6000fffe0ff */
[----:B------:R-:W-:Y:S01]  /*34650*/  @P4 STG.E.U16 desc[UR10][R34.64], R41 ;  /* 0x0000002922004986 */ /* 0x000fe2000c10150a */
[----:B-1----:R-:W-:Y:S02]  /*34660*/  IMAD.MOV.U32 R40, RZ, RZ, R30 ;  /* 0x000000ffff287224 */ /* 0x002fe400078e001e */
[----:B------:R-:W-:Y:S01]  /*34670*/  IMAD.MOV.U32 R14, RZ, RZ, R31 ;  /* 0x000000ffff0e7224 */ /* 0x000fe200078e001f */
[----:B------:R-:W3:Y:S01]  /*34680*/  LDL.LU R53, [R1+0xa8] ;  /* 0x0000a80001357983 */ /* 0x000ee20000300800 */
[----:B------:R-:W-:Y:S01]  /*34690*/  IMAD.WIDE R30, R27, 0x2, R2 ;  /* 0x000000021b1e7825 */ /* 0x000fe200078e0202 */
[----:B------:R-:W-:Y:S02]  /*346a0*/  ISETP.GT.AND P5, PT, R49, UR5, !P0 ;  /* 0x0000000531007c0c */ /* 0x000fe4000c7a4270 */
[----:B------:R-:W-:Y:S01]  /*346b0*/  ISETP.GT.AND P6, PT, R47, UR5, !P1 ;  /* 0x000000052f007c0c */ /* 0x000fe2000cfc4270 */
[----:B0-----:R-:W-:Y:S01]  /*346c0*/  IMAD.IADD R29, R27, 0x1, R44 ;  /* 0x000000011b1d7824 */ /* 0x001fe200078e022c */
[----:B------:R0:W-:Y:S01]  /*346d0*/  @P2 STG.E.U16 desc[UR10][R30.64], R36 ;  /* 0x000000241e002986 */ /* 0x0001e2000c10150a */
[----:B------:R-:W-:Y:S01]  /*346e0*/  ISETP.LE.AND P3, PT, R38, UR5, PT ;  /* 0x0000000526007c0c */ /* 0x000fe2000bf63270 */
[----:B------:R-:W1:Y:S02]  /*346f0*/  LDC R47, c[0x0][0x39c] ;  /* 0x0000e700ff2f7b82 */ /* 0x000e640000000800 */
[----:B------:R-:W3:Y:S06]  /*34700*/  LDL.LU R57, [R1+0x98] ;  /* 0x0000980001397983 */ /* 0x000eec0000300800 */
[----:B0-----:R-:W0:Y:S01]  /*34710*/  LDC.64 R30, c[0x0][0x398] ;  /* 0x0000e600ff1e7b82 */ /* 0x001e220000000a00 */
[----:B------:R-:W-:Y:S01]  /*34720*/  ISETP.LT.AND P4, PT, R19, R23, !P3 ;  /* 0x000000171300720c */ /* 0x000fe20005f81270 */
[----:B------:R-:W-:Y:S01]  /*34730*/  IMAD.WIDE R32, R29, 0x2, R24 ;  /* 0x000000021d207825 */ /* 0x000fe200078e0218 */
[----:B------:R-:W-:-:S03]  /*34740*/  UIADD3 UR5, UPT, UPT, UR4, 0x3, URZ ;  /* 0x0000000304057890 */ /* 0x000fc6000fffe0ff */
[----:B------:R-:W-:-:S03]  /*34750*/  IMAD.WIDE R34, R29, 0x2, R10 ;  /* 0x000000021d227825 */ /* 0x000fc600078e020a */
[----:B--2---:R-:W-:Y:S02]  /*34760*/  ISETP.LE.AND P2, PT, R37, UR5, PT ;  /* 0x0000000525007c0c */ /* 0x004fe4000bf43270 */
[----:B------:R-:W2:Y:S01]  /*34770*/  LDC.64 R36, c[0x0][0x398] ;  /* 0x0000e600ff247b82 */ /* 0x000ea20000000a00 */
[----:B0-----:R-:W-:Y:S01]  /*34780*/  IMAD.MOV.U32 R49, RZ, RZ, R30 ;  /* 0x000000ffff317224 */ /* 0x001fe200078e001e */
[----:B------:R-:W-:Y:S01]  /*34790*/  PRMT R27, R43, 0x7632, R27 ;  /* 0x000076322b1b7816 */ /* 0x000fe2000000001b */
[----:B------:R0:W-:Y:S04]  /*347a0*/  @P5 STG.E.U16 desc[UR10][R32.64], R43 ;  /* 0x0000002b20005986 */ /* 0x0001e8000c10150a */
[----:B------:R1:W-:Y:S01]  /*347b0*/  @P6 STG.E.U16 desc[UR10][R34.64], R27 ;  /* 0x0000001b22006986 */ /* 0x0003e2000c10150a */
[----:B------:R-:W-:Y:S01]  /*347c0*/  IMAD.MOV.U32 R23, RZ, RZ, R31 ;  /* 0x000000ffff177224 */ /* 0x000fe200078e001f */
[----:B------:R-:W-:Y:S01]  /*347d0*/  ISETP.GT.AND P5, PT, R55, UR5, !P1 ;  /* 0x0000000537007c0c */ /* 0x000fe2000cfa4270 */
[----:B------:R-:W2:Y:S01]  /*347e0*/  LDC.64 R30, c[0x0][0x398] ;  /* 0x0000e600ff1e7b82 */ /* 0x000ea20000000a00 */
[----:B------:R-:W-:-:S07]  /*347f0*/  ISETP.LT.AND P3, PT, R58, R15, !P3 ;  /* 0x0000000f3a00720c */ /* 0x000fce0005f61270 */
[----:B0-----:R-:W0:Y:S01]  /*34800*/  LDC R43, c[0x0][0x39c] ;  /* 0x0000e700ff2b7b82 */ /* 0x001e220000000800 */
[----:B-1----:R-:W-:-:S07]  /*34810*/  IMAD.WIDE R34, R29, 0x2, R8 ;  /* 0x000000021d227825 */ /* 0x002fce00078e0208 */
[----:B------:R-:W1:Y:S01]  /*34820*/  LDC.64 R32, c[0x0][0x398] ;  /* 0x0000e600ff207b82 */ /* 0x000e620000000a00 */
[----:B----4-:R4:W-:Y:S01]  /*34830*/  @P4 STG.E.U16 desc[UR10][R34.64], R39 ;  /* 0x0000002722004986 */ /* 0x0109e2000c10150a */
[----:B------:R-:W-:Y:S02]  /*34840*/  ISETP.LT.AND P4, PT, R19, R40, !P2 ;  /* 0x000000281300720c */ /* 0x000fe40005781270 */
[----:B------:R-:W-:Y:S02]  /*34850*/  ISETP.LT.AND P2, PT, R58, R49, !P2 ;  /* 0x000000313a00720c */ /* 0x000fe40005741270 */
[----:B------:R-:W3:Y:S04]  /*34860*/  LDL.LU R49, [R1+0x88] ;  /* 0x0000880001317983 */ /* 0x000ee80000300800 */
[----:B------:R-:W3:Y:S01]  /*34870*/  LDL.LU R55, [R1+0x78] ;  /* 0x0000780001377983 */ /* 0x000ee20000300800 */
[----:B------:R-:W-:Y:S01]  /*34880*/  ISETP.GT.AND P6, PT, R51, UR5, !P0 ;  /* 0x0000000533007c0c */ /* 0x000fe2000c7c4270 */
[----:B------:R-:W-:Y:S01]  /*34890*/  IMAD.IADD R27, R29, 0x1, R44 ;  /* 0x000000011d1b7824 */ /* 0x000fe200078e022c */
[----:B------:R-:W-:Y:S01]  /*348a0*/  PRMT R42, R39, 0x7632, R42 ;  /* 0x00007632272a7816 */ /* 0x000fe2000000002a */
[----:B----4-:R-:W-:Y:S01]  /*348b0*/  IMAD.WIDE R34, R29, 0x2, R2 ;  /* 0x000000021d227825 */ /* 0x010fe200078e0202 */
[----:B------:R-:W-:Y:S01]  /*348c0*/  PRMT R29, R52, 0x7632, R29 ;  /* 0x00007632341d7816 */ /* 0x000fe2000000001d */
[----:B------:R-:W-:-:S02]  /*348d0*/  UIADD3 UR5, UPT, UPT, UR4, 0x4, URZ ;  /* 0x0000000404057890 */ /* 0x000fc4000fffe0ff */
[----:B--2---:R-:W-:Y:S02]  /*348e0*/  IMAD.MOV.U32 R51, RZ, RZ, R36 ;  /* 0x000000ffff337224 */ /* 0x004fe400078e0024 */
[----:B------:R-:W-:Y:S02]  /*348f0*/  IMAD.MOV.U32 R15, RZ, RZ, R37 ;  /* 0x000000ffff0f7224 */ /* 0x000fe400078e0025 */
[C---:B------:R-:W-:Y:S01]  /*34900*/  IMAD.WIDE R40, R27.reuse, 0x2, R24 ;  /* 0x000000021b287825 */ /* 0x040fe200078e0218 */
[----:B------:R2:W-:Y:S03]  /*34910*/  @P3 STG.E.U16 desc[UR10][R34.64], R42 ;  /* 0x0000002a22003986 */ /* 0x0005e6000c10150a */
[C---:B------:R-:W-:Y:S01]  /*34920*/  IMAD.WIDE R36, R27.reuse, 0x2, R10 ;  /* 0x000000021b247825 */ /* 0x040fe200078e020a */
[----:B------:R-:W-:Y:S03]  /*34930*/  @P6 STG.E.U16 desc[UR10][R40.64], R52 ;  /* 0x0000003428006986 */ /* 0x000fe6000c10150a */
[----:B------:R-:W-:Y:S01]  /*34940*/  IMAD.WIDE R38, R27, 0x2, R8 ;  /* 0x000000021b267825 */ /* 0x000fe200078e0208 */
[----:B------:R4:W-:Y:S01]  /*34950*/  @P5 STG.E.U16 desc[UR10][R36.64], R29 ;  /* 0x0000001d24005986 */ /* 0x0009e2000c10150a */
[----:B------:R-:W-:-:S02]  /*34960*/  ISETP.GT.AND P5, PT, R31, UR5, !P1 ;  /* 0x000000051f007c0c */ /* 0x000fc4000cfa4270 */
[----:B---3--:R-:W-:Y:S01]  /*34970*/  PRMT R31, R45, 0x7632, R31 ;  /* 0x000076322d1f7816 */ /* 0x008fe2000000001f */
[----:B------:R3:W-:Y:S01]  /*34980*/  @P4 STG.E.U16 desc[UR10][R38.64], R45 ;  /* 0x0000002d26004986 */ /* 0x0007e2000c10150a */
[----:B0-----:R-:W-:Y:S01]  /*34990*/  ISETP.LE.AND P3, PT, R43, UR5, PT ;  /* 0x000000052b007c0c */ /* 0x001fe2000bf63270 */
[----:B--2---:R-:W0:Y:S01]  /*349a0*/  LDC.64 R34, c[0x0][0x398] ;  /* 0x0000e600ff227b82 */ /* 0x004e220000000a00 */
[----:B----4-:R-:W-:-:S07]  /*349b0*/  IMAD.IADD R29, R27, 0x1, R44 ;  /* 0x000000011b1d7824 */ /* 0x010fce00078e022c */
[----:B------:R-:W2:Y:S01]  /*349c0*/  LDC.64 R36, c[0x0][0x398] ;  /* 0x0000e600ff247b82 */ /* 0x000ea20000000a00 */
[----:B---3--:R-:W-:-:S05]  /*349d0*/  IMAD.WIDE R44, R27, 0x2, R2 ;  /* 0x000000021b2c7825 */ /* 0x008fca00078e0202 */
[----:B------:R-:W-:Y:S01]  /*349e0*/  @P2 STG.E.U16 desc[UR10][R44.64], R31 ;  /* 0x0000001f2c002986 */ /* 0x000fe2000c10150a */
[----:B------:R-:W-:Y:S02]  /*349f0*/  ISETP.LT.AND P2, PT, R58, R60, !P3 ;  /* 0x0000003c3a00720c */ /* 0x000fe40005f41270 */
[----:B------:R-:W3:Y:S01]  /*34a00*/  LDC R60, c[0x0][0x3b8] ;  /* 0x0000ee00ff3c7b82 */ /* 0x000ee20000000800 */
[----:B-1----:R-:W-:Y:S01]  /*34a10*/  ISETP.GT.AND P4, PT, R33, UR5, !P0 ;  /* 0x0000000521007c0c */ /* 0x002fe2000c784270 */
[----:B------:R-:W-:Y:S01]  /*34a20*/  IMAD.WIDE R38, R29, 0x2, R24 ;  /* 0x000000021d267825 */ /* 0x000fe200078e0218 */
[----:B------:R-:W-:Y:S01]  /*34a30*/  ISETP.LT.AND P6, PT, R19, R51, !P3 ;  /* 0x000000331300720c */ /* 0x000fe20005fc1270 */
[----:B------:R-:W-:Y:S01]  /*34a40*/  UIADD3 UR5, UPT, UPT, UR4, 0x5, URZ ;  /* 0x0000000504057890 */ /* 0x000fe2000fffe0ff */
[----:B------:R-:W-:Y:S01]  /*34a50*/  PRMT R27, R53, 0x7632, R27 ;  /* 0x00007632351b7816 */ /* 0x000fe2000000001b */
[C---:B------:R-:W-:Y:S01]  /*34a60*/  IMAD.WIDE R40, R29.reuse, 0x2, R10 ;  /* 0x000000021d287825 */ /* 0x040fe200078e020a */
[----:B------:R-:W4:Y:S03]  /*34a70*/  LDL.LU R51, [R1+0xac] ;  /* 0x0000ac0001337983 */ /* 0x000f260000300800 */
[----:B------:R-:W-:-:S04]  /*34a80*/  IMAD.WIDE R42, R29, 0x2, R8 ;  /* 0x000000021d2a7825 */ /* 0x000fc800078e0208 */
[----:B------:R1:W-:Y:S01]  /*34a90*/  @P4 STG.E.U16 desc[UR10][R38.64], R53 ;  /* 0x0000003526004986 */ /* 0x0003e2000c10150a */
[----:B0-----:R-:W-:Y:S02]  /*34aa0*/  ISETP.GT.AND P4, PT, R35, UR5, !P0 ;  /* 0x0000000523007c0c */ /* 0x001fe4000c784270 */
[----:B------:R-:W-:Y:S01]  /*34ab0*/  ISETP.LE.AND P3, PT, R47, UR5, PT ;  /* 0x000000052f007c0c */ /* 0x000fe2000bf63270 */
[----:B------:R0:W-:Y:S01]  /*34ac0*/  @P5 STG.E.U16 desc[UR10][R40.64], R27 ;  /* 0x0000001b28005986 */ /* 0x0001e2000c10150a */
[----:B--2---:R-:W-:Y:S01]  /*34ad0*/  ISETP.GT.AND P5, PT, R37, UR5, !P1 ;  /* 0x0000000525007c0c */ /* 0x004fe2000cfa4270 */
[----:B------:R-:W2:Y:S08]  /*34ae0*/  LDC R35, c[0x0][0x39c] ;  /* 0x0000e700ff237b82 */ /* 0x000eb00000000800 */
[----:B-1----:R-:W1:Y:S01]  /*34af0*/  LDC.64 R38, c[0x0][0x398] ;  /* 0x0000e600ff267b82 */ /* 0x002e620000000a00 */
[----:B---3--:R-:W-:-:S07]  /*34b00*/  IMAD.IADD R31, R29, 0x1, R60 ;  /* 0x000000011d1f7824 */ /* 0x008fce00078e023c */
[----:B------:R-:W3:Y:S01]  /*34b10*/  LDC.64 R52, c[0x0][0x398] ;  /* 0x0000e600ff347b82 */ /* 0x000ee20000000a00 */
[----:B------:R0:W-:Y:S01]  /*34b20*/  @P6 STG.E.U16 desc[UR10][R42.64], R57 ;  /* 0x000000392a006986 */ /* 0x0001e2000c10150a */
[----:B------:R-:W-:Y:S01]  /*34b30*/  ISETP.LT.AND P6, PT, R19, R26, !P3 ;  /* 0x0000001a1300720c */ /* 0x000fe20005fc1270 */
[----:B0-----:R-:W-:Y:S01]  /*34b40*/  IMAD.WIDE R26, R29, 0x2, R2 ;  /* 0x000000021d1a7825 */ /* 0x001fe200078e0202 */
[----:B------:R-:W-:Y:S02]  /*34b50*/  PRMT R33, R57, 0x7632, R33 ;  /* 0x0000763239217816 */ /* 0x000fe40000000021 */
[----:B------:R-:W-:Y:S01]  /*34b60*/  ISETP.LT.AND P3, PT, R58, R28, !P3 ;  /* 0x0000001c3a00720c */ /* 0x000fe20005f61270 */
[C---:B------:R-:W-:Y:S01]  /*34b70*/  IMAD.WIDE R40, R31.reuse, 0x2, R24 ;  /* 0x000000021f287825 */ /* 0x040fe200078e0218 */
[----:B------:R-:W0:Y:S01]  /*34b80*/  LDC R37, c[0x0][0x39c] ;  /* 0x0000e700ff257b82 */ /* 0x000e220000000800 */
[----:B------:R2:W-:Y:S02]  /*34b90*/  @P2 STG.E.U16 desc[UR10][R26.64], R33 ;  /* 0x000000211a002986 */ /* 0x0005e4000c10150a */
[----:B------:R-:W-:Y:S01]  /*34ba0*/  IMAD.WIDE R42, R31, 0x2, R10 ;  /* 0x000000021f2a7825 */ /* 0x000fe200078e020a */
[----:B------:R-:W-:-:S04]  /*34bb0*/  UIADD3 UR5, UPT, UPT, UR4, 0x6, URZ ;  /* 0x0000000604057890 */ /* 0x000fc8000fffe0ff */
[----:B------:R-:W0:Y:S01]  /*34bc0*/  LDC.64 R56, c[0x0][0x398] ;  /* 0x0000e600ff387b82 */ /* 0x000e220000000a00 */
[----:B--2---:R-:W-:Y:S01]  /*34bd0*/  IMAD.WIDE R26, R31, 0x2, R2 ;  /* 0x000000021f1a7825 */ /* 0x004fe200078e0202 */
[----:B------:R-:W-:Y:S01]  /*34be0*/  PRMT R29, R49, 0x7632, R29 ;  /* 0x00007632311d7816 */ /* 0x000fe2000000001d */
[----:B------:R2:W-:Y:S04]  /*34bf0*/  @P4 STG.E.U16 desc[UR10][R40.64], R49 ;  /* 0x0000003128004986 */ /* 0x0005e8000c10150a */
[----:B------:R0:W-:Y:S01]  /*34c00*/  @P5 STG.E.U16 desc[UR10][R42.64], R29 ;  /* 0x0000001d2a005986 */ /* 0x0001e2000c10150a */
[----:B------:R-:W-:Y:S02]  /*34c10*/  PRMT R33, R55, 0x7632, R33 ;  /* 0x0000763237217816 */ /* 0x000fe40000000021 */
[----:B-1----:R-:W-:-:S02]  /*34c20*/  ISETP.GT.AND P4, PT, R39, UR5, !P0 ;  /* 0x0000000527007c0c */ /* 0x002fc4000c784270 */
[----:B------:R-:W4:Y:S01]  /*34c30*/  LDL.LU R39, [R1+0x8c] ;  /* 0x00008c0001277983 */ /* 0x000f220000300800 */
[----:B------:R-:W-:Y:S01]  /*34c40*/  ISETP.LE.AND P2, PT, R35, UR5, PT ;  /* 0x0000000523007c0c */ /* 0x000fe2000bf43270 */
[----:B--2---:R-:W1:Y:S01]  /*34c50*/  LDC R49, c[0x0][0x39c] ;  /* 0x0000e700ff317b82 */ /* 0x004e620000000800 */
[----:B0-----:R-:W-:-:S05]  /*34c60*/  IMAD.WIDE R28, R31, 0x2, R8 ;  /* 0x000000021f1c7825 */ /* 0x001fca00078e0208 */
[----:B------:R0:W-:Y:S04]  /*34c70*/  @P6 STG.E.U16 desc[UR10][R28.64], R55 ;  /* 0x000000371c006986 */ /* 0x0001e8000c10150a */
[----:B------:R2:W-:Y:S01]  /*34c80*/  @P3 STG.E.U16 desc[UR10][R26.64], R33 ;  /* 0x000000211a003986 */ /* 0x0005e2000c10150a */
[----:B---3--:R-:W-:-:S03]  /*34c90*/  ISETP.GT.AND P3, PT, R53, UR5, !P1 ;  /* 0x0000000535007c0c */ /* 0x008fc6000cf64270 */
[----:B------:R-:W3:Y:S01]  /*34ca0*/  LDL.LU R53, [R1+0x9c] ;  /* 0x00009c0001357983 */ /* 0x000ee20000300800 */
[----:B------:R-:W-:Y:S01]  /*34cb0*/  IMAD.IADD R31, R31, 0x1, R60 ;  /* 0x000000011f1f7824 */ /* 0x000fe200078e023c */
[----:B------:R-:W-:Y:S01]  /*34cc0*/  ISETP.LT.AND P5, PT, R19, R48, !P2 ;  /* 0x000000301300720c */ /* 0x000fe200057a1270 */
[----:B0-----:R-:W0:Y:S02]  /*34cd0*/  LDC.64 R28, c[0x0][0x398] ;  /* 0x0000e600ff1c7b82 */ /* 0x001e240000000a00 */
[----:B------:R-:W-:Y:S01]  /*34ce0*/  IMAD.WIDE R40, R31, 0x2, R24 ;  /* 0x000000021f287825 */ /* 0x000fe200078e0218 */
[----:B------:R-:W-:-:S03]  /*34cf0*/  ISETP.LT.AND P2, PT, R58, R46, !P2 ;  /* 0x0000002e3a00720c */ /* 0x000fc60005741270 */
[----:B------:R-:W-:Y:S02]  /*34d00*/  IMAD.WIDE R46, R31, 0x2, R10 ;  /* 0x000000021f2e7825 */ /* 0x000fe400078e020a */
[----:B--2---:R-:W2:Y:S01]  /*34d10*/  LDC.64 R26, c[0x0][0x398] ;  /* 0x0000e600ff1a7b82 */ /* 0x004ea20000000a00 */
[----:B----4-:R-:W-:Y:S01]  /*34d20*/  PRMT R35, R51, 0x7632, R35 ;  /* 0x0000763233237816 */ /* 0x010fe20000000023 */
[----:B------:R4:W-:Y:S04]  /*34d30*/  @P4 STG.E.U16 desc[UR10][R40.64], R51 ;  /* 0x0000003328004986 */ /* 0x0009e8000c10150a */
[----:B----4-:R-:W4:Y:S01]  /*34d40*/  LDL.LU R51, [R1+0x7c] ;  /* 0x00007c0001337983 */ /* 0x010f220000300800 */
[----:B------:R-:W-:Y:S01]  /*34d50*/  IMAD.WIDE R42, R31, 0x2, R8 ;  /* 0x000000021f2a7825 */ /* 0x000fe200078e0208 */
[----:B------:R-:W-:Y:S01]  /*34d60*/  UIADD3 UR5, UPT, UPT, UR4, 0x7, URZ ;  /* 0x0000000704057890 */ /* 0x000fe2000fffe0ff */
[----:B------:R-:W0:Y:S01]  /*34d70*/  LDC.64 R40, c[0x0][0x398] ;  /* 0x0000e600ff287b82 */ /* 0x000e220000000a00 */
[----:B------:R-:W4:Y:S04]  /*34d80*/  LDL.LU R55, [R1+0x60] ;  /* 0x0000600001377983 */ /* 0x000f280000300800 */
[----:B------:R0:W-:Y:S01]  /*34d90*/  @P3 STG.E.U16 desc[UR10][R46.64], R35 ;  /* 0x000000232e003986 */ /* 0x0001e2000c10150a */
[----:B------:R-:W-:-:S02]  /*34da0*/  ISETP.GT.AND P4, PT, R57, UR5, !P0 ;  /* 0x0000000539007c0c */ /* 0x000fc4000c784270 */
[----:B---3--:R-:W-:Y:S01]  /*34db0*/  PRMT R33, R53, 0x7632, R33 ;  /* 0x0000763235217816 */ /* 0x008fe20000000021 */
[----:B------:R3:W-:Y:S01]  /*34dc0*/  @P5 STG.E.U16 desc[UR10][R42.64], R53 ;  /* 0x000000352a005986 */ /* 0x0007e2000c10150a */
[----:B------:R-:W-:Y:S01]  /*34dd0*/  IMAD.WIDE R44, R31, 0x2, R2 ;  /* 0x000000021f2c7825 */ /* 0x000fe200078e0202 */
[----:B0-----:R-:W0:Y:S08]  /*34de0*/  LDC R35, c[0x0][0x39c] ;  /* 0x0000e700ff237b82 */ /* 0x001e300000000800 */
[----:B------:R-:W0:Y:S01]  /*34df0*/  LDC.64 R46, c[0x0][0x398] ;  /* 0x0000e600ff2e7b82 */ /* 0x000e220000000a00 */
[----:B---3--:R-:W3:Y:S04]  /*34e00*/  LDL.LU R53, [R1+0x50] ;  /* 0x0000500001357983 */ /* 0x008ee80000300800 */
[----:B------:R-:W3:Y:S01]  /*34e10*/  LDL.LU R57, [R1+0x40] ;  /* 0x0000400001397983 */ /* 0x000ee20000300800 */
[----:B-1----:R-:W-:Y:S01]  /*34e20*/  ISETP.LE.AND P3, PT, R49, UR5, PT ;  /* 0x0000000531007c0c */ /* 0x002fe2000bf63270 */
[----:B------:R-:W-:Y:S01]  /*34e30*/  IMAD.IADD R31, R31, 0x1, R60 ;  /* 0x000000011f1f7824 */ /* 0x000fe200078e023c */
[----:B------:R-:W-:Y:S01]  /*34e40*/  ISETP.GT.AND P5, PT, R29, UR5, !P1 ;  /* 0x000000051d007c0c */ /* 0x000fe2000cfa4270 */
[----:B------:R1:W-:Y:S01]  /*34e50*/  @P2 STG.E.U16 desc[UR10][R44.64], R33 ;  /* 0x000000212c002986 */ /* 0x0003e2000c10150a */
[----:B------:R-:W-:Y:S01]  /*34e60*/  ISETP.LT.AND P2, PT, R19, R50, !P3 ;  /* 0x000000321300720c */ /* 0x000fe20005f41270 */
[----:B------:R-:W-:Y:S01]  /*34e70*/  UIADD3 UR5, UPT, UPT, UR4, 0x8, URZ ;  /* 0x0000000804057890 */ /* 0x000fe2000fffe0ff */
[----:B------:R-:W-:Y:S01]  /*34e80*/  ISETP.LT.AND P3, PT, R58, R54, !P3 ;  /* 0x000000363a00720c */ /* 0x000fe20005f61270 */
[----:B------:R-:W-:Y:S01]  /*34e90*/  IMAD.WIDE R48, R31, 0x2, R8 ;  /* 0x000000021f307825 */ /* 0x000fe200078e0208 */
[----:B------:R-:W-:Y:S01]  /*34ea0*/  PRMT R29, R39, 0x7632, R29 ;  /* 0x00007632271d7816 */ /* 0x000fe2000000001d */
[----:B------:R-:W0:Y:S02]  /*34eb0*/  LDC.64 R42, c[0x0][0x398] ;  /* 0x0000e600ff2a7b82 */ /* 0x000e240000000a00 */
[----:B-1----:R-:W-:Y:S01]  /*34ec0*/  IMAD.WIDE R44, R31, 0x2, R24 ;  /* 0x000000021f2c7825 */ /* 0x002fe200078e0218 */
[----:B--2---:R-:W-:-:S04]  /*34ed0*/  ISETP.GT.AND P6, PT, R27, UR5, !P0 ;  /* 0x000000051b007c0c */ /* 0x004fc8000c7c4270 */
[----:B------:R1:W-:Y:S01]  /*34ee0*/  @P4 STG.E.U16 desc[UR10][R44.64], R39 ;  /* 0x000000272c004986 */ /* 0x0003e2000c10150a */
[----:B------:R-:W-:Y:S01]  /*34ef0*/  IMAD.IADD R27, R31, 0x1, R60 ;  /* 0x000000011f1b7824 */ /* 0x000fe200078e023c */
[----:B----4-:R-:W-:Y:S01]  /*34f00*/  PRMT R33, R51, 0x7632, R33 ;  /* 0x0000763233217816 */ /* 0x010fe20000000021 */
[----:B-1----:R-:W-:Y:S01]  /*34f10*/  IMAD.WIDE R44, R31, 0x2, R10 ;  /* 0x000000021f2c7825 */ /* 0x002fe200078e020a */
[----:B------:R-:W1:Y:S04]  /*34f20*/  LDC R39, c[0x0][0x39c] ;  /* 0x0000e700ff277b82 */ /* 0x000e680000000800 */
[----:B------:R2:W-:Y:S04]  /*34f30*/  @P5 STG.E.U16 desc[UR10][R44.64], R29 ;  /* 0x0000001d2c005986 */ /* 0x0005e8000c10150a */
[----:B------:R4:W-:Y:S01]  /*34f40*/  @P2 STG.E.U16 desc[UR10][R48.64], R51 ;  /* 0x0000003330002986 */ /* 0x0009e2000c10150a */
[----:B------:R-:W-:Y:S01]  /*34f50*/  ISETP.LE.AND P2, PT, R37, UR5, PT ;  /* 0x0000000525007c0c */ /* 0x000fe2000bf43270 */
[----:B--2---:R-:W-:-:S04]  /*34f60*/  IMAD.WIDE R44, R31, 0x2, R2 ;  /* 0x000000021f2c7825 */ /* 0x004fc800078e0202 */
[----:B----4-:R-:W-:Y:S01]  /*34f70*/  IMAD.WIDE R48, R27, 0x2, R24 ;  /* 0x000000021b307825 */ /* 0x010fe200078e0218 */
[----:B------:R-:W-:Y:S01]  /*34f80*/  @P3 STG.E.U16 desc[UR10][R44.64], R33 ;  /* 0x000000212c003986 */ /* 0x000fe2000c10150a */
[----:B------:R-:W-:-:S03]  /*34f90*/  PRMT R29, R55, 0x7632, R29 ;  /* 0x00007632371d7816 */ /* 0x000fc6000000001d */
[----:B------:R2:W-:Y:S01]  /*34fa0*/  @P6 STG.E.U16 desc[UR10][R48.64], R55 ;  /* 0x0000003730006986 */ /* 0x0005e2000c10150a */
[----:B------:R-:W-:Y:S02]  /*34fb0*/  ISETP.GT.AND P4, PT, R41, UR5, !P1 ;  /* 0x0000000529007c0c */ /* 0x000fe4000cf84270 */
[----:B------:R-:W-:Y:S01]  /*34fc0*/  ISETP.LT.AND P5, PT, R19, R32, !P2 ;  /* 0x000000201300720c */ /* 0x000fe200057a1270 */
[----:B--2---:R-:W2:Y:S01]  /*34fd0*/  LDL.LU R55, [R1+0x30] ;  /* 0x0000300001377983 */ /* 0x004ea20000300800 */
[----:B------:R-:W-:Y:S01]  /*34fe0*/  UIADD3 UR5, UPT, UPT, UR4, 0x9, URZ ;  /* 0x0000000904057890 */ /* 0x000fe2000fffe0ff */
[C---:B------:R-:W-:Y:S01]  /*34ff0*/  IMAD.WIDE R50, R27.reuse, 0x2, R10 ;  /* 0x000000021b327825 */ /* 0x040fe200078e020a */
[----:B------:R-:W4:Y:S01]  /*35000*/  LDC.64 R32, c[0x0][0x398] ;  /* 0x0000e600ff207b82 */ /* 0x000f220000000a00 */
[----:B------:R-:W2:Y:S02]  /*35010*/  LDL.LU R54, [R1+0x64] ;  /* 0x0000640001367983 */ /* 0x000ea40000300800 */
[----:B------:R-:W-:Y:S01]  /*35020*/  IMAD.WIDE R44, R27, 0x2, R8 ;  /* 0x000000021b2c7825 */ /* 0x000fe200078e0208 */
[----:B------:R-:W-:-:S03]  /*35030*/  ISETP.LT.AND P2, PT, R58, R30, !P2 ;  /* 0x0000001e3a00720c */ /* 0x000fc60005741270 */
[----:B------:R1:W-:Y:S01]  /*35040*/  @P4 STG.E.U16 desc[UR10][R50.64], R29 ;  /* 0x0000001d32004986 */ /* 0x0003e2000c10150a */
[----:B0-----:R-:W-:Y:S01]  /*35050*/  ISETP.GT.AND P6, PT, R43, UR5, !P0 ;  /* 0x000000052b007c0c */ /* 0x001fe2000c7c4270 */
[----:B------:R-:W-:Y:S01]  /*35060*/  IMAD.WIDE R48, R27, 0x2, R2 ;  /* 0x000000021b307825 */ /* 0x000fe200078e0202 */
[----:B------:R-:W-:Y:S01]  /*35070*/  ISETP.LE.AND P3, PT, R35, UR5, PT ;  /* 0x0000000523007c0c */ /* 0x000fe2000bf63270 */
[----:B------:R-:W0:Y:S02]  /*35080*/  LDC.64 R30, c[0x0][0x398] ;  /* 0x0000e600ff1e7b82 */ /* 0x000e240000000a00 */
[----:B-1----:R-:W-:-:S06]  /*35090*/  IMAD.IADD R29, R27, 0x1, R60 ;  /* 0x000000011b1d7824 */ /* 0x002fcc00078e023c */
[----:B------:R-:W1:Y:S01]  /*350a0*/  LDC R41, c[0x0][0x39c] ;  /* 0x0000e700ff297b82 */ /* 0x000e620000000800 */
[----:B---3--:R-:W-:Y:S01]  /*350b0*/  PRMT R27, R53, 0x7632, R27 ;  /* 0x00007632351b7816 */ /* 0x008fe2000000001b */
[----:B------:R3:W-:Y:S01]  /*350c0*/  @P5 STG.E.U16 desc[UR10][R44.64], R53 ;  /* 0x000000352c005986 */ /* 0x0007e2000c10150a */
[----:B------:R-:W-:Y:S01]  /*350d0*/  ISETP.LT.AND P5, PT, R19, R34, !P3 ;  /* 0x000000221300720c */ /* 0x000fe20005fa1270 */
[----:B------:R-:W-:Y:S02]  /*350e0*/  IMAD.WIDE R34, R29, 0x2, R24 ;  /* 0x000000021d227825 */ /* 0x000fe400078e0218 */
[----:B---3--:R-:W3:Y:S04]  /*350f0*/  LDL.LU R53, [R1+0x54] ;  /* 0x0000540001357983 */ /* 0x008ee80000300800 */
[----:B------:R0:W-:Y:S04]  /*35100*/  @P2 STG.E.U16 desc[UR10][R48.64], R27 ;  /* 0x0000001b30002986 */ /* 0x0001e8000c10150a */
[----:B------:R1:W-:Y:S01]  /*35110*/  @P6 STG.E.U16 desc[UR10][R34.64], R57 ;  /* 0x0000003922006986 */ /* 0x0003e2000c10150a */
[----:B0-----:R-:W-:-:S03]  /*35120*/  PRMT R27, R57, 0x7632, R27 ;  /* 0x00007632391b7816 */ /* 0x001fc6000000001b */
[----:B-1----:R-:W3:Y:S01]  /*35130*/  LDL.LU R57, [R1+0x44] ;  /* 0x0000440001397983 */ /* 0x002ee20000300800 */
[----:B------:R-:W-:Y:S01]  /*35140*/  ISETP.GT.AND P4, PT, R47, UR5, !P1 ;  /* 0x000000052f007c0c */ /* 0x000fe2000cf84270 */
[----:B------:R-:W0:Y:S01]  /*35150*/  LDC.64 R34, c[0x0][0x398] ;  /* 0x0000e600ff227b82 */ /* 0x000e220000000a00 */
[C---:B------:R-:W-:Y:S01]  /*35160*/  IMAD.WIDE R44, R29.reuse, 0x2, R10 ;  /* 0x000000021d2c7825 */ /* 0x040fe200078e020a */
[----:B------:R-:W-:Y:S01]  /*35170*/  UIADD3 UR5, UPT, UPT, UR4, 0xa, URZ ;  /* 0x0000000a04057890 */ /* 0x000fe2000fffe0ff */
[----:B------:R-:W-:Y:S02]  /*35180*/  ISETP.LT.AND P3, PT, R58, R36, !P3 ;  /* 0x000000243a00720c */ /* 0x000fe40005f61270 */
[----:B------:R-:W-:-:S03]  /*35190*/  IMAD.WIDE R48, R29, 0x2, R8 ;  /* 0x000000021d307825 */ /* 0x000fc600078e0208 */
[----:B------:R-:W-:Y:S01]  /*351a0*/  ISETP.LE.AND P2, PT, R39, UR5, PT ;  /* 0x0000000527007c0c */ /* 0x000fe2000bf43270 */
[----:B------:R-:W1:Y:S03]  /*351b0*/  LDC.64 R36, c[0x0][0x398] ;  /* 0x0000e600ff247b82 */ /* 0x000e660000000a00 */
[----:B------:R4:W-:Y:S01]  /*351c0*/  @P4 STG.E.U16 desc[UR10][R44.64], R27 ;  /* 0x0000001b2c004986 */ /* 0x0009e2000c10150a */
[----:B------:R-:W-:Y:S02]  /*351d0*/  ISETP.GT.AND P4, PT, R31, UR5, !P1 ;  /* 0x000000051f007c0c */ /* 0x000fe4000cf84270 */
[----:B----4-:R-:W-:Y:S01]  /*351e0*/  ISETP.GT.AND P6, PT, R33, UR5, !P0 ;  /* 0x0000000521007c0c */ /* 0x010fe2000c7c4270 */
[----:B------:R-:W-:Y:S01]  /*351f0*/  UIADD3 UR5, UPT, UPT, UR4, 0xb, URZ ;  /* 0x0000000b04057890 */ /* 0x000fe2000fffe0ff */
[----:B------:R-:W-:-:S04]  /*35200*/  IMAD.WIDE R44, R29, 0x2, R2 ;  /* 0x000000021d2c7825 */ /* 0x000fc800078e0202 */
[----:B------:R-:W-:Y:S01]  /*35210*/  IMAD.IADD R27, R29, 0x1, R60 ;  /* 0x000000011d1b7824 */ /* 0x000fe200078e023c */
[----:B--2---:R2:W-:Y:S01]  /*35220*/  @P5 STG.E.U16 desc[UR10][R48.64], R55 ;  /* 0x0000003730005986 */ /* 0x0045e2000c10150a */
[----:B------:R-:W-:Y:S02]  /*35230*/  PRMT R31, R55, 0x7632, R31 ;  /* 0x00007632371f7816 */ /* 0x000fe4000000001f */
[----:B------:R-:W-:Y:S01]  /*35240*/  ISETP.LT.AND P5, PT, R19, R38, !P2 ;  /* 0x000000261300720c */ /* 0x000fe200057a1270 */
[----:B--2---:R-:W2:Y:S01]  /*35250*/  LDL.LU R55, [R1+0x34] ;  /* 0x0000340001377983 */ /* 0x004ea20000300800 */
[C---:B------:R-:W-:Y:S01]  /*35260*/  IMAD.WIDE R38, R27.reuse, 0x2, R24 ;  /* 0x000000021b267825 */ /* 0x040fe200078e0218 */
[----:B------:R-:W-:Y:S02]  /*35270*/  ISETP.LT.AND P2, PT, R58, R52, !P2 ;  /* 0x000000343a00720c */ /* 0x000fe40005741270 */
[----:B------:R4:W-:Y:S01]  /*35280*/  @P3 STG.E.U16 desc[UR10][R44.64], R31 ;  /* 0x0000001f2c003986 */ /* 0x0009e2000c10150a */
[----:B------:R-:W-:Y:S01]  /*35290*/  PRMT R29, R54, 0x7632, R29 ;  /* 0x00007632361d7816 */ /* 0x000fe2000000001d */
[----:B------:R-:W-:-:S02]  /*352a0*/  IMAD.WIDE R48, R27, 0x2, R8 ;  /* 0x000000021b307825 */ /* 0x000fc400078e0208 */
[----:B------:R-:W2:Y:S04]  /*352b0*/  LDL.LU R47, [R1+0x68] ;  /* 0x00006800012f7983 */ /* 0x000ea80000300800 */
[----:B------:R1:W-:Y:S01]  /*352c0*/  @P6 STG.E.U16 desc[UR10][R38.64], R54 ;  /* 0x0000003626006986 */ /* 0x0003e2000c10150a */
[----:B----4-:R-:W-:Y:S01]  /*352d0*/  IMAD.WIDE R44, R27, 0x2, R10 ;  /* 0x000000021b2c7825 */ /* 0x010fe200078e020a */
[----:B0-----:R-:W-:Y:S02]  /*352e0*/  ISETP.GT.AND P6, PT, R35, UR5, !P0 ;  /* 0x0000000523007c0c */ /* 0x001fe4000c7c4270 */
[----:B------:R-:W4:Y:S01]  /*352f0*/  LDL.LU R43, [R1+0x58] ;  /* 0x00005800012b7983 */ /* 0x000f220000300800 */
[----:B------:R-:W0:Y:S03]  /*35300*/  LDC R31, c[0x0][0x39c] ;  /* 0x0000e700ff1f7b82 */ /* 0x000e260000000800 */
[----:B------:R1:W-:Y:S05]  /*35310*/  @P4 STG.E.U16 desc[UR10][R44.64], R29 ;  /* 0x0000001d2c004986 */ /* 0x0003ea000c10150a */
[----:B-1----:R-:W1:Y:S01]  /*35320*/  LDC.64 R38, c[0x0][0x398] ;  /* 0x0000e600ff267b82 */ /* 0x002e620000000a00 */
[----:B------:R-:W-:-:S07]  /*35330*/  ISETP.LE.AND P3, PT, R41, UR5, PT ;  /* 0x0000000529007c0c */ /* 0x000fce000bf63270 */
[----:B------:R-:W0:Y:S01]  /*35340*/  LDC.64 R44, c[0x0][0x398] ;  /* 0x0000e600ff2c7b82 */ /* 0x000e220000000a00 */
[----:B---3--:R3:W-:Y:S01]  /*35350*/  @P5 STG.E.U16 desc[UR10][R48.64], R53 ;  /* 0x0000003530005986 */ /* 0x0087e2000c10150a */
[----:B------:R-:W-:Y:S01]  /*35360*/  PRMT R29, R53, 0x7632, R29 ;  /* 0x00007632351d7816 */ /* 0x000fe2000000001d */
[----:B---3--:R-:W-:-:S04]  /*35370*/  IMAD.WIDE R48, R27, 0x2, R2 ;  /* 0x000000021b307825 */ /* 0x008fc800078e0202 */
[----:B------:R-:W-:Y:S01]  /*35380*/  IMAD.IADD R27, R27, 0x1, R60 ;  /* 0x000000011b1b7824 */ /* 0x000fe200078e023c */
[----:B------:R3:W-:Y:S03]  /*35390*/  @P2 STG.E.U16 desc[UR10][R48.64], R29 ;  /* 0x0000001d30002986 */ /* 0x0007e6000c10150a */
[----:B---3--:R-:W-:Y:S01]  /*353a0*/  IMAD.WIDE R48, R27, 0x2, R24 ;  /* 0x000000021b307825 */ /* 0x008fe200078e0218 */
[----:B------:R-:W-:-:S04]  /*353b0*/  PRMT R29, R57, 0x7632, R29 ;  /* 0x00007632391d7816 */ /* 0x000fc8000000001d */
[----:B------:R3:W-:Y:S04]  /*353c0*/  @P6 STG.E.U16 desc[UR10][R48.64], R57 ;  /* 0x0000003930006986 */ /* 0x0007e8000c10150a */
[----:B---3--:R-:W3:Y:S01]  /*353d0*/  LDL.LU R57, [R1+0x48] ;  /* 0x0000480001397983 */ /* 0x008ee20000300800 */
[----:B------:R-:W-:Y:S01]  /*353e0*/  ISETP.GT.AND P4, PT, R37, UR5, !P1 ;  /* 0x0000000525007c0c */ /* 0x000fe2000cf84270 */
[----:B------:R-:W-:Y:S01]  /*353f0*/  IMAD.WIDE R50, R27, 0x2, R10 ;  /* 0x000000021b327825 */ /* 0x000fe200078e020a */
[----:B------:R-:W-:Y:S01]  /*35400*/  ISETP.LT.AND P5, PT, R19, R56, !P3 ;  /* 0x000000381300720c */ /* 0x000fe20005fa1270 */
[----:B------:R-:W-:Y:S01]  /*35410*/  UIADD3 UR5, UPT, UPT, UR4, 0xc, URZ ;  /* 0x0000000c04057890 */ /* 0x000fe2000fffe0ff */
[----:B------:R-:W-:Y:S01]  /*35420*/  ISETP.LT.AND P2, PT, R58, R28, !P3 ;  /* 0x0000001c3a00720c */ /* 0x000fe20005f41270 */
[----:B------:R-:W-:Y:S01]  /*35430*/  IMAD.WIDE R52, R27, 0x2, R8 ;  /* 0x000000021b347825 */ /* 0x000fe200078e0208 */
[----:B------:R-:W4:Y:S07]  /*35440*/  LDC.64 R48, c[0x0][0x398] ;  /* 0x0000e600ff307b82 */ /* 0x000f2e0000000a00 */
[----:B------:R2:W-:Y:S01]  /*35450*/  @P4 STG.E.U16 desc[UR10][R50.64], R29 ;  /* 0x0000001d32004986 */ /* 0x0005e2000c10150a */
[----:B0-----:R-:W-:Y:S01]  /*35460*/  ISETP.LE.AND P3, PT, R31, UR5, PT ;  /* 0x000000051f007c0c */ /* 0x001fe2000bf63270 */
[----:B------:R-:W0:Y:S01]  /*35470*/  LDC R37, c[0x0][0x39c] ;  /* 0x0000e700ff257b82 */ /* 0x000e220000000800 */
[----:B-1----:R-:W-:-:S07]  /*35480*/  ISETP.GT.AND P6, PT, R39, UR5, !P0 ;  /* 0x0000000527007c0c */ /* 0x002fce000c7c4270 */
[----:B--2---:R-:W1:Y:S01]  /*35490*/  LDC.64 R28, c[0x0][0x398] ;  /* 0x0000e600ff1c7b82 */ /* 0x004e620000000a00 */
[----:B------:R2:W-:Y:S01]  /*354a0*/  @P5 STG.E.U16 desc[UR10][R52.64], R55 ;  /* 0x0000003734005986 */ /* 0x0005e2000c10150a */
[----:B------:R-:W-:Y:S01]  /*354b0*/  ISETP.GT.AND P5, PT, R45, UR5, !P1 ;  /* 0x000000052d007c0c */ /* 0x000fe2000cfa4270 */
[----:B------:R-:W-:Y:S01]  /*354c0*/  IMAD.WIDE R50, R27, 0x2, R2 ;  /* 0x000000021b327825 */ /* 0x000fe200078e0202 */
[----:B------:R-:W-:Y:S01]  /*354d0*/  ISETP.LT.AND P4, PT, R19, R26, !P3 ;  /* 0x0000001a1300720c */ /* 0x000fe20005f81270 */
[----:B------:R-:W3:Y:S01]  /*354e0*/  LDL.LU R39, [R1+0x38] ;  /* 0x0000380001277983 */ /* 0x000ee20000300800 */
[----:B------:R-:W-:Y:S01]  /*354f0*/  PRMT R33, R55, 0x7632, R33 ;  /* 0x0000763237217816 */ /* 0x000fe20000000021 */
[----:B------:R-:W-:Y:S01]  /*35500*/  IMAD.IADD R31, R27, 0x1, R60 ;  /* 0x000000011b1f7824 */ /* 0x000fe200078e023c */
[----:B------:R-:W-:Y:S01]  /*35510*/  ISETP.LT.AND P3, PT, R58, R40, !P3 ;  /* 0x000000283a00720c */ /* 0x000fe20005f61270 */
[----:B------:R-:W-:Y:S01]  /*35520*/  UIADD3 UR5, UPT, UPT, UR4, 0xd, URZ ;  /* 0x0000000d04057890 */ /* 0x000fe2000fffe0ff */
[----:B------:R-:W-:Y:S01]  /*35530*/  PRMT R35, R47, 0x7632, R35 ;  /* 0x000076322f237816 */ /* 0x000fe20000000023 */
[----:B------:R4:W-:Y:S01]  /*35540*/  @P2 STG.E.U16 desc[UR10][R50.64], R33 ;  /* 0x0000002132002986 */ /* 0x0009e2000c10150a */
[C---:B------:R-:W-:Y:S01]  /*35550*/  IMAD.WIDE R40, R31.reuse, 0x2, R24 ;  /* 0x000000021f287825 */ /* 0x040fe200078e0218 */
[----:B------:R-:W3:Y:S02]  /*35560*/  LDC.64 R26, c[0x0][0x398] ;  /* 0x0000e600ff1a7b82 */ /* 0x000ee40000000a00 */
[----:B------:R-:W3:Y:S01]  /*35570*/  LDL.LU R56, [R1+0x6c] ;  /* 0x00006c0001387983 */ /* 0x000ee20000300800 */
[----:B--2---:R-:W-:-:S03]  /*35580*/  IMAD.WIDE R52, R31, 0x2, R8 ;  /* 0x000000021f347825 */ /* 0x004fc600078e0208 */
[----:B------:R2:W-:Y:S01]  /*35590*/  @P6 STG.E.U16 desc[UR10][R40.64], R47 ;  /* 0x0000002f28006986 */ /* 0x0005e2000c10150a */
[----:B----4-:R-:W-:-:S05]  /*355a0*/  IMAD.WIDE R50, R31, 0x2, R10 ;  /* 0x000000021f327825 */ /* 0x010fca00078e020a */
[----:B------:R4:W-:Y:S01]  /*355b0*/  @P5 STG.E.U16 desc[UR10][R50.64], R35 ;  /* 0x0000002332005986 */ /* 0x0009e2000c10150a */
[----:B------:R-:W-:Y:S01]  /*355c0*/  IMAD.WIDE R54, R31, 0x2, R2 ;  /* 0x000000021f367825 */ /* 0x000fe200078e0202 */
[----:B------:R-:W-:Y:S01]  /*355d0*/  PRMT R33, R43, 0x7632, R33 ;  /* 0x000076322b217816 */ /* 0x000fe20000000021 */
[----:B--2---:R-:W2:Y:S01]  /*355e0*/  LDC.64 R40, c[0x0][0x398] ;  /* 0x0000e600ff287b82 */ /* 0x004ea20000000a00 */
[----:B------:R0:W-:Y:S01]  /*355f0*/  @P4 STG.E.U16 desc[UR10][R52.64], R43 ;  /* 0x0000002b34004986 */ /* 0x0001e2000c10150a */
[----:B-1----:R-:W-:Y:S01]  /*35600*/  ISETP.GT.AND P4, PT, R29, UR5, !P0 ;  /* 0x000000051d007c0c */ /* 0x002fe2000c784270 */
[----:B------:R-:W-:Y:S01]  /*35610*/  IMAD.IADD R31, R31, 0x1, R60 ;  /* 0x000000011f1f7824 */ /* 0x000fe200078e023c */
[----:B------:R-:W-:Y:S02]  /*35620*/  ISETP.GT.AND P5, PT, R49, UR5, !P1 ;  /* 0x0000000531007c0c */ /* 0x000fe4000cfa4270 */
[----:B------:R-:W3:Y:S01]  /*35630*/  LDL.LU R49, [R1+0x5c] ;  /* 0x00005c0001317983 */ /* 0x000ee20000300800 */
[----:B0-----:R-:W-:Y:S01]  /*35640*/  ISETP.LE.AND P2, PT, R37, UR5, PT ;  /* 0x0000000525007c0c */ /* 0x001fe2000bf43270 */
[----:B----4-:R-:W0:Y:S01]  /*35650*/  LDC.64 R50, c[0x0][0x398] ;  /* 0x0000e600ff327b82 */ /* 0x010e220000000a00 */
[----:B------:R-:W-:Y:S01]  /*35660*/  IMAD.WIDE R52, R31, 0x2, R24 ;  /* 0x000000021f347825 */ /* 0x000fe200078e0218 */
[----:B------:R1:W-:Y:S01]  /*35670*/  @P3 STG.E.U16 desc[UR10][R54.64], R33 ;  /* 0x0000002136003986 */ /* 0x0003e2000c10150a */
[----:B---3--:R-:W-:-:S04]  /*35680*/  PRMT R29, R57, 0x7632, R29 ;  /* 0x00007632391d7816 */ /* 0x008fc8000000001d */
[----:B------:R3:W-:Y:S01]  /*35690*/  @P4 STG.E.U16 desc[UR10][R52.64], R57 ;  /* 0x0000003934004986 */ /* 0x0007e2000c10150a */
[----:B-1----:R-:W1:Y:S01]  /*356a0*/  LDC R33, c[0x0][0x39c] ;  /* 0x0000e700ff217b82 */ /* 0x002e620000000800 */
[----:B------:R-:W-:-:S07]  /*356b0*/  UIADD3 UR6, UPT, UPT, UR4, 0xf, URZ ;  /* 0x0000000f04067890 */ /* 0x000fce000fffe0ff */
[----:B------:R-:W4:Y:S01]  /*356c0*/  LDC R37, c[0x0][0x39c] ;  /* 0x0000e700ff257b82 */ /* 0x000f220000000800 */
[----:B---3--:R-:W3:Y:S01]  /*356d0*/  LDL.LU R57, [R1+0x4c] ;  /* 0x00004c0001397983 */ /* 0x008ee20000300800 */
[----:B------:R-:W-:Y:S01]  /*356e0*/  UIADD3 UR5, UPT, UPT, UR4, 0xe, URZ ;  /* 0x0000000e04057890 */ /* 0x000fe2000fffe0ff */
[----:B------:R-:W-:Y:S02]  /*356f0*/  ISETP.LT.AND P3, PT, R19, R42, !P2 ;  /* 0x0000002a1300720c */ /* 0x000fe40005761270 */
[----:B------:R-:W-:Y:S01]  /*35700*/  ISETP.LT.AND P2, PT, R58, R46, !P2 ;  /* 0x0000002e3a00720c */ /* 0x000fe20005741270 */
[----:B------:R-:W-:Y:S01]  /*35710*/  IMAD.WIDE R42, R31, 0x2, R10 ;  /* 0x000000021f2a7825 */ /* 0x000fe200078e020a */
[----:B------:R-:W4:Y:S01]  /*35720*/  LDL.LU R45, [R1+0x3c] ;  /* 0x00003c00012d7983 */ /* 0x000f220000300800 */
[----:B------:R-:W-:Y:S01]  /*35730*/  ISETP.GT.AND P4, PT, R27, UR5, !P0 ;  /* 0x000000051b007c0c */ /* 0x000fe2000c784270 */
[----:B------:R-:W3:Y:S01]  /*35740*/  LDC.64 R46, c[0x0][0x398] ;  /* 0x0000e600ff2e7b82 */ /* 0x000ee20000000a00 */
[----:B------:R-:W-:-:S04]  /*35750*/  IMAD.WIDE R52, R31, 0x2, R8 ;  /* 0x000000021f347825 */ /* 0x000fc800078e0208 */
[C---:B------:R-:W-:Y:S02]  /*35760*/  IMAD.IADD R27, R31.reuse, 0x1, R60 ;  /* 0x000000011f1b7824 */ /* 0x040fe400078e023c */
[----:B------:R-:W-:Y:S01]  /*35770*/  IMAD.WIDE R54, R31, 0x2, R2 ;  /* 0x000000021f367825 */ /* 0x000fe200078e0202 */
[----:B------:R1:W-:Y:S01]  /*35780*/  @P5 STG.E.U16 desc[UR10][R42.64], R29 ;  /* 0x0000001d2a005986 */ /* 0x0003e2000c10150a */
[----:B------:R-:W-:-:S03]  /*35790*/  PRMT R31, R39, 0x7632, R31 ;  /* 0x00007632271f7816 */ /* 0x000fc6000000001f */
[----:B------:R1:W-:Y:S01]  /*357a0*/  @P3 STG.E.U16 desc[UR10][R52.64], R39 ;  /* 0x0000002734003986 */ /* 0x0003e2000c10150a */
[----:B--2---:R-:W-:Y:S02]  /*357b0*/  ISETP.GT.AND P5, PT, R41, UR5, !P1 ;  /* 0x0000000529007c0c */ /* 0x004fe4000cfa4270 */
[----:B0-----:R-:W-:Y:S01]  /*357c0*/  ISETP.GT.AND P6, PT, R51, UR6, !P0 ;  /* 0x0000000633007c0c */ /* 0x001fe2000c7c4270 */
[----:B------:R0:W-:Y:S01]  /*357d0*/  @P2 STG.E.U16 desc[UR10][R54.64], R31 ;  /* 0x0000001f36002986 */ /* 0x0001e2000c10150a */
[----:B-1----:R-:W-:Y:S01]  /*357e0*/  ISETP.LE.AND P2, PT, R33, UR5, PT ;  /* 0x0000000521007c0c */ /* 0x002fe2000bf43270 */
[----:B------:R-:W1:Y:S01]  /*357f0*/  LDC R41, c[0x0][0x39c] ;  /* 0x0000e700ff297b82 */ /* 0x000e620000000800 */
[----:B------:R-:W-:-:S05]  /*35800*/  IMAD.WIDE R42, R27, 0x2, R24 ;  /* 0x000000021b2a7825 */ /* 0x000fca00078e0218 */
[----:B------:R2:W-:Y:S01]  /*35810*/  @P4 STG.E.U16 desc[UR10][R42.64], R56 ;  /* 0x000000382a004986 */ /* 0x0005e2000c10150a */
[----:B------:R-:W-:Y:S01]  /*35820*/  ISETP.LT.AND P4, PT, R19, R32, !P2 ;  /* 0x000000201300720c */ /* 0x000fe20005781270 */
[----:B------:R-:W1:Y:S01]  /*35830*/  LDC R39, c[0x0][0x39c] ;  /* 0x0000e700ff277b82 */ /* 0x000e620000000800 */
[----:B------:R-:W-:Y:S01]  /*35840*/  ISETP.LT.AND P2, PT, R58, R30, !P2 ;  /* 0x0000001e3a00720c */ /* 0x000fe20005741270 */
[----:B------:R-:W-:Y:S01]  /*35850*/  IMAD.WIDE R52, R27, 0x2, R8 ;  /* 0x000000021b347825 */ /* 0x000fe200078e0208 */
[----:B------:R-:W-:-:S03]  /*35860*/  PRMT R35, R56, 0x7632, R35 ;  /* 0x0000763238237816 */ /* 0x000fc60000000023 */
[C---:B0-----:R-:W-:Y:S02]  /*35870*/  IMAD.WIDE R54, R27.reuse, 0x2, R2 ;  /* 0x000000021b367825 */ /* 0x041fe400078e0202 */
[----:B------:R-:W0:Y:S02]  /*35880*/  LDC.64 R32, c[0x0][0x398] ;  /* 0x0000e600ff207b82 */ /* 0x000e240000000a00 */
[C---:B--2---:R-:W-:Y:S01]  /*35890*/  IMAD.WIDE R42, R27.reuse, 0x2, R10 ;  /* 0x000000021b2a7825 */ /* 0x044fe200078e020a */
[----:B------:R-:W2:Y:S03]  /*358a0*/  LDL.LU R56, [R1+0x20] ;  /* 0x0000200001387983 */ /* 0x000ea60000300800 */
[----:B------:R-:W-:Y:S01]  /*358b0*/  IMAD.IADD R27, R27, 0x1, R60 ;  /* 0x000000011b1b7824 */ /* 0x000fe200078e023c */
[----:B------:R1:W-:Y:S01]  /*358c0*/  @P5 STG.E.U16 desc[UR10][R42.64], R35 ;  /* 0x000000232a005986 */ /* 0x0003e2000c10150a */
[----:B------:R-:W-:Y:S01]  /*358d0*/  PRMT R29, R49, 0x7632, R29 ;  /* 0x00007632311d7816 */ /* 0x000fe2000000001d */
[----:B------:R-:W0:Y:S02]  /*358e0*/  LDC.64 R30, c[0x0][0x398] ;  /* 0x0000e600ff1e7b82 */ /* 0x000e240000000a00 */
[----:B------:R-:W-:Y:S04]  /*358f0*/  @P4 STG.E.U16 desc[UR10][R52.64], R49 ;  /* 0x0000003134004986 */ /* 0x000fe8000c10150a */
[----:B------:R3:W-:Y:S01]  /*35900*/  @P2 STG.E.U16 desc[UR10][R54.64], R29 ;  /* 0x0000001d36002986 */ /* 0x0007e2000c10150a */
[----:B-1----:R-:W-:Y:S01]  /*35910*/  IMAD.WIDE R42, R27, 0x2, R24 ;  /* 0x000000021b2a7825 */ /* 0x002fe200078e0218 */
[----:B---3--:R-:W-:-:S04]  /*35920*/  PRMT R29, R57, 0x7632, R29 ;  /* 0x00007632391d7816 */ /* 0x008fc8000000001d */
[----:B------:R1:W-:Y:S04]  /*35930*/  @P6 STG.E.U16 desc[UR10][R42.64], R57 ;  /* 0x000000392a006986 */ /* 0x0003e8000c10150a */
[----:B-1----:R-:W3:Y:S01]  /*35940*/  LDL.LU R57, [R1+0x10] ;  /* 0x0000100001397983 */ /* 0x002ee20000300800 */
[----:B------:R-:W-:Y:S02]  /*35950*/  ISETP.GT.AND P3, PT, R47, UR6, !P1 ;  /* 0x000000062f007c0c */ /* 0x000fe4000cf64270 */
[----:B------:R-:W-:Y:S01]  /*35960*/  ISETP.LE.AND P2, PT, R39, UR6, PT ;  /* 0x0000000627007c0c */ /* 0x000fe2000bf43270 */
[----:B------:R-:W-:Y:S01]  /*35970*/  IMAD.WIDE R52, R27, 0x2, R10 ;  /* 0x000000021b347825 */ /* 0x000fe200078e020a */
[----:B------:R-:W-:Y:S01]  /*35980*/  UIADD3 UR5, UPT, UPT, UR4, 0x10, URZ ;  /* 0x0000001004057890 */ /* 0x000fe2000fffe0ff */
[----:B------:R-:W3:Y:S01]  /*35990*/  LDL.LU R51, [R1+0x120] ;  /* 0x0001200001337983 */ /* 0x000ee20000300800 */
[----:B------:R-:W-:-:S02]  /*359a0*/  ISETP.LT.AND P4, PT, R19, R34, !P2 ;  /* 0x000000221300720c */ /* 0x000fc40005781270 */
[----:B------:R-:W1:Y:S01]  /*359b0*/  LDC.64 R34, c[0x0][0x398] ;  /* 0x0000e600ff227b82 */ /* 0x000e620000000a00 */
[----:B------:R-:W-:Y:S01]  /*359c0*/  ISETP.LT.AND P2, PT, R58, R36, !P2 ;  /* 0x000000243a00720c */ /* 0x000fe20005741270 */
[----:B------:R-:W-:-:S03]  /*359d0*/  IMAD.WIDE R42, R27, 0x2, R8 ;  /* 0x000000021b2a7825 */ /* 0x000fc600078e0208 */
[----:B------:R0:W-:Y:S01]  /*359e0*/  @P3 STG.E.U16 desc[UR10][R52.64], R29 ;  /* 0x0000001d34003986 */ /* 0x0001e2000c10150a */
[----:B----4-:R-:W-:Y:S02]  /*359f0*/  ISETP.LE.AND P3, PT, R37, UR5, PT ;  /* 0x0000000525007c0c */ /* 0x010fe4000bf63270 */
[----:B0-----:R-:W-:Y:S01]  /*35a00*/  ISETP.GT.AND P6, PT, R33, UR5, !P0 ;  /* 0x0000000521007c0c */ /* 0x001fe2000c7c4270 */
[----:B------:R-:W-:Y:S01]  /*35a10*/  IMAD.IADD R33, R27, 0x1, R60 ;  /* 0x000000011b217824 */ /* 0x000fe200078e023c */
[----:B------:R-:W-:Y:S01]  /*35a20*/  ISETP.GT.AND P5, PT, R31, UR5, !P1 ;  /* 0x000000051f007c0c */ /* 0x000fe2000cfa4270 */
[----:B------:R0:W-:Y:S01]  /*35a30*/  @P4 STG.E.U16 desc[UR10][R42.64], R45 ;  /* 0x0000002d2a004986 */ /* 0x0001e2000c10150a */
[----:B------:R-:W-:-:S03]  /*35a40*/  ISETP.LT.AND P4, PT, R19, R38, !P3 ;  /* 0x000000261300720c */ /* 0x000fc60005f81270 */
[----:B------:R-:W4:Y:S01]  /*35a50*/  LDL.LU R49, [R1+0x110] ;  /* 0x0001100001317983 */ /* 0x000f220000300800 */
[----:B------:R-:W-:Y:S01]  /*35a60*/  IMAD.WIDE R52, R27, 0x2, R2 ;  /* 0x000000021b347825 */ /* 0x000fe200078e0202 */
[----:B------:R-:W-:Y:S01]  /*35a70*/  PRMT R27, R45, 0x7632, R27 ;  /* 0x000076322d1b7816 */ /* 0x000fe2000000001b */
[----:B------:R-:W-:Y:S01]  /*35a80*/  UIADD3 UR5, UPT, UPT, UR4, 0x11, URZ ;  /* 0x0000001104057890 */ /* 0x000fe2000fffe0ff */
[----:B------:R-:W-:Y:S01]  /*35a90*/  ISETP.LT.AND P3, PT, R58, R44, !P3 ;  /* 0x0000002c3a00720c */ /* 0x000fe20005f61270 */
[C---:B------:R-:W-:Y:S01]  /*35aa0*/  IMAD.WIDE R54, R33.reuse, 0x2, R24 ;  /* 0x0000000221367825 */ /* 0x040fe200078e0218 */
[----:B------:R-:W3:Y:S01]  /*35ab0*/  LDC.64 R36, c[0x0][0x398] ;  /* 0x0000e600ff247b82 */ /* 0x000ee20000000a00 */
[----:B------:R2:W-:Y:S02]  /*35ac0*/  @P2 STG.E.U16 desc[UR10][R52.64], R27 ;  /* 0x0000001b34002986 */ /* 0x0005e4000c10150a */
[C---:B0-----:R-:W-:Y:S02]  /*35ad0*/  IMAD.WIDE R44, R33.reuse, 0x2, R8 ;  /* 0x00000002212c7825 */ /* 0x041fe400078e0208 */
[----:B--2---:R-:W-:Y:S03]  /*35ae0*/  @P6 STG.E.U16 desc[UR10][R54.64], R56 ;  /* 0x0000003836006986 */ /* 0x004fe6000c10150a */
[----:B------:R-:W0:Y:S01]  /*35af0*/  LDC R29, c[0x0][0x39c] ;  /* 0x0000e700ff1d7b82 */ /* 0x000e220000000800 */
[----:B------:R-:W-:Y:S01]  /*35b00*/  PRMT R27, R56, 0x7632, R27 ;  /* 0x00007632381b7816 */ /* 0x000fe2000000001b */
[----:B------:R-:W-:-:S06]  /*35b10*/  IMAD.WIDE R52, R33, 0x2, R10 ;  /* 0x0000000221347825 */ /* 0x000fcc00078e020a */
[----:B------:R-:W2:Y:S01]  /*35b20*/  LDC.64 R38, c[0x0][0x398] ;  /* 0x0000e600ff267b82 */ /* 0x000ea20000000a00 */
[----:B------:R-:W-:Y:S01]  /*35b30*/  @P5 STG.E.U16 desc[UR10][R52.64], R27 ;  /* 0x0000001b34005986 */ /* 0x000fe2000c10150a */
[----:B-1----:R-:W-:-:S06]  /*35b40*/  ISETP.GT.AND P5, PT, R35, UR5, !P1 ;  /* 0x0000000523007c0c */ /* 0x002fcc000cfa4270 */
[----:B------:R-:W1:Y:S01]  /*35b50*/  LDC.64 R42, c[0x0][0x398] ;  /* 0x0000e600ff2a7b82 */ /* 0x000e620000000a00 */
[----:B---3--:R3:W-:Y:S01]  /*35b60*/  @P4 STG.E.U16 desc[UR10][R44.64], R57 ;  /* 0x000000392c004986 */ /* 0x0087e2000c10150a */
[----:B------:R-:W-:Y:S01]  /*35b70*/  PRMT R35, R57, 0x7632, R35 ;  /* 0x0000763239237816 */ /* 0x000fe20000000023 */
[----:B---3--:R-:W-:-:S05]  /*35b80*/  IMAD.WIDE R44, R33, 0x2, R2 ;  /* 0x00000002212c7825 */ /* 0x008fca00078e0202 */
[----:B------:R3:W-:Y:S04]  /*35b90*/  @P3 STG.E.U16 desc[UR10][R44.64], R35 ;  /* 0x000000232c003986 */ /* 0x0007e8000c10150a */
[----:B---3--:R-:W3:Y:S01]  /*35ba0*/  LDL.LU R35, [R1+0x24] ;  /* 0x0000240001237983 */ /* 0x008ee20000300800 */
[----:B------:R-:W-:Y:S01]  /*35bb0*/  ISETP.GT.AND P6, PT, R37, UR5, !P0 ;  /* 0x0000000525007c0c */ /* 0x000fe2000c7c4270 */
[----:B------:R-:W-:Y:S01]  /*35bc0*/  IMAD.IADD R27, R33, 0x1, R60 ;  /* 0x00000001211b7824 */ /* 0x000fe200078e023c */
[----:B0-----:R-:W-:Y:S01]  /*35bd0*/  ISETP.LE.AND P2, PT, R29, UR5, PT ;  /* 0x000000051d007c0c */ /* 0x001fe2000bf43270 */
[----:B------:R-:W3:Y:S01]  /*35be0*/  LDL.LU R47, [R1+0x14] ;  /* 0x00001400012f7983 */ /* 0x000ee20000300800 */
[----:B------:R-:W-:Y:S01]  /*35bf0*/  PRMT R31, R51, 0x7632, R31 ;  /* 0x00007632331f7816 */ /* 0x000fe2000000001f */
[----:B------:R-:W-:Y:S01]  /*35c00*/  IMAD.WIDE R52, R27, 0x2, R24 ;  /* 0x000000021b347825 */ /* 0x000fe200078e0218 */
[----:B------:R-:W-:Y:S01]  /*35c10*/  ISETP.LT.AND P4, PT, R19, R28, !P2 ;  /* 0x0000001c1300720c */ /* 0x000fe20005781270 */
[----:B------:R-:W-:Y:S01]  /*35c20*/  UIADD3 UR5, UPT, UPT, UR4, 0x12, URZ ;  /* 0x0000001204057890 */ /* 0x000fe2000fffe0ff */
[----:B------:R-:W0:Y:S01]  /*35c30*/  LDC R37, c[0x0][0x39c] ;  /* 0x0000e700ff257b82 */ /* 0x000e220000000800 */
[----:B------:R-:W-:-:S04]  /*35c40*/  IMAD.WIDE R54, R27, 0x2, R10 ;  /* 0x000000021b367825 */ /* 0x000fc800078e020a */
[----:B------:R1:W-:Y:S01]  /*35c50*/  @P6 STG.E.U16 desc[UR10][R52.64], R51 ;  /* 0x0000003334006986 */ /* 0x0003e2000c10150a */
[----:B------:R-:W-:Y:S01]  /*35c60*/  IMAD.WIDE R56, R27, 0x2, R8 ;  /* 0x000000021b387825 */ /* 0x000fe200078e0208 */
[----:B----4-:R-:W-:Y:S01]  /*35c70*/  PRMT R33, R49, 0x7632, R33 ;  /* 0x0000763231217816 */ /* 0x010fe20000000021 */
[----:B------:R-:W4:Y:S01]  /*35c80*/  LDC.64 R28, c[0x0][0x398] ;  /* 0x0000e600ff1c7b82 */ /* 0x000f220000000a00 */
[----:B------:R1:W-:Y:S01]  /*35c90*/  @P5 STG.E.U16 desc[UR10][R54.64], R31 ;  /* 0x0000001f36005986 */ /* 0x0003e2000c10150a */
[----:B--2---:R-:W-:-:S06]  /*35ca0*/  ISETP.GT.AND P5, PT, R39, UR5, !P1 ;  /* 0x0000000527007c0c */ /* 0x004fcc000cfa4270 */
[----:B------:R-:W2:Y:S01]  /*35cb0*/  LDC.64 R44, c[0x0][0x398] ;  /* 0x0000e600ff2c7b82 */ /* 0x000ea20000000a00 */
[----:B-1----:R-:W2:Y:S04]  /*35cc0*/  LDL.LU R51, [R1+0x124] ;  /* 0x0001240001337983 */ /* 0x002ea80000300800 */
[----:B------:R-:W2:Y:S01]  /*35cd0*/  LDL.LU R39, [R1+0x114] ;  /* 0x0001140001277983 */ /* 0x000ea20000300800 */
[----:B------:R-:W-:Y:S01]  /*35ce0*/  ISETP.LT.AND P2, PT, R58, R48, !P2 ;  /* 0x000000303a00720c */ /* 0x000fe20005741270 */
[----:B------:R-:W-:Y:S01]  /*35cf0*/  IMAD.IADD R31, R27, 0x1, R60 ;  /* 0x000000011b1f7824 */ /* 0x000fe200078e023c */
[----:B------:R-:W1:Y:S01]  /*35d00*/  LDC.64 R54, c[0x0][0x398] ;  /* 0x0000e600ff367b82 */ /* 0x000e620000000a00 */
[----:B------:R0:W-:Y:S01]  /*35d10*/  @P4 STG.E.U16 desc[UR10][R56.64], R49 ;  /* 0x0000003138004986 */ /* 0x0001e2000c10150a */
[----:B------:R-:W-:-:S03]  /*35d20*/  ISETP.GT.AND P4, PT, R43, UR5, !P0 ;  /* 0x000000052b007c0c */ /* 0x000fc6000c784270 */
[----:B------:R-:W2:Y:S01]  /*35d30*/  LDL.LU R43, [R1+0x28] ;  /* 0x00002800012b7983 */ /* 0x000ea20000300800 */
[----:B------:R-:W-:-:S04]  /*35d40*/  IMAD.WIDE R52, R31, 0x2, R24 ;  /* 0x000000021f347825 */ /* 0x000fc800078e0218 */
[----:B0-----:R-:W-:-:S04]  /*35d50*/  IMAD.WIDE R48, R27, 0x2, R2 ;  /* 0x000000021b307825 */ /* 0x001fc800078e0202 */
[----:B------:R-:W-:Y:S01]  /*35d60*/  IMAD.WIDE R56, R31, 0x2, R10 ;  /* 0x000000021f387825 */ /* 0x000fe200078e020a */
[----:B------:R0:W-:Y:S01]  /*35d70*/  @P2 STG.E.U16 desc[UR10][R48.64], R33 ;  /* 0x0000002130002986 */ /* 0x0001e2000c10150a */
[----:B---3--:R-:W-:-:S03]  /*35d80*/  PRMT R27, R35, 0x7632, R27 ;  /* 0x00007632231b7816 */ /* 0x008fc6000000001b */
[----:B------:R3:W-:Y:S04]  /*35d90*/  @P4 STG.E.U16 desc[UR10][R52.64], R35 ;  /* 0x0000002334004986 */ /* 0x0007e8000c10150a */
[----:B------:R1:W-:Y:S01]  /*35da0*/  @P5 STG.E.U16 desc[UR10][R56.64], R27 ;  /* 0x0000001b38005986 */ /* 0x0003e2000c10150a */
[----:B------:R-:W-:Y:S01]  /*35db0*/  ISETP.LE.AND P3, PT, R41, UR5, PT ;  /* 0x0000000529007c0c */ /* 0x000fe2000bf63270 */
[----:B0-----:R-:W-:Y:S01]  /*35dc0*/  IMAD.WIDE R48, R31, 0x2, R2 ;  /* 0x000000021f307825 */ /* 0x001fe200078e0202 */
[----:B---3--:R-:W0:Y:S01]  /*35dd0*/  LDC R35, c[0x0][0x39c] ;  /* 0x0000e700ff237b82 */ /* 0x008e220000000800 */
[----:B-1----:R-:W3:Y:S04]  /*35de0*/  LDL.LU R56, [R1+0x18] ;  /* 0x0000180001387983 */ /* 0x002ee80000300800 */
[----:B------:R-:W3:Y:S01]  /*35df0*/  LDL.LU R57, [R1+0x128] ;  /* 0x0001280001397983 */ /* 0x000ee20000300800 */
[----:B------:R-:W-:Y:S01]  /*35e00*/  UIADD3 UR5, UPT, UPT, UR4, 0x13, URZ ;  /* 0x0000001304057890 */ /* 0x000fe2000fffe0ff */
[----:B------:R-:W-:-:S02]  /*35e10*/  ISETP.LT.AND P4, PT, R19, R26, !P3 ;  /* 0x0000001a1300720c */ /* 0x000fc40005f81270 */
[----:B------:R-:W-:Y:S01]  /*35e20*/  ISETP.LT.AND P2, PT, R58, R40, !P3 ;  /* 0x000000283a00720c */ /* 0x000fe20005f41270 */
[----:B------:R-:W1:Y:S02]  /*35e30*/  LDC.64 R26, c[0x0][0x398] ;  /* 0x0000e600ff1a7b82 */ /* 0x000e640000000a00 */
[----:B----4-:R-:W-:Y:S01]  /*35e40*/  ISETP.GT.AND P6, PT, R29, UR5, !P0 ;  /* 0x000000051d007c0c */ /* 0x010fe2000c7c4270 */
[----:B------:R-:W-:Y:S01]  /*35e50*/  IMAD.IADD R29, R31, 0x1, R60 ;  /* 0x000000011f1d7824 */ /* 0x000fe200078e023c */
[----:B------:R-:W-:Y:S01]  /*35e60*/  ISETP.LE.AND P3, PT, R37, UR5, PT ;  /* 0x0000000525007c0c */ /* 0x000fe2000bf63270 */
[----:B------:R-:W-:Y:S01]  /*35e70*/  IMAD.WIDE R40, R31, 0x2, R8 ;  /* 0x000000021f287825 */ /* 0x000fe200078e0208 */
[----:B--2---:R-:W-:Y:S01]  /*35e80*/  ISETP.GT.AND P5, PT, R45, UR5, !P1 ;  /* 0x000000052d007c0c */ /* 0x004fe2000cfa4270 */
[----:B------:R-:W-:Y:S01]  /*35e90*/  UIADD3 UR5, UPT, UPT, UR4, 0x14, URZ ;  /* 0x0000001404057890 */ /* 0x000fe2000fffe0ff */
[----:B------:R-:W2:Y:S01]  /*35ea0*/  LDC R37, c[0x0][0x39c] ;  /* 0x0000e700ff257b82 */ /* 0x000ea20000000800 */
[----:B------:R-:W-:Y:S01]  /*35eb0*/  PRMT R31, R47, 0x7632, R31 ;  /* 0x000076322f1f7816 */ /* 0x000fe2000000001f */
[----:B------:R-:W-:Y:S01]  /*35ec0*/  IMAD.WIDE R52, R29, 0x2, R24 ;  /* 0x000000021d347825 */ /* 0x000fe200078e0218 */
[----:B------:R4:W-:Y:S01]  /*35ed0*/  @P4 STG.E.U16 desc[UR10][R40.64], R47 ;  /* 0x0000002f28004986 */ /* 0x0009e2000c10150a */
[----:B------:R-:W-:-:S02]  /*35ee0*/  ISETP.LT.AND P4, PT, R19, R50, !P3 ;  /* 0x000000321300720c */ /* 0x000fc40005f81270 */
[----:B------:R-:W-:Y:S01]  /*35ef0*/  ISETP.LT.AND P3, PT, R58, R46, !P3 ;  /* 0x0000002e3a00720c */ /* 0x000fe20005f61270 */
[----:B------:R4:W-:Y:S01]  /*35f00*/  @P2 STG.E.U16 desc[UR10][R48.64], R31 ;  /* 0x0000001f30002986 */ /* 0x0009e2000c10150a */
[----:B------:R-:W-:Y:S01]  /*35f10*/  PRMT R33, R51, 0x7632, R33 ;  /* 0x0000763233217816 */ /* 0x000fe20000000021 */
[----:B------:R-:W0:Y:S02]  /*35f20*/  LDC R45, c[0x0][0x39c] ;  /* 0x0000e700ff2d7b82 */ /* 0x000e240000000800 */
[----:B------:R4:W-:Y:S01]  /*35f30*/  @P6 STG.E.U16 desc[UR10][R52.64], R51 ;  /* 0x0000003334006986 */ /* 0x0009e2000c10150a */
[----:B------:R-:W-:-:S05]  /*35f40*/  ISETP.GT.AND P6, PT, R55, UR5, !P0 ;  /* 0x0000000537007c0c */ /* 0x000fca000c7c4270 */
[----:B----4-:R-:W4:Y:S01]  /*35f50*/  LDC.64 R40, c[0x0][0x398] ;  /* 0x0000e600ff287b82 */ /* 0x010f220000000a00 */
[----:B------:R-:W-:-:S04]  /*35f60*/  IMAD.WIDE R48, R29, 0x2, R10 ;  /* 0x000000021d307825 */ /* 0x000fc800078e020a */
[C---:B------:R-:W-:Y:S01]  /*35f70*/  IMAD.IADD R31, R29.reuse, 0x1, R60 ;  /* 0x000000011d1f7824 */ /* 0x040fe200078e023c */
[----:B------:R1:W-:Y:S01]  /*35f80*/  @P5 STG.E.U16 desc[UR10][R48.64], R33 ;  /* 0x0000002130005986 */ /* 0x0003e2000c10150a */
[----:B------:R-:W-:Y:S01]  /*35f90*/  IMAD.WIDE R50, R29, 0x2, R2 ;  /* 0x000000021d327825 */ /* 0x000fe200078e0202 */
[----:B------:R-:W0:Y:S03]  /*35fa0*/  LDC.64 R46, c[0x0][0x398] ;  /* 0x0000e600ff2e7b82 */ /* 0x000e260000000a00 */
[----:B------:R-:W-:Y:S01]  /*35fb0*/  IMAD.WIDE R52, R31, 0x2, R24 ;  /* 0x000000021f347825 */ /* 0x000fe200078e0218 */
[----:B-1----:R-:W-:-:S03]  /*35fc0*/  ISETP.GT.AND P5, PT, R27, UR5, !P1 ;  /* 0x000000051b007c0c */ /* 0x002fc6000cfa4270 */
[----:B------:R-:W-:Y:S01]  /*35fd0*/  IMAD.WIDE R48, R29, 0x2, R8 ;  /* 0x000000021d307825 */ /* 0x000fe200078e0208 */
[----:B------:R-:W-:Y:S02]  /*35fe0*/  PRMT R29, R39, 0x7632, R29 ;  /* 0x00007632271d7816 */ /* 0x000fe4000000001d */
[----:B------:R-:W-:Y:S02]  /*35ff0*/  PRMT R27, R43, 0x7632, R27 ;  /* 0x000076322b1b7816 */ /* 0x000fe4000000001b */
[----:B------:R1:W-:Y:S04]  /*36000*/  @P4 STG.E.U16 desc[UR10][R48.64], R39 ;  /* 0x0000002730004986 */ /* 0x0003e8000c10150a */
[----:B------:R-:W-:Y:S04]  /*36010*/  @P3 STG.E.U16 desc[UR10][R50.64], R29 ;  /* 0x0000001d32003986 */ /* 0x000fe8000c10150a */
[----:B------:R4:W-:Y:S01]  /*36020*/  @P6 STG.E.U16 desc[UR10][R52.64], R43 ;  /* 0x0000002b34006986 */ /* 0x0009e2000c10150a */
[----:B--2---:R-:W-:Y:S01]  /*36030*/  ISETP.LE.AND P2, PT, R37, UR5, PT ;  /* 0x0000000525007c0c */ /* 0x004fe2000bf43270 */
[----:B-1----:R-:W1:Y:S03]  /*36040*/  LDC R39, c[0x0][0x39c] ;  /* 0x0000e700ff277b82 */ /* 0x002e660000000800 */
[----:B------:R-:W-:Y:S01]  /*36050*/  ISETP.LT.AND P4, PT, R19, R32, !P2 ;  /* 0x000000201300720c */ /* 0x000fe20005781270 */
[----:B----4-:R-:W2:Y:S01]  /*36060*/  LDL.LU R43, [R1+0x118] ;  /* 0x00011800012b7983 */ /* 0x010ea20000300800 */
[----:B------:R-:W-:Y:S01]  /*36070*/  IMAD.WIDE R48, R31, 0x2, R10 ;  /* 0x000000021f307825 */ /* 0x000fe200078e020a */
[----:B------:R-:W-:-:S02]  /*36080*/  UIADD3 UR5, UPT, UPT, UR4, 0x15, URZ ;  /* 0x0000001504057890 */ /* 0x000fc4000fffe0ff */
[----:B------:R-:W4:Y:S01]  /*36090*/  LDC.64 R32, c[0x0][0x398] ;  /* 0x0000e600ff207b82 */ /* 0x000f220000000a00 */
[----:B------:R-:W2:Y:S04]  /*360a0*/  LDL.LU R53, [R1+0x2c] ;  /* 0x00002c0001357983 */ /* 0x000ea80000300800 */
[----:B------:R-:W2:Y:S03]  /*360b0*/  LDL.LU R55, [R1+0x1c] ;  /* 0x00001c0001377983 */ /* 0x000ea60000300800 */
[----:B------:R-:W1:Y:S01]  /*360c0*/  LDC.64 R50, c[0x0][0x398] ;  /* 0x0000e600ff327b82 */ /* 0x000e620000000a00 */
[----:B------:R0:W-:Y:S02]  /*360d0*/  @P5 STG.E.U16 desc[UR10][R48.64], R27 ;  /* 0x0000001b30005986 */ /* 0x0001e4000c10150a */
[----:B0-----:R-:W-:Y:S01]  /*360e0*/  ISETP.LE.AND P3, PT, R35, UR5, PT ;  /* 0x0000000523007c0c */ /* 0x001fe2000bf63270 */
[----:B------:R-:W-:Y:S01]  /*360f0*/  IMAD.WIDE R48, R31, 0x2, R8 ;  /* 0x000000021f307825 */ /* 0x000fe200078e0208 */
[----:B------:R-:W-:-:S02]  /*36100*/  ISETP.LT.AND P2, PT, R58, R30, !P2 ;  /* 0x0000001e3a00720c */ /* 0x000fc40005741270 */
[----:B------:R-:W-:Y:S01]  /*36110*/  ISETP.GT.AND P6, PT, R41, UR5, !P0 ;  /* 0x0000000529007c0c */ /* 0x000fe2000c7c4270 */
[----:B------:R-:W-:Y:S01]  /*36120*/  IMAD.IADD R27, R31, 0x1, R60 ;  /* 0x000000011f1b7824 */ /* 0x000fe200078e023c */
[----:B---3--:R-:W-:Y:S01]  /*36130*/  PRMT R29, R57, 0x7632, R29 ;  /* 0x00007632391d7816 */ /* 0x008fe2000000001d */
[----:B------:R0:W-:Y:S01]  /*36140*/  @P4 STG.E.U16 desc[UR10][R48.64], R56 ;  /* 0x0000003830004986 */ /* 0x0001e2000c10150a */
[----:B------:R-:W-:Y:S01]  /*36150*/  PRMT R35, R56, 0x7632, R35 ;  /* 0x0000763238237816 */ /* 0x000fe20000000023 */
[----:B------:R-:W3:Y:S02]  /*36160*/  LDC R41, c[0x0][0x39c] ;  /* 0x0000e700ff297b82 */ /* 0x000ee40000000800 */
[----:B0-----:R-:W3:Y:S01]  /*36170*/  LDL.LU R56, [R1+0x12c] ;  /* 0x00012c0001387983 */ /* 0x001ee20000300800 */
[----:B------:R-:W-:Y:S01]  /*36180*/  ISETP.LT.AND P4, PT, R19, R36, !P3 ;  /* 0x000000241300720c */ /* 0x000fe20005f81270 */
[----:B------:R-:W-:-:S04]  /*36190*/  IMAD.WIDE R30, R31, 0x2, R2 ;  /* 0x000000021f1e7825 */ /* 0x000fc800078e0202 */
[----:B------:R-:W-:Y:S01]  /*361a0*/  IMAD.WIDE R36, R27, 0x2, R24 ;  /* 0x000000021b247825 */ /* 0x000fe200078e0218 */
[----:B------:R0:W-:Y:S04]  /*361b0*/  @P2 STG.E.U16 desc[UR10][R30.64], R35 ;  /* 0x000000231e002986 */ /* 0x0001e8000c10150a */
[----:B------:R1:W-:Y:S01]  /*361c0*/  @P6 STG.E.U16 desc[UR10][R36.64], R57 ;  /* 0x0000003924006986 */ /* 0x0003e2000c10150a */
[----:B------:R-:W-:Y:S01]  /*361d0*/  ISETP.GT.AND P5, PT, R47, UR5, !P1 ;  /* 0x000000052f007c0c */ /* 0x000fe2000cfa4270 */
[----:B0-----:R-:W0:Y:S02]  /*361e0*/  LDC.64 R30, c[0x0][0x398] ;  /* 0x0000e600ff1e7b82 */ /* 0x001e240000000a00 */
[----:B-1----:R-:W3:Y:S01]  /*361f0*/  LDL.LU R57, [R1+0x11c] ;  /* 0x00011c0001397983 */ /* 0x002ee20000300800 */
[----:B------:R-:W-:Y:S01]  /*36200*/  UIADD3 UR5, UPT, UPT, UR4, 0x16, URZ ;  /* 0x0000001604057890 */ /* 0x000fe2000fffe0ff */
[----:B------:R-:W-:Y:S01]  /*36210*/  IMAD.WIDE R48, R27, 0x2, R10 ;  /* 0x000000021b307825 */ /* 0x000fe200078e020a */
[----:B------:R-:W-:-:S03]  /*36220*/  ISETP.LT.AND P3, PT, R58, R34, !P3 ;  /* 0x000000223a00720c */ /* 0x000fc60005f61270 */
[----:B------:R-:W1:Y:S01]  /*36230*/  LDC.64 R34, c[0x0][0x398] ;  /* 0x0000e600ff227b82 */ /* 0x000e620000000a00 */
[----:B------:R-:W-:Y:S01]  /*36240*/  IMAD.WIDE R36, R27, 0x2, R8 ;  /* 0x000000021b247825 */ /* 0x000fe200078e0208 */
[----:B----4-:R-:W-:Y:S02]  /*36250*/  ISETP.GT.AND P6, PT, R33, UR5, !P0 ;  /* 0x0000000521007c0c */ /* 0x010fe4000c7c4270 */
[----:B------:R4:W-:Y:S01]  /*36260*/  @P5 STG.E.U16 desc[UR10][R48.64], R29 ;  /* 0x0000001d30005986 */ /* 0x0009e2000c10150a */
[----:B------:R-:W-:Y:S02]  /*36270*/  ISETP.LE.AND P2, PT, R39, UR5, PT ;  /* 0x0000000527007c0c */ /* 0x000fe4000bf43270 */
[----:B------:R-:W-:Y:S01]  /*36280*/  ISETP.GT.AND P5, PT, R51, UR5, !P1 ;  /* 0x0000000533007c0c */ /* 0x000fe2000cfa4270 */
[----:B------:R-:W-:Y:S01]  /*36290*/  UIADD3 UR5, UPT, UPT, UR4, 0x17, URZ ;  /* 0x0000001704057890 */ /* 0x000fe2000fffe0ff */
[----:B------:R-:W3:Y:S04]  /*362a0*/  LDL.LU R51, [R1+0x130] ;  /* 0x0001300001337983 */ /* 0x000ee80000300800 */
[----:B------:R-:W3:Y:S01]  /*362b0*/  LDL.LU R47, [R1+0x160] ;  /* 0x00016000012f7983 */ /* 0x000ee20000300800 */
[----:B----4-:R-:W-:-:S04]  /*362c0*/  IMAD.IADD R29, R27, 0x1, R60 ;  /* 0x000000011b1d7824 */ /* 0x010fc800078e023c */
[----:B------:R-:W-:Y:S01]  /*362d0*/  IMAD.WIDE R48, R29, 0x2, R10 ;  /* 0x000000021d307825 */ /* 0x000fe200078e020a */
[----:B--2---:R2:W-:Y:S01]  /*362e0*/  @P4 STG.E.U16 desc[UR10][R36.64], R43 ;  /* 0x0000002b24004986 */ /* 0x0045e2000c10150a */
[----:B------:R-:W-:Y:S02]  /*362f0*/  PRMT R33, R43, 0x7632, R33 ;  /* 0x000076322b217816 */ /* 0x000fe40000000021 */
[----:B------:R-:W-:Y:S02]  /*36300*/  ISETP.LT.AND P4, PT, R19, R42, !P2 ;  /* 0x0000002a1300720c */ /* 0x000fe40005781270 */
[----:B------:R-:W-:Y:S01]  /*36310*/  ISETP.LT.AND P2, PT, R58, R38, !P2 ;  /* 0x000000263a00720c */ /* 0x000fe20005741270 */
[----:B--2---:R-:W-:-:S04]  /*36320*/  IMAD.WIDE R36, R27, 0x2, R2 ;  /* 0x000000021b247825 */ /* 0x004fc800078e0202 */
[----:B------:R-:W-:Y:S01]  /*36330*/  IMAD.WIDE R42, R29, 0x2, R24 ;  /* 0x000000021d2a7825 */ /* 0x000fe200078e0218 */
[----:B------:R-:W-:Y:S01]  /*36340*/  PRMT R27, R53, 0x7632, R27 ;  /* 0x00007632351b7816 */ /* 0x000fe2000000001b */
[----:B------:R2:W-:Y:S02]  /*36350*/  @P3 STG.E.U16 desc[UR10][R36.64], R33 ;  /* 0x0000002124003986 */ /* 0x0005e4000c10150a */
[----:B------:R-:W-:Y:S02]  /*36360*/  IMAD.WIDE R38, R29, 0x2, R8 ;  /* 0x000000021d267825 */ /* 0x000fe400078e0208 */
[----:B------:R4:W-:Y:S01]  /*36370*/  @P6 STG.E.U16 desc[UR10][R42.64], R53 ;  /* 0x000000352a006986 */ /* 0x0009e2000c10150a */
[----:B0-----:R-:W-:-:S03]  /*36380*/  ISETP.GT.AND P6, PT, R31, UR5, !P0 ;  /* 0x000000051f007c0c */ /* 0x001fc6000c7c4270 */
[----:B------:R0:W-:Y:S01]  /*36390*/  @P5 STG.E.U16 desc[UR10][R48.64], R27 ;  /* 0x0000001b30005986 */ /* 0x0001e2000c10150a */
[----:B--2---:R-:W-:Y:S01]  /*363a0*/  PRMT R33, R55, 0x7632, R33 ;  /* 0x0000763237217816 */ /* 0x004fe20000000021 */
[----:B------:R-:W2:Y:S01]  /*363b0*/  LDC.64 R36, c[0x0][0x398] ;  /* 0x0000e600ff247b82 */ /* 0x000ea20000000a00 */
[C---:B----4-:R-:W-:Y:S01]  /*363c0*/  IMAD.WIDE R42, R29.reuse, 0x2, R2 ;  /* 0x000000021d2a7825 */ /* 0x050fe200078e0202 */
[----:B------:R4:W-:Y:S03]  /*363d0*/  @P4 STG.E.U16 desc[UR10][R38.64], R55 ;  /* 0x0000003726004986 */ /* 0x0009e6000c10150a */
[----:B0-----:R-:W-:Y:S01]  /*363e0*/  IMAD.IADD R27, R29, 0x1, R60 ;  /* 0x000000011d1b7824 */ /* 0x001fe200078e023c */
[----:B------:R0:W-:Y:S01]  /*363f0*/  @P2 STG.E.U16 desc[UR10][R42.64], R33 ;  /* 0x000000212a002986 */ /* 0x0001e2000c10150a */
[----:B------:R-:W-:Y:S02]  /*36400*/  ISETP.LE.AND P3, PT, R45, UR5, PT ;  /* 0x000000052d007c0c */ /* 0x000fe4000bf63270 */
[----:B-1----:R-:W-:Y:S01]  /*36410*/  ISETP.GT.AND P5, PT, R35, UR5, !P1 ;  /* 0x0000000523007c0c */ /* 0x002fe2000cfa4270 */
[----:B----4-:R-:W1:Y:S01]  /*36420*/  LDC.64 R38, c[0x0][0x398] ;  /* 0x0000e600ff267b82 */ /* 0x010e620000000a00 */
[----:B0-----:R-:W-:Y:S01]  /*36430*/  IMAD.WIDE R42, R27, 0x2, R24 ;  /* 0x000000021b2a7825 */ /* 0x001fe200078e0218 */
[----:B------:R-:W-:-:S02]  /*36440*/  ISETP.LT.AND P4, PT, R19, R28, !P3 ;  /* 0x0000001c1300720c */ /* 0x000fc40005f81270 */
[----:B------:R-:W-:Y:S01]  /*36450*/  ISETP.LT.AND P3, PT, R58, R44, !P3 ;  /* 0x0000002c3a00720c */ /* 0x000fe20005f61270 */
[----:B------:R-:W-:-:S03]  /*36460*/  IMAD.WIDE R44, R27, 0x2, R10 ;  /* 0x000000021b2c7825 */ /* 0x000fc600078e020a */
[----:B------:R-:W0:Y:S01]  /*36470*/  LDC.64 R28, c[0x0][0x398] ;  /* 0x0000e600ff1c7b82 */ /* 0x000e220000000a00 */
[----:B------:R-:W-:Y:S01]  /*36480*/  IMAD.WIDE R48, R27, 0x2, R8 ;  /* 0x000000021b307825 */ /* 0x000fe200078e0208 */
[----:B---3--:R-:W-:Y:S01]  /*36490*/  PRMT R31, R57, 0x7632, R31 ;  /* 0x00007632391f7816 */ /* 0x008fe2000000001f */
[----:B------:R3:W-:Y:S01]  /*364a0*/  @P6 STG.E.U16 desc[UR10][R42.64], R56 ;  /* 0x000000382a006986 */ /* 0x0007e2000c10150a */
[----:B------:R-:W-:Y:S01]  /*364b0*/  PRMT R33, R56, 0x7632, R33 ;  /* 0x0000763238217816 */ /* 0x000fe20000000021 */
[----:B------:R-:W-:-:S03]  /*364c0*/  IMAD.WIDE R52, R27, 0x2, R2 ;  /* 0x000000021b347825 */ /* 0x000fc600078e0202 */
[----:B------:R-:W4:Y:S01]  /*364d0*/  LDC R35, c[0x0][0x39c] ;  /* 0x0000e700ff237b82 */ /* 0x000f220000000800 */
[----:B---3--:R-:W3:Y:S01]  /*364e0*/  LDL.LU R56, [R1+0x140] ;  /* 0x0001400001387983 */ /* 0x008ee20000300800 */
[----:B------:R-:W-:-:S06]  /*364f0*/  UIADD3 UR5, UPT, UPT, UR4, 0x18, URZ ;  /* 0x0000001804057890 */ /* 0x000fcc000fffe0ff */
[----:B------:R-:W3:Y:S01]  /*36500*/  LDC.64 R42, c[0x0][0x398] ;  /* 0x0000e600ff2a7b82 */ /* 0x000ee20000000a00 */
[----:B------:R0:W-:Y:S04]  /*36510*/  @P5 STG.E.U16 desc[UR10][R44.64], R33 ;  /* 0x000000212c005986 */ /* 0x0001e8000c10150a */
[----:B------:R1:W-:Y:S01]  /*36520*/  @P4 STG.E.U16 desc[UR10][R48.64], R57 ;  /* 0x0000003930004986 */ /* 0x0003e2000c10150a */
[----:B------:R-:W-:Y:S01]  /*36530*/  ISETP.LE.AND P2, PT, R41, UR5, PT ;  /* 0x0000000529007c0c */ /* 0x000fe2000bf43270 */
[----:B------:R-:W-:Y:S01]  /*36540*/  UIADD3 UR6, UPT, UPT, UR4, 0x19, URZ ;  /* 0x0000001904067890 */ /* 0x000fe2000fffe0ff */
[----:B0-----:R-:W-:Y:S01]  /*36550*/  PRMT R33, R51, 0x7632, R33 ;  /* 0x0000763233217816 */ /* 0x001fe20000000021 */
[----:B------:R-:W0:Y:S01]  /*36560*/  LDC.64 R44, c[0x0][0x398] ;  /* 0x0000e600ff2c7b82 */ /* 0x000e220000000a00 */
[----:B-1----:R-:W3:Y:S01]  /*36570*/  LDL.LU R57, [R1+0x170] ;  /* 0x0001700001397983 */ /* 0x002ee20000300800 */
[----:B--2---:R-:W-:-:S03]  /*36580*/  ISETP.GT.AND P5, PT, R37, UR5, !P0 ;  /* 0x0000000525007c0c */ /* 0x004fc6000c7a4270 */
[----:B------:R1:W-:Y:S01]  /*36590*/  @P3 STG.E.U16 desc[UR10][R52.64], R31 ;  /* 0x0000001f34003986 */ /* 0x0003e2000c10150a */
[----:B------:R-:W-:Y:S02]  /*365a0*/  ISETP.GT.AND P4, PT, R39, UR5, !P1 ;  /* 0x0000000527007c0c */ /* 0x000fe4000cf84270 */
[----:B------:R-:W2:Y:S01]  /*365b0*/  LDC R37, c[0x0][0x39c] ;  /* 0x0000e700ff257b82 */ /* 0x000ea20000000800 */
[----:B------:R-:W-:Y:S01]  /*365c0*/  ISETP.LT.AND P3, PT, R19, R54, !P2 ;  /* 0x000000361300720c */ /* 0x000fe20005761270 */
[----:B-1----:R-:W-:-:S04]  /*365d0*/  IMAD.IADD R31, R27, 0x1, R60 ;  /* 0x000000011b1f7824 */ /* 0x002fc800078e023c */
[----:B------:R-:W-:Y:S01]  /*365e0*/  IMAD.WIDE R54, R31, 0x2, R24 ;  /* 0x000000021f367825 */ /* 0x000fe200078e0218 */
[----:B------:R-:W-:Y:S02]  /*365f0*/  ISETP.LT.AND P2, PT, R58, R26, !P2 ;  /* 0x0000001a3a00720c */ /* 0x000fe40005741270 */
[----:B------:R-:W-:Y:S01]  /*36600*/  ISETP.GT.AND P6, PT, R29, UR6, !P0 ;  /* 0x000000061d007c0c */ /* 0x000fe2000c7c4270 */
[C---:B------:R-:W-:Y:S01]  /*36610*/  IMAD.WIDE R48, R31.reuse, 0x2, R10 ;  /* 0x000000021f307825 */ /* 0x040fe200078e020a */
[----:B------:R1:W-:Y:S01]  /*36620*/  @P5 STG.E.U16 desc[UR10][R54.64], R51 ;  /* 0x0000003336005986 */ /* 0x0003e2000c10150a */
[----:B------:R-:W0:Y:S02]  /*36630*/  LDC.64 R26, c[0x0][0x398] ;  /* 0x0000e600ff1a7b82 */ /* 0x000e240000000a00 */
[C---:B------:R-:W-:Y:S01]  /*36640*/  IMAD.WIDE R52, R31.reuse, 0x2, R8 ;  /* 0x000000021f347825 */ /* 0x040fe200078e0208 */
[----:B------:R4:W-:Y:S03]  /*36650*/  @P4 STG.E.U16 desc[UR10][R48.64], R33 ;  /* 0x0000002130004986 */ /* 0x0009e6000c10150a */
[----:B------:R-:W-:Y:S01]  /*36660*/  IMAD.IADD R29, R31, 0x1, R60 ;  /* 0x000000011f1d7824 */ /* 0x000fe200078e023c */
[----:B-1----:R-:W2:Y:S04]  /*36670*/  LDL.LU R51, [R1+0x134] ;  /* 0x0001340001337983 */ /* 0x002ea80000300800 */
[----:B------:R1:W-:Y:S01]  /*36680*/  @P3 STG.E.U16 desc[UR10][R52.64], R47 ;  /* 0x0000002f34003986 */ /* 0x0003e2000c10150a */
[----:B----4-:R-:W-:Y:S01]  /*36690*/  PRMT R33, R47, 0x7632, R33 ;  /* 0x000076322f217816 */ /* 0x010fe20000000021 */
[----:B------:R-:W-:-:S05]  /*366a0*/  IMAD.WIDE R48, R31, 0x2, R2 ;  /* 0x000000021f307825 */ /* 0x000fca00078e0202 */
[----:B------:R4:W-:Y:S01]  /*366b0*/  @P2 STG.E.U16 desc[UR10][R48.64], R33 ;  /* 0x0000002130002986 */ /* 0x0009e2000c10150a */
[----:B-1----:R-:W-:Y:S01]  /*366c0*/  IMAD.WIDE R52, R29, 0x2, R24 ;  /* 0x000000021d347825 */ /* 0x002fe200078e0218 */
[----:B------:R-:W-:Y:S01]  /*366d0*/  ISETP.LE.AND P3, PT, R35, UR6, PT ;  /* 0x0000000623007c0c */ /* 0x000fe2000bf63270 */
[----:B------:R-:W-:Y:S01]  /*366e0*/  UIADD3 UR5, UPT, UPT, UR4, 0x1a, URZ ;  /* 0x0000001a04057890 */ /* 0x000fe2000fffe0ff */
[----:B------:R-:W1:Y:S02]  /*366f0*/  LDC R35, c[0x0][0x39c] ;  /* 0x0000e700ff237b82 */ /* 0x000e640000000800 */
[----:B------:R-:W-:Y:S01]  /*36700*/  ISETP.LT.AND P2, PT, R19, R40, !P3 ;  /* 0x000000281300720c */ /* 0x000fe20005f41270 */
[----:B----4-:R-:W-:Y:S01]  /*36710*/  IMAD.WIDE R48, R29, 0x2, R10 ;  /* 0x000000021d307825 */ /* 0x010fe200078e020a */
[----:B---3--:R3:W-:Y:S01]  /*36720*/  @P6 STG.E.U16 desc[UR10][R52.64], R56 ;  /* 0x0000003834006986 */ /* 0x0087e2000c10150a */
[----:B------:R-:W-:-:S03]  /*36730*/  ISETP.GT.AND P6, PT, R43, UR6, !P1 ;  /* 0x000000062b007c0c */ /* 0x000fc6000cfc4270 */
[----:B------:R-:W4:Y:S01]  /*36740*/  LDC.64 R40, c[0x0][0x398] ;  /* 0x0000e600ff287b82 */ /* 0x000f220000000a00 */
[----:B------:R-:W4:Y:S01]  /*36750*/  LDL.LU R43, [R1+0x164] ;  /* 0x00016400012b7983 */ /* 0x000f220000300800 */
[----:B------:R-:W-:-:S03]  /*36760*/  PRMT R31, R56, 0x7632, R31 ;  /* 0x00007632381f7816 */ /* 0x000fc6000000001f */
[----:B---3--:R-:W3:Y:S01]  /*36770*/  LDL.LU R56, [R1+0x144] ;  /* 0x0001440001387983 */ /* 0x008ee20000300800 */
[----:B------:R-:W-:-:S04]  /*36780*/  IMAD.WIDE R52, R29, 0x2, R8 ;  /* 0x000000021d347825 */ /* 0x000fc800078e0208 */
[----:B------:R-:W-:Y:S01]  /*36790*/  @P6 STG.E.U16 desc[UR10][R48.64], R31 ;  /* 0x0000001f30006986 */ /* 0x000fe2000c10150a */
[----:B------:R-:W-:-:S03]  /*367a0*/  PRMT R33, R57, 0x7632, R33 ;  /* 0x0000763239217816 */ /* 0x000fc60000000021 */
[----:B------:R0:W-:Y:S04]  /*367b0*/  @P2 STG.E.U16 desc[UR10][R52.64], R57 ;  /* 0x0000003934002986 */ /* 0x0001e8000c10150a */
[----:B0-----:R-:W3:Y:S01]  /*367c0*/  LDL.LU R57, [R1+0x174] ;  /* 0x0001740001397983 */ /* 0x001ee20000300800 */
[----:B------:R-:W-:Y:S02]  /*367d0*/  ISETP.LT.AND P3, PT, R58, R46, !P3 ;  /* 0x0000002e3a00720c */ /* 0x000fe40005f61270 */
[----:B------:R-:W-:Y:S01]  /*367e0*/  ISETP.GT.AND P5, PT, R45, UR5, !P0 ;  /* 0x000000052d007c0c */ /* 0x000fe2000c7a4270 */
[----:B------:R-:W-:Y:S01]  /*367f0*/  IMAD.WIDE R54, R29, 0x2, R2 ;  /* 0x000000021d367825 */ /* 0x000fe200078e0202 */
[----:B------:R-:W-:Y:S01]  /*36800*/  ISETP.GT.AND P4, PT, R27, UR5, !P1 ;  /* 0x000000051b007c0c */ /* 0x000fe2000cf84270 */
[----:B------:R-:W0:Y:S01]  /*36810*/  LDC.64 R46, c[0x0][0x398] ;  /* 0x0000e600ff2e7b82 */ /* 0x000e220000000a00 */
[----:B--2---:R-:W-:Y:S01]  /*36820*/  ISETP.LE.AND P2, PT, R37, UR5, PT ;  /* 0x0000000525007c0c */ /* 0x004fe2000bf43270 */
[----:B------:R-:W-:Y:S01]  /*36830*/  IMAD.IADD R27, R29, 0x1, R60 ;  /* 0x000000011d1b7824 */ /* 0x000fe200078e023c */
[----:B------:R-:W2:Y:S03]  /*36840*/  LDL.LU R39, [R1+0x138] ;  /* 0x0001380001277983 */ /* 0x000ea60000300800 */
[----:B------:R-:W-:-:S02]  /*36850*/  IMAD.WIDE R48, R27, 0x2, R24 ;  /* 0x000000021b307825 */ /* 0x000fc400078e0218 */
[----:B------:R1:W-:Y:S01]  /*36860*/  @P3 STG.E.U16 desc[UR10][R54.64], R33 ;  /* 0x0000002136003986 */ /* 0x0003e2000c10150a */
[----:B------:R-:W-:Y:S01]  /*36870*/  UIADD3 UR5, UPT, UPT, UR4, 0x1b, URZ ;  /* 0x0000001b04057890 */ /* 0x000fe2000fffe0ff */
[----:B------:R-:W-:Y:S01]  /*36880*/  IMAD.WIDE R52, R27, 0x2, R10 ;  /* 0x000000021b347825 */ /* 0x000fe200078e020a */
[----:B------:R-:W2:Y:S01]  /*36890*/  LDC R37, c[0x0][0x39c] ;  /* 0x0000e700ff257b82 */ /* 0x000ea20000000800 */
[----:B------:R4:W-:Y:S01]  /*368a0*/  @P5 STG.E.U16 desc[UR10][R48.64], R51 ;  /* 0x0000003330005986 */ /* 0x0009e2000c10150a */
[----:B------:R-:W-:Y:S02]  /*368b0*/  ISETP.LT.AND P5, PT, R19, R32, !P2 ;  /* 0x000000201300720c */ /* 0x000fe400057a1270 */
[----:B------:R-:W-:-:S04]  /*368c0*/  PRMT R29, R51, 0x7632, R29 ;  /* 0x00007632331d7816 */ /* 0x000fc8000000001d */
[----:B-1----:R-:W1:Y:S01]  /*368d0*/  LDC.64 R32, c[0x0][0x398] ;  /* 0x0000e600ff207b82 */ /* 0x002e620000000a00 */
[----:B------:R-:W-:Y:S02]  /*368e0*/  ISETP.LT.AND P2, PT, R58, R50, !P2 ;  /* 0x000000323a00720c */ /* 0x000fe40005741270 */
[----:B----4-:R-:W-:Y:S01]  /*368f0*/  ISETP.GT.AND P6, PT, R41, UR5, !P0 ;  /* 0x0000000529007c0c */ /* 0x010fe2000c7c4270 */
[----:B------:R4:W-:Y:S01]  /*36900*/  @P4 STG.E.U16 desc[UR10][R52.64], R29 ;  /* 0x0000001d34004986 */ /* 0x0009e2000c10150a */
[----:B------:R-:W-:Y:S01]  /*36910*/  IMAD.WIDE R50, R27, 0x2, R8 ;  /* 0x000000021b327825 */ /* 0x000fe200078e0208 */
[----:B------:R-:W-:Y:S02]  /*36920*/  ISETP.LE.AND P3, PT, R35, UR5, PT ;  /* 0x0000000523007c0c */ /* 0x000fe4000bf63270 */
[----:B------:R-:W1:Y:S01]  /*36930*/  LDC.64 R48, c[0x0][0x398] ;  /* 0x0000e600ff307b82 */ /* 0x000e620000000a00 */
[C---:B----4-:R-:W-:Y:S02]  /*36940*/  IMAD.IADD R29, R27.reuse, 0x1, R60 ;  /* 0x000000011b1d7824 */ /* 0x050fe400078e023c */
[----:B------:R-:W-:Y:S01]  /*36950*/  IMAD.WIDE R52, R27, 0x2, R2 ;  /* 0x000000021b347825 */ /* 0x000fe200078e0202 */
[----:B0-----:R-:W-:Y:S01]  /*36960*/  ISETP.GT.AND P4, PT, R47, UR5, !P1 ;  /* 0x000000052f007c0c */ /* 0x001fe2000cf84270 */
[----:B------:R-:W-:-:S03]  /*36970*/  UIADD3 UR5, UPT, UPT, UR4, 0x1c, URZ ;  /* 0x0000001c04057890 */ /* 0x000fc6000fffe0ff */
[----:B------:R-:W0:Y:S01]  /*36980*/  LDC R41, c[0x0][0x39c] ;  /* 0x0000e700ff297b82 */ /* 0x000e220000000800 */
[----:B------:R-:W-:Y:S01]  /*36990*/  PRMT R31, R43, 0x7632, R31 ;  /* 0x000076322b1f7816 */ /* 0x000fe2000000001f */
[----:B------:R4:W-:Y:S01]  /*369a0*/  @P5 STG.E.U16 desc[UR10][R50.64], R43 ;  /* 0x0000002b32005986 */ /* 0x0009e2000c10150a */
[----:B------:R-:W-:-:S03]  /*369b0*/  ISETP.LT.AND P5, PT, R19, R30, !P3 ;  /* 0x0000001e1300720c */ /* 0x000fc60005fa1270 */
[----:B------:R0:W-:Y:S01]  /*369c0*/  @P2 STG.E.U16 desc[UR10][R52.64], R31 ;  /* 0x0000001f34002986 */ /* 0x0001e2000c10150a */
[----:B---3--:R-:W-:-:S03]  /*369d0*/  PRMT R27, R56, 0x7632, R27 ;  /* 0x00007632381b7816 */ /* 0x008fc6000000001b */
[----:B----4-:R-:W3:Y:S01]  /*369e0*/  LDL.LU R43, [R1+0x168] ;  /* 0x00016800012b7983 */ /* 0x010ee20000300800 */
[----:B------:R-:W-:-:S05]  /*369f0*/  IMAD.WIDE R50, R29, 0x2, R24 ;  /* 0x000000021d327825 */ /* 0x000fca00078e0218 */
[----:B------:R4:W-:Y:S01]  /*36a00*/  @P6 STG.E.U16 desc[UR10][R50.64], R56 ;  /* 0x0000003832006986 */ /* 0x0009e2000c10150a */
[----:B0-----:R-:W-:-:S03]  /*36a10*/  IMAD.WIDE R30, R29, 0x2, R10 ;  /* 0x000000021d1e7825 */ /* 0x001fc600078e020a */
[----:B----4-:R-:W4:Y:S01]  /*36a20*/  LDL.LU R56, [R1+0x148] ;  /* 0x0001480001387983 */ /* 0x010f220000300800 */
[----:B------:R-:W-:Y:S01]  /*36a30*/  IMAD.WIDE R50, R29, 0x2, R8 ;  /* 0x000000021d327825 */ /* 0x000fe200078e0208 */
[----:B-1----:R-:W-:Y:S02]  /*36a40*/  ISETP.GT.AND P2, PT, R33, UR5, !P0 ;  /* 0x0000000521007c0c */ /* 0x002fe4000c744270 */
[----:B------:R0:W-:Y:S01]  /*36a50*/  @P4 STG.E.U16 desc[UR10][R30.64], R27 ;  /* 0x0000001b1e004986 */ /* 0x0001e2000c10150a */
[----:B------:R-:W-:-:S03]  /*36a60*/  PRMT R33, R57, 0x7632, R33 ;  /* 0x0000763239217816 */ /* 0x000fc60000000021 */
[----:B------:R1:W-:Y:S01]  /*36a70*/  @P5 STG.E.U16 desc[UR10][R50.64], R57 ;  /* 0x0000003932005986 */ /* 0x0003e2000c10150a */
[----:B0-----:R-:W0:Y:S03]  /*36a80*/  LDC.64 R30, c[0x0][0x398] ;  /* 0x0000e600ff1e7b82 */ /* 0x001e260000000a00 */
[----:B-1----:R-:W4:Y:S01]  /*36a90*/  LDL.LU R57, [R1+0x178] ;  /* 0x0001780001397983 */ /* 0x002f220000300800 */
[C---:B------:R-:W-:Y:S01]  /*36aa0*/  ISETP.LT.AND P3, PT, R58.reuse, R34, !P3 ;  /* 0x000000223a00720c */ /* 0x040fe20005f61270 */
[----:B------:R-:W-:Y:S01]  /*36ab0*/  IMAD.IADD R27, R29, 0x1, R60 ;  /* 0x000000011d1b7824 */ /* 0x000fe200078e023c */
[----:B--2---:R-:W-:Y:S02]  /*36ac0*/  ISETP.LE.AND P6, PT, R37, UR5, PT ;  /* 0x0000000525007c0c */ /* 0x004fe4000bfc3270 */
[----:B------:R-:W1:Y:S01]  /*36ad0*/  LDC.64 R34, c[0x0][0x398] ;  /* 0x0000e600ff227b82 */ /* 0x000e620000000a00 */
[----:B------:R-:W-:Y:S01]  /*36ae0*/  IMAD.WIDE R50, R29, 0x2, R2 ;  /* 0x000000021d327825 */ /* 0x000fe200078e0202 */
[----:B------:R-:W-:Y:S01]  /*36af0*/  ISETP.GT.AND P4, PT, R49, UR5, !P1 ;  /* 0x0000000531007c0c */ /* 0x000fe2000cf84270 */
[----:B------:R-:W-:Y:S01]  /*36b00*/  UIADD3 UR5, UPT, UPT, UR4, 0x1d, URZ ;  /* 0x0000001d04057890 */ /* 0x000fe2000fffe0ff */
[----:B------:R-:W-:Y:S01]  /*36b10*/  ISETP.LT.AND P5, PT, R19, R36, !P6 ;  /* 0x000000241300720c */ /* 0x000fe200077a1270 */
[----:B------:R-:W-:Y:S01]  /*36b20*/  IMAD.WIDE R52, R27, 0x2, R24 ;  /* 0x000000021b347825 */ /* 0x000fe200078e0218 */
[----:B------:R-:W-:Y:S01]  /*36b30*/  PRMT R29, R39, 0x7632, R29 ;  /* 0x00007632271d7816 */ /* 0x000fe2000000001d */
[----:B------:R-:W2:Y:S01]  /*36b40*/  LDL.LU R55, [R1+0x13c] ;  /* 0x00013c0001377983 */ /* 0x000ea20000300800 */
[----:B------:R-:W1:Y:S03]  /*36b50*/  LDC.64 R36, c[0x0][0x398] ;  /* 0x0000e600ff247b82 */ /* 0x000e660000000a00 */
[----:B------:R0:W-:Y:S04]  /*36b60*/  @P3 STG.E.U16 desc[UR10][R50.64], R33 ;  /* 0x0000002132003986 */ /* 0x0001e8000c10150a */
[----:B------:R0:W-:Y:S01]  /*36b70*/  @P2 STG.E.U16 desc[UR10][R52.64], R39 ;  /* 0x0000002734002986 */ /* 0x0001e2000c10150a */
[----:B------:R-:W-:-:S02]  /*36b80*/  ISETP.LT.AND P2, PT, R58, R38, !P6 ;  /* 0x000000263a00720c */ /* 0x000fc40007741270 */
[----:B0-----:R-:W-:Y:S01]  /*36b90*/  ISETP.GT.AND P6, PT, R31, UR5, !P0 ;  /* 0x000000051f007c0c */ /* 0x001fe2000c7c4270 */
[C---:B------:R-:W-:Y:S01]  /*36ba0*/  IMAD.IADD R31, R27.reuse, 0x1, R60 ;  /* 0x000000011b1f7824 */ /* 0x040fe200078e023c */
[----:B------:R-:W2:Y:S01]  /*36bb0*/  LDL.LU R47, [R1+0x16c] ;  /* 0x00016c00012f7983 */ /* 0x000ea20000300800 */
[----:B------:R-:W-:-:S04]  /*36bc0*/  IMAD.WIDE R50, R27, 0x2, R8 ;  /* 0x000000021b327825 */ /* 0x000fc800078e0208 */
[----:B------:R-:W-:-:S04]  /*36bd0*/  IMAD.WIDE R38, R27, 0x2, R10 ;  /* 0x000000021b267825 */ /* 0x000fc800078e020a */
[----:B------:R-:W-:Y:S01]  /*36be0*/  IMAD.WIDE R52, R27, 0x2, R2 ;  /* 0x000000021b347825 */ /* 0x000fe200078e0202 */
[----:B------:R0:W-:Y:S01]  /*36bf0*/  @P4 STG.E.U16 desc[UR10][R38.64], R29 ;  /* 0x0000001d26004986 */ /* 0x0001e2000c10150a */
[----:B------:R-:W-:Y:S02]  /*36c00*/  ISETP.LE.AND P3, PT, R41, UR5, PT ;  /* 0x0000000529007c0c */ /* 0x000fe4000bf63270 */
[----:B------:R-:W1:Y:S02]  /*36c10*/  LDC R41, c[0x0][0x39c] ;  /* 0x0000e700ff297b82 */ /* 0x000e640000000800 */
[----:B------:R-:W-:Y:S02]  /*36c20*/  ISETP.LT.AND P4, PT, R19, R28, !P3 ;  /* 0x0000001c1300720c */ /* 0x000fe40005f81270 */
[----:B------:R-:W-:-:S04]  /*36c30*/  ISETP.LT.AND P3, PT, R58, R42, !P3 ;  /* 0x0000002a3a00720c */ /* 0x000fc80005f61270 */
[----:B0-----:R-:W0:Y:S08]  /*36c40*/  LDC.64 R28, c[0x0][0x398] ;  /* 0x0000e600ff1c7b82 */ /* 0x001e300000000a00 */
[----:B------:R-:W0:Y:S01]  /*36c50*/  LDC.64 R38, c[0x0][0x398] ;  /* 0x0000e600ff267b82 */ /* 0x000e220000000a00 */
[----:B---3--:R3:W-:Y:S01]  /*36c60*/  @P5 STG.E.U16 desc[UR10][R50.64], R43 ;  /* 0x0000002b32005986 */ /* 0x0087e2000c10150a */
[----:B------:R-:W-:-:S02]  /*36c70*/  PRMT R33, R43, 0x7632, R33 ;  /* 0x000076322b217816 */ /* 0x000fc40000000021 */
[----:B-1----:R-:W-:-:S03]  /*36c80*/  ISETP.GT.AND P5, PT, R35, UR5, !P1 ;  /* 0x0000000523007c0c */ /* 0x002fc6000cfa4270 */
[----:B------:R-:W-:Y:S01]  /*36c90*/  @P2 STG.E.U16 desc[UR10][R52.64], R33 ;  /* 0x0000002134002986 */ /* 0x000fe2000c10150a */
[----:B------:R-:W1:Y:S01]  /*36ca0*/  LDC R35, c[0x0][0x39c] ;  /* 0x0000e700ff237b82 */ /* 0x000e620000000800 */
[----:B---3--:R-:W-:Y:S01]  /*36cb0*/  IMAD.WIDE R50, R31, 0x2, R24 ;  /* 0x000000021f327825 */ /* 0x008fe200078e0218 */
[----:B----4-:R-:W-:-:S04]  /*36cc0*/  PRMT R27, R56, 0x7632, R27 ;  /* 0x00007632381b7816 */ /* 0x010fc8000000001b */
[----:B------:R3:W-:Y:S01]  /*36cd0*/  @P6 STG.E.U16 desc[UR10][R50.64], R56 ;  /* 0x0000003832006986 */ /* 0x0007e2000c10150a */
[----:B------:R-:W-:-:S03]  /*36ce0*/  IMAD.WIDE R42, R31, 0x2, R10 ;  /* 0x000000021f2a7825 */ /* 0x000fc600078e020a */
[----:B---3--:R-:W3:Y:S01]  /*36cf0*/  LDL.LU R56, [R1+0x14c] ;  /* 0x00014c0001387983 */ /* 0x008ee20000300800 */
[----:B------:R-:W-:-:S03]  /*36d00*/  IMAD.WIDE R52, R31, 0x2, R8 ;  /* 0x000000021f347825 */ /* 0x000fc600078e0208 */
[----:B------:R4:W-:Y:S04]  /*36d10*/  @P5 STG.E.U16 desc[UR10][R42.64], R27 ;  /* 0x0000001b2a005986 */ /* 0x0009e8000c10150a */
[----:B------:R0:W-:Y:S01]  /*36d20*/  @P4 STG.E.U16 desc[UR10][R52.64], R57 ;  /* 0x0000003934004986 */ /* 0x0001e2000c10150a */
[----:B----4-:R-:W-:-:S03]  /*36d30*/  PRMT R27, R57, 0x7632, R27 ;  /* 0x00007632391b7816 */ /* 0x010fc6000000001b */
[----:B0-----:R-:W4:Y:S01]  /*36d40*/  LDL.LU R57, [R1+0x17c] ;  /* 0x00017c0001397983 */ /* 0x001f220000300800 */
[----:B------:R-:W-:Y:S01]  /*36d50*/  UIADD3 UR5, UPT, UPT, UR4, 0x1e, URZ ;  /* 0x0000001e04057890 */ /* 0x000fe2000fffe0ff */
[----:B------:R-:W-:Y:S01]  /*36d60*/  IMAD.WIDE R42, R31, 0x2, R2 ;  /* 0x000000021f2a7825 */ /* 0x000fe200078e0202 */
[----:B--2---:R-:W-:Y:S01]  /*36d70*/  PRMT R33, R55, 0x7632, R33 ;  /* 0x0000763237217816 */ /* 0x004fe20000000021 */
[----:B------:R-:W2:Y:S03]  /*36d80*/  LDL.LU R49, [R1+0x1a0] ;  /* 0x0001a00001317983 */ /* 0x000ea60000300800 */
[----:B------:R-:W-:Y:S01]  /*36d90*/  ISETP.GT.AND P4, PT, R37, UR5, !P0 ;  /* 0x0000000525007c0c */ /* 0x000fe2000c784270 */
[----:B------:R0:W-:Y:S01]  /*36da0*/  @P3 STG.E.U16 desc[UR10][R42.64], R27 ;  /* 0x0000001b2a003986 */ /* 0x0001e2000c10150a */
[----:B------:R-:W-:Y:S01]  /*36db0*/  IMAD.IADD R31, R31, 0x1, R60 ;  /* 0x000000011f1f7824 */ /* 0x000fe200078e023c */
[----:B------:R-:W-:Y:S01]  /*36dc0*/  ISETP.LE.AND P2, PT, R41, UR5, PT ;  /* 0x0000000529007c0c */ /* 0x000fe2000bf43270 */
[----:B------:R-:W2:Y:S01]  /*36dd0*/  LDC R37, c[0x0][0x39c] ;  /* 0x0000e700ff257b82 */ /* 0x000ea20000000800 */
[----:B------:R-:W-:Y:S01]  /*36de0*/  ISETP.GT.AND P5, PT, R29, UR5, !P1 ;  /* 0x000000051d007c0c */ /* 0x000fe2000cfa4270 */
[----:B------:R-:W-:Y:S01]  /*36df0*/  UIADD3 UR5, UPT, UPT, UR4, 0x1f, URZ ;  /* 0x0000001f04057890 */ /* 0x000fe2000fffe0ff */
[----:B------:R-:W-:-:S05]  /*36e00*/  IMAD.WIDE R50, R31, 0x2, R24 ;  /* 0x000000021f327825 */ /* 0x000fca00078e0218 */
[----:B0-----:R-:W0:Y:S01]  /*36e10*/  LDC.64 R42, c[0x0][0x398] ;  /* 0x0000e600ff2a7b82 */ /* 0x001e220000000a00 */
[----:B------:R-:W-:Y:S02]  /*36e20*/  ISETP.LT.AND P3, PT, R19, R44, !P2 ;  /* 0x0000002c1300720c */ /* 0x000fe40005761270 */
[----:B------:R-:W-:Y:S01]  /*36e30*/  ISETP.LT.AND P2, PT, R58, R26, !P2 ;  /* 0x0000001a3a00720c */ /* 0x000fe20005741270 */
[----:B------:R1:W-:Y:S01]  /*36e40*/  @P4 STG.E.U16 desc[UR10][R50.64], R55 ;  /* 0x0000003732004986 */ /* 0x0003e2000c10150a */
[----:B------:R-:W-:Y:S01]  /*36e50*/  ISETP.GT.AND P4, PT, R39, UR5, !P0 ;  /* 0x0000000527007c0c */ /* 0x000fe2000c784270 */
[C---:B------:R-:W-:Y:S02]  /*36e60*/  IMAD.WIDE R52, R31.reuse, 0x2, R8 ;  /* 0x000000021f347825 */ /* 0x040fe400078e0208 */
[----:B------:R-:W2:Y:S01]  /*36e70*/  LDL.LU R39, [R1+0x190] ;  /* 0x0001900001277983 */ /* 0x000ea20000300800 */
[----:B------:R-:W0:Y:S01]  /*36e80*/  LDC.64 R26, c[0x0][0x398] ;  /* 0x0000e600ff1a7b82 */ /* 0x000e220000000a00 */
[----:B------:R-:W-:-:S02]  /*36e90*/  IMAD.IADD R29, R31, 0x1, R60 ;  /* 0x000000011f1d7824 */ /* 0x000fc400078e023c */
[----:B-1----:R-:W-:-:S05]  /*36ea0*/  IMAD.WIDE R50, R31, 0x2, R10 ;  /* 0x000000021f327825 */ /* 0x002fca00078e020a */
[----:B------:R-:W1:Y:S01]  /*36eb0*/  LDC.64 R44, c[0x0][0x398] ;  /* 0x0000e600ff2c7b82 */ /* 0x000e620000000a00 */
[----:B------:R-:W-:Y:S01]  /*36ec0*/  IMAD.WIDE R54, R31, 0x2, R2 ;  /* 0x000000021f367825 */ /* 0x000fe200078e0202 */
[----:B------:R-:W-:Y:S01]  /*36ed0*/  PRMT R31, R47, 0x7632, R31 ;  /* 0x000076322f1f7816 */ /* 0x000fe2000000001f */
[----:B------:R0:W-:Y:S04]  /*36ee0*/  @P5 STG.E.U16 desc[UR10][R50.64], R33 ;  /* 0x0000002132005986 */ /* 0x0001e8000c10150a */
[----:B------:R0:W-:Y:S04]  /*36ef0*/  @P3 STG.E.U16 desc[UR10][R52.64], R47 ;  /* 0x0000002f34003986 */ /* 0x0001e8000c10150a */
[----:B------:R0:W-:Y:S01]  /*36f00*/  @P2 STG.E.U16 desc[UR10][R54.64], R31 ;  /* 0x0000001f36002986 */ /* 0x0001e2000c10150a */
[----:B------:R-:W-:-:S02]  /*36f10*/  ISETP.LE.AND P2, PT, R35, UR5, PT ;  /* 0x0000000523007c0c */ /* 0x000fc4000bf43270 */
[----:B------:R-:W1:Y:S01]  /*36f20*/  LDC R35, c[0x0][0x39c] ;  /* 0x0000e700ff237b82 */ /* 0x000e620000000800 */
[----:B0-----:R-:W-:Y:S01]  /*36f30*/  IMAD.WIDE R50, R29, 0x2, R24 ;  /* 0x000000021d327825 */ /* 0x001fe200078e0218 */
[----:B------:R-:W-:-:S03]  /*36f40*/  ISETP.LT.AND P5, PT, R19, R40, !P2 ;  /* 0x000000281300720c */ /* 0x000fc600057a1270 */
[----:B------:R-:W-:Y:S01]  /*36f50*/  IMAD.WIDE R52, R29, 0x2, R8 ;  /* 0x000000021d347825 */ /* 0x000fe200078e0208 */
[----:B---3--:R0:W-:Y:S01]  /*36f60*/  @P4 STG.E.U16 desc[UR10][R50.64], R56 ;  /* 0x0000003832004986 */ /* 0x0081e2000c10150a */
[----:B------:R-:W-:Y:S01]  /*36f70*/  ISETP.GT.AND P4, PT, R43, UR5, !P1 ;  /* 0x000000052b007c0c */ /* 0x000fe2000cf84270 */
[----:B------:R-:W3:Y:S01]  /*36f80*/  LDC.64 R40, c[0x0][0x398] ;  /* 0x0000e600ff287b82 */ /* 0x000ee20000000a00 */
[----:B------:R-:W-:Y:S02]  /*36f90*/  PRMT R31, R56, 0x7632, R31 ;  /* 0x00007632381f7816 */ /* 0x000fe4000000001f */
[----:B0-----:R-:W3:Y:S01]  /*36fa0*/  LDL.LU R56, [R1+0x180] ;  /* 0x0001800001387983 */ /* 0x001ee20000300800 */
[----:B------:R-:W-:-:S08]  /*36fb0*/  IMAD.WIDE R50, R29, 0x2, R10 ;  /* 0x000000021d327825 */ /* 0x000fd000078e020a */
[----:B------:R-:W-:Y:S01]  /*36fc0*/  @P4 STG.E.U16 desc[UR10][R50.64], R31 ;  /* 0x0000001f32004986 */ /* 0x000fe2000c10150a */
[----:B----4-:R-:W-:-:S03]  /*36fd0*/  PRMT R33, R57, 0x7632, R33 ;  /* 0x0000763239217816 */ /* 0x010fc60000000021 */
[----:B------:R0:W-:Y:S04]  /*36fe0*/  @P5 STG.E.U16 desc[UR10][R52.64], R57 ;  /* 0x0000003934005986 */ /* 0x0001e8000c10150a */
[----:B0-----:R-:W4:Y:S01]  /*36ff0*/  LDL.LU R57, [R1] ;  /* 0x0000000001397983 */ /* 0x001f220000300800 */
[----:B------:R-:W-:Y:S01]  /*37000*/  ISETP.LT.AND P2, PT, R58, R46, !P2 ;  /* 0x0000002e3a00720c */ /* 0x000fe20005741270 */
[----:B------:R-:W-:Y:S01]  /*37010*/  UIADD3 UR6, UPT, UPT, UR4, 0x20, URZ ;  /* 0x0000002004067890 */ /* 0x000fe2000fffe0ff */
[----:B------:R-:W0:Y:S01]  /*37020*/  LDC.64 R46, c[0x0][0x398] ;  /* 0x0000e600ff2e7b82 */ /* 0x000e220000000a00 */
[----:B------:R-:W-:-:S04]  /*37030*/  IMAD.WIDE R54, R29, 0x2, R2 ;  /* 0x000000021d367825 */ /* 0x000fc800078e0202 */
[----:B------:R-:W-:Y:S02]  /*37040*/  ISETP.GT.AND P6, PT, R27, UR6, !P0 ;  /* 0x000000061b007c0c */ /* 0x000fe4000c7c4270 */
[----:B-1----:R-:W-:Y:S01]  /*37050*/  ISETP.GT.AND P3, PT, R45, UR6, !P1 ;  /* 0x000000062d007c0c */ /* 0x002fe2000cf64270 */
[----:B------:R-:W-:-:S03]  /*37060*/  IMAD.IADD R27, R29, 0x1, R60 ;  /* 0x000000011d1b7824 */ /* 0x000fc600078e023c */
[----:B------:R1:W-:Y:S01]  /*37070*/  @P2 STG.E.U16 desc[UR10][R54.64], R33 ;  /* 0x0000002136002986 */ /* 0x0003e2000c10150a */
[----:B--2---:R-:W-:Y:S01]  /*37080*/  ISETP.LE.AND P2, PT, R37, UR6, PT ;  /* 0x0000000625007c0c */ /* 0x004fe2000bf43270 */
[----:B------:R-:W-:Y:S01]  /*37090*/  IMAD.WIDE R50, R27, 0x2, R24 ;  /* 0x000000021b327825 */ /* 0x000fe200078e0218 */
[----:B------:R-:W-:Y:S01]  /*370a0*/  UIADD3 UR5, UPT, UPT, UR4, 0x21, URZ ;  /* 0x0000002104057890 */ /* 0x000fe2000fffe0ff */
[----:B------:R-:W-:Y:S01]  /*370b0*/  PRMT R29, R49, 0x7632, R29 ;  /* 0x00007632311d7816 */ /* 0x000fe2000000001d */
[----:B------:R-:W2:Y:S01]  /*370c0*/  LDL.LU R45, [R1+0x1a4] ;  /* 0x0001a400012d7983 */ /* 0x000ea20000300800 */
[----:B------:R-:W-:Y:S01]  /*370d0*/  ISETP.LT.AND P5, PT, R19, R32, !P2 ;  /* 0x000000201300720c */ /* 0x000fe200057a1270 */
[----:B------:R-:W-:Y:S01]  /*370e0*/  IMAD.WIDE R52, R27, 0x2, R10 ;  /* 0x000000021b347825 */ /* 0x000fe200078e020a */
[----:B------:R-:W-:Y:S01]  /*370f0*/  ISETP.LT.AND P2, PT, R58, R48, !P2 ;  /* 0x000000303a00720c */ /* 0x000fe20005741270 */
[----:B------:R0:W-:Y:S01]  /*37100*/  @P6 STG.E.U16 desc[UR10][R50.64], R49 ;  /* 0x0000003132006986 */ /* 0x0001e2000c10150a */
[----:B------:R-:W2:Y:S01]  /*37110*/  LDC R37, c[0x0][0x39c] ;  /* 0x0000e700ff257b82 */ /* 0x000ea20000000800 */
[----:B---3--:R-:W-:-:S02]  /*37120*/  ISETP.GT.AND P6, PT, R41, UR5, !P0 ;  /* 0x0000000529007c0c */ /* 0x008fc4000c7c4270 */
[----:B0-----:R-:W-:Y:S01]  /*37130*/  ISETP.GT.AND P4, PT, R47, UR5, !P1 ;  /* 0x000000052f007c0c */ /* 0x001fe2000cf84270 */
[----:B------:R-:W3:Y:S04]  /*37140*/  LDL.LU R43, [R1+0x194] ;  /* 0x00019400012b7983 */ /* 0x000ee80000300800 */
[----:B-1----:R-:W0:Y:S01]  /*37150*/  LDC.64 R32, c[0x0][0x398] ;  /* 0x0000e600ff207b82 */ /* 0x002e220000000a00 */
[----:B------:R1:W-:Y:S01]  /*37160*/  @P3 STG.E.U16 desc[UR10][R52.64], R29 ;  /* 0x0000001d34003986 */ /* 0x0003e2000c10150a */
[----:B------:R-:W-:Y:S01]  /*37170*/  IMAD.WIDE R50, R27, 0x2, R8 ;  /* 0x000000021b327825 */ /* 0x000fe200078e0208 */
[----:B------:R-:W-:-:S04]  /*37180*/  ISETP.LE.AND P3, PT, R35, UR5, PT ;  /* 0x0000000523007c0c */ /* 0x000fc8000bf63270 */
[----:B------:R1:W-:Y:S01]  /*37190*/  @P5 STG.E.U16 desc[UR10][R50.64], R39 ;  /* 0x0000002732005986 */ /* 0x0003e2000c10150a */
[----:B------:R-:W-:Y:S01]  /*371a0*/  ISETP.LT.AND P5, PT, R19, R30, !P3 ;  /* 0x0000001e1300720c */ /* 0x000fe20005fa1270 */
[----:B------:R-:W0:Y:S01]  /*371b0*/  LDC.64 R48, c[0x0][0x398] ;  /* 0x0000e600ff307b82 */ /* 0x000e220000000a00 */
[C---:B-1----:R-:W-:Y:S02]  /*371c0*/  IMAD.IADD R29, R27.reuse, 0x1, R60 ;  /* 0x000000011b1d7824 */ /* 0x042fe400078e023c */
[----:B------:R-:W-:Y:S01]  /*371d0*/  IMAD.WIDE R52, R27, 0x2, R2 ;  /* 0x000000021b347825 */ /* 0x000fe200078e0202 */
[----:B------:R-:W-:-:S03]  /*371e0*/  PRMT R27, R39, 0x7632, R27 ;  /* 0x00007632271b7816 */ /* 0x000fc6000000001b */
[C---:B------:R-:W-:Y:S01]  /*371f0*/  IMAD.WIDE R54, R29.reuse, 0x2, R24 ;  /* 0x000000021d367825 */ /* 0x040fe200078e0218 */
[----:B------:R-:W-:Y:S01]  /*37200*/  UIADD3 UR5, UPT, UPT, UR4, 0x22, URZ ;  /* 0x0000002204057890 */ /* 0x000fe2000fffe0ff */
[----:B------:R1:W-:Y:S01]  /*37210*/  @P2 STG.E.U16 desc[UR10][R52.64], R27 ;  /* 0x0000001b34002986 */ /* 0x0003e2000c10150a */
[----:B------:R-:W0:Y:S01]  /*37220*/  LDC R39, c[0x0][0x39c] ;  /* 0x0000e700ff277b82 */ /* 0x000e220000000800 */
[----:B------:R-:W-:-:S04]  /*37230*/  IMAD.WIDE R50, R29, 0x2, R10 ;  /* 0x000000021d327825 */ /* 0x000fc800078e020a */
[----:B------:R-:W-:Y:S01]  /*37240*/  IMAD.WIDE R30, R29, 0x2, R8 ;  /* 0x000000021d1e7825 */ /* 0x000fe200078e0208 */
[----:B-1----:R-:W-:Y:S01]  /*37250*/  PRMT R27, R56, 0x7632, R27 ;  /* 0x00007632381b7816 */ /* 0x002fe2000000001b */
[----:B------:R1:W-:Y:S04]  /*37260*/  @P6 STG.E.U16 desc[UR10][R54.64], R56 ;  /* 0x0000003836006986 */ /* 0x0003e8000c10150a */
[----:B------:R-:W-:Y:S01]  /*37270*/  @P4 STG.E.U16 desc[UR10][R50.64], R27 ;  /* 0x0000001b32004986 */ /* 0x000fe2000c10150a */
[----:B0-----:R-:W-:-:S03]  /*37280*/  ISETP.GT.AND P4, PT, R33, UR5, !P1 ;  /* 0x0000000521007c0c */ /* 0x001fc6000cf84270 */
[----:B-1----:R-:W3:Y:S04]  /*37290*/  LDL.LU R56, [R1+0x184] ;  /* 0x0001840001387983 */ /* 0x002ee80000300800 */
[----:B----4-:R0:W-:Y:S01]  /*372a0*/  @P5 STG.E.U16 desc[UR10][R30.64], R57 ;  /* 0x000000391e005986 */ /* 0x0101e2000c10150a */
[----:B------:R-:W-:-:S03]  /*372b0*/  PRMT R33, R57, 0x7632, R33 ;  /* 0x0000763239217816 */ /* 0x000fc60000000021 */
[----:B0-----:R-:W4:Y:S01]  /*372c0*/  LDL.LU R57, [R1+0x4] ;  /* 0x0000040001397983 */ /* 0x001f220000300800 */
[----:B------:R-:W-:Y:S01]  /*372d0*/  ISETP.LT.AND P3, PT, R58, R34, !P3 ;  /* 0x000000223a00720c */ /* 0x000fe20005f61270 */
[----:B------:R-:W0:Y:S01]  /*372e0*/  LDC.64 R30, c[0x0][0x398] ;  /* 0x0000e600ff1e7b82 */ /* 0x000e220000000a00 */
[----:B------:R-:W-:-:S07]  /*372f0*/  ISETP.GT.AND P2, PT, R49, UR5, !P0 ;  /* 0x0000000531007c0c */ /* 0x000fce000c744270 */
[----:B------:R-:W1:Y:S01]  /*37300*/  LDC.64 R34, c[0x0][0x398] ;  /* 0x0000e600ff227b82 */ /* 0x000e620000000a00 */
[----:B--2---:R-:W-:Y:S01]  /*37310*/  ISETP.LE.AND P6, PT, R37, UR5, PT ;  /* 0x0000000525007c0c */ /* 0x004fe2000bfc3270 */
[C---:B------:R-:W-:Y:S02]  /*37320*/  IMAD.IADD R27, R29.reuse, 0x1, R60 ;  /* 0x000000011d1b7824 */ /* 0x040fe400078e023c */
[----:B------:R-:W-:Y:S01]  /*37330*/  IMAD.WIDE R50, R29, 0x2, R2 ;  /* 0x000000021d327825 */ /* 0x000fe200078e0202 */
[----:B------:R-:W-:Y:S01]  /*37340*/  ISETP.LT.AND P5, PT, R19, R36, !P6 ;  /* 0x000000241300720c */ /* 0x000fe200077a1270 */
[----:B------:R-:W-:Y:S02]  /*37350*/  UIADD3 UR5, UPT, UPT, UR4, 0x23, URZ ;  /* 0x0000002304057890 */ /* 0x000fe4000fffe0ff */
[----:B------:R-:W-:Y:S01]  /*37360*/  IMAD.WIDE R52, R27, 0x2, R24 ;  /* 0x000000021b347825 */ /* 0x000fe200078e0218 */
[----:B------:R2:W-:Y:S01]  /*37370*/  @P3 STG.E.U16 desc[UR10][R50.64], R33 ;  /* 0x0000002132003986 */ /* 0x0005e2000c10150a */
[----:B------:R-:W-:Y:S01]  /*37380*/  PRMT R29, R45, 0x7632, R29 ;  /* 0x000076322d1d7816 */ /* 0x000fe2000000001d */
[----:B------:R-:W3:Y:S02]  /*37390*/  LDC.64 R36, c[0x0][0x398] ;  /* 0x0000e600ff247b82 */ /* 0x000ee40000000a00 */
[----:B------:R2:W-:Y:S01]  /*373a0*/  @P2 STG.E.U16 desc[UR10][R52.64], R45 ;  /* 0x0000002d34002986 */ /* 0x0005e2000c10150a */
[----:B------:R-:W-:-:S02]  /*373b0*/  ISETP.LT.AND P2, PT, R58, R28, !P6 ;  /* 0x0000001c3a00720c */ /* 0x000fc40007741270 */
[----:B------:R-:W-:Y:S01]  /*373c0*/  ISETP.LE.AND P3, PT, R39, UR5, PT ;  /* 0x0000000527007c0c */ /* 0x000fe2000bf63270 */
[----:B--2---:R-:W-:-:S04]  /*373d0*/  IMAD.WIDE R50, R27, 0x2, R10 ;  /* 0x000000021b327825 */ /* 0x004fc800078e020a */
[----:B------:R-:W-:Y:S01]  /*373e0*/  IMAD.WIDE R52, R27, 0x2, R8 ;  /* 0x000000021b347825 */ /* 0x000fe200078e0208 */
[----:B------:R2:W-:Y:S01]  /*373f0*/  @P4 STG.E.U16 desc[UR10][R50.64], R29 ;  /* 0x0000001d32004986 */ /* 0x0005e2000c10150a */
[----:B-1----:R-:W-:Y:S02]  /*37400*/  ISETP.GT.AND P4, PT, R35, UR5, !P0 ;  /* 0x0000000523007c0c */ /* 0x002fe4000c784270 */
[----:B0-----:R-:W-:Y:S01]  /*37410*/  ISETP.GT.AND P6, PT, R31, UR5, !P1 ;  /* 0x000000051f007c0c */ /* 0x001fe2000cfc4270 */
[----:B------:R-:W4:Y:S01]  /*37420*/  LDL.LU R45, [R1+0x1a8] ;  /* 0x0001a800012d7983 */ /* 0x000f220000300800 */
[----:B---3--:R-:W-:-:S03]  /*37430*/  PRMT R33, R43, 0x7632, R33 ;  /* 0x000076322b217816 */ /* 0x008fc60000000021 */
[----:B------:R0:W-:Y:S01]  /*37440*/  @P5 STG.E.U16 desc[UR10][R52.64], R43 ;  /* 0x0000002b34005986 */ /* 0x0001e2000c10150a */
[----:B------:R-:W-:Y:S01]  /*37450*/  ISETP.LT.AND P5, PT, R19, R38, !P3 ;  /* 0x000000261300720c */ /* 0x000fe20005fa1270 */
[----:B------:R-:W-:Y:S01]  /*37460*/  IMAD.IADD R31, R27, 0x1, R60 ;  /* 0x000000011b1f7824 */ /* 0x000fe200078e023c */
[----:B------:R-:W-:Y:S01]  /*37470*/  ISETP.LT.AND P3, PT, R58, R42, !P3 ;  /* 0x0000002a3a00720c */ /* 0x000fe20005f61270 */
[----:B------:R-:W3:Y:S01]  /*37480*/  LDL.LU R41, [R1+0x198] ;  /* 0x0001980001297983 */ /* 0x000ee20000300800 */
[----:B------:R-:W1:Y:S01]  /*37490*/  LDC R35, c[0x0][0x39c] ;  /* 0x0000e700ff237b82 */ /* 0x000e620000000800 */
[----:B--2---:R-:W-:-:S04]  /*374a0*/  IMAD.WIDE R50, R31, 0x2, R24 ;  /* 0x000000021f327825 */ /* 0x004fc800078e0218 */
[----:B0-----:R-:W-:-:S03]  /*374b0*/  IMAD.WIDE R42, R27, 0x2, R2 ;  /* 0x000000021b2a7825 */ /* 0x001fc600078e0202 */
[----:B------:R-:W0:Y:S01]  /*374c0*/  LDC.64 R28, c[0x0][0x398] ;  /* 0x0000e600ff1c7b82 */ /* 0x000e220000000a00 */
[----:B------:R-:W-:Y:S01]  /*374d0*/  IMAD.WIDE R52, R31, 0x2, R10 ;  /* 0x000000021f347825 */ /* 0x000fe200078e020a */
[----:B------:R2:W-:Y:S01]  /*374e0*/  @P2 STG.E.U16 desc[UR10][R42.64], R33 ;  /* 0x000000212a002986 */ /* 0x0005e2000c10150a */
[----:B------:R-:W-:-:S05]  /*374f0*/  UIADD3 UR5, UPT, UPT, UR4, 0x24, URZ ;  /* 0x0000002404057890 */ /* 0x000fca000fffe0ff */
[----:B------:R-:W0:Y:S01]  /*37500*/  LDC.64 R38, c[0x0][0x398] ;  /* 0x0000e600ff267b82 */ /* 0x000e220000000a00 */
[----:B--2---:R-:W-:Y:S01]  /*37510*/  IMAD.WIDE R42, R31, 0x2, R8 ;  /* 0x000000021f2a7825 */ /* 0x004fe200078e0208 */
[----:B------:R-:W-:Y:S01]  /*37520*/  PRMT R27, R56, 0x7632, R27 ;  /* 0x00007632381b7816 */ /* 0x000fe2000000001b */
[----:B------:R-:W-:Y:S04]  /*37530*/  @P4 STG.E.U16 desc[UR10][R50.64], R56 ;  /* 0x0000003832004986 */ /* 0x000fe8000c10150a */
[----:B------:R4:W-:Y:S02]  /*37540*/  @P6 STG.E.U16 desc[UR10][R52.64], R27 ;  /* 0x0000001b34006986 */ /* 0x0009e4000c10150a */
[----:B----4-:R-:W-:Y:S02]  /*37550*/  PRMT R27, R57, 0x7632, R27 ;  /* 0x00007632391b7816 */ /* 0x010fe4000000001b */
[----:B------:R2:W-:Y:S04]  /*37560*/  @P5 STG.E.U16 desc[UR10][R42.64], R57 ;  /* 0x000000392a005986 */ /* 0x0005e8000c10150a */
[----:B--2---:R-:W2:Y:S01]  /*37570*/  LDL.LU R57, [R1+0x188] ;  /* 0x0001880001397983 */ /* 0x004ea20000300800 */
[----:B------:R-:W4:Y:S01]  /*37580*/  LDC.64 R42, c[0x0][0x398] ;  /* 0x0000e600ff2a7b82 */ /* 0x000f220000000a00 */
[----:B------:R-:W-:Y:S01]  /*37590*/  ISETP.GT.AND P4, PT, R37, UR5, !P0 ;  /* 0x0000000525007c0c */ /* 0x000fe2000c784270 */
[----:B------:R-:W-:Y:S01]  /*375a0*/  IMAD.WIDE R50, R31, 0x2, R2 ;  /* 0x000000021f327825 */ /* 0x000fe200078e0202 */
[----:B-1----:R-:W-:Y:S01]  /*375b0*/  ISETP.LE.AND P2, PT, R35, UR5, PT ;  /* 0x0000000523007c0c */ /* 0x002fe2000bf43270 */
[----:B------:R-:W2:Y:S02]  /*375c0*/  LDL.LU R56, [R1+0x8] ;  /* 0x0000080001387983 */ /* 0x000ea40000300800 */
[----:B------:R-:W-:Y:S01]  /*375d0*/  IMAD.IADD R31, R31, 0x1, R60 ;  /* 0x000000011f1f7824 */ /* 0x000fe200078e023c */
[----:B------:R-:W-:Y:S01]  /*375e0*/  ISETP.LT.AND P5, PT, R19, R26, !P2 ;  /* 0x0000001a1300720c */ /* 0x000fe200057a1270 */
[----:B------:R1:W-:Y:S01]  /*375f0*/  @P3 STG.E.U16 desc[UR10][R50.64], R27 ;  /* 0x0000001b32003986 */ /* 0x0003e2000c10150a */
[----:B0-----:R-:W-:Y:S01]  /*37600*/  ISETP.GT.AND P3, PT, R29, UR5, !P1 ;  /* 0x000000051d007c0c */ /* 0x001fe2000cf64270 */
[----:B------:R-:W-:Y:S01]  /*37610*/  UIADD3 UR6, UPT, UPT, UR4, 0x25, URZ ;  /* 0x0000002504067890 */ /* 0x000fe2000fffe0ff */
[----:B------:R-:W-:Y:S01]  /*37620*/  ISETP.LT.AND P2, PT, R58, R44, !P2 ;  /* 0x0000002c3a00720c */ /* 0x000fe20005741270 */
[----:B------:R-:W0:Y:S08]  /*37630*/  LDC R37, c[0x0][0x39c] ;  /* 0x0000e700ff257b82 */ /* 0x000e300000000800 */
[----:B-1----:R-:W1:Y:S01]  /*37640*/  LDC.64 R26, c[0x0][0x398] ;  /* 0x0000e600ff1a7b82 */ /* 0x002e620000000a00 */
[----:B------:R-:W-:-:S05]  /*37650*/  IMAD.WIDE R50, R31, 0x2, R24 ;  /* 0x000000021f327825 */ /* 0x000fca00078e0218 */
[----:B------:R0:W-:Y:S01]  /*37660*/  @P4 STG.E.U16 desc[UR10][R50.64], R45 ;  /* 0x0000002d32004986 */ /* 0x0001e2000c10150a */
[----:B------:R-:W-:Y:S01]  /*37670*/  PRMT R33, R45, 0x7632, R33 ;  /* 0x000076322d217816 */ /* 0x000fe20000000021 */
[----:B------:R-:W1:Y:S01]  /*37680*/  LDC R35, c[0x0][0x39c] ;  /* 0x0000e700ff237b82 */ /* 0x000e620000000800 */
[----:B------:R-:W-:Y:S01]  /*37690*/  ISETP.GT.AND P4, PT, R39, UR6, !P0 ;  /* 0x0000000627007c0c */ /* 0x000fe2000c784270 */
[C---:B------:R-:W-:Y:S02]  /*376a0*/  IMAD.IADD R29, R31.reuse, 0x1, R60 ;  /* 0x000000011f1d7824 */ /* 0x040fe400078e023c */
[----:B0-----:R-:W-:Y:S01]  /*376b0*/  IMAD.WIDE R50, R31, 0x2, R10 ;  /* 0x000000021f327825 */ /* 0x001fe200078e020a */
[----:B------:R-:W-:-:S03]  /*376c0*/  UIADD3 UR5, UPT, UPT, UR4, 0x26, URZ ;  /* 0x0000002604057890 */ /* 0x000fc6000fffe0ff */
[----:B------:R-:W0:Y:S01]  /*376d0*/  LDC.64 R44, c[0x0][0x398] ;  /* 0x0000e600ff2c7b82 */ /* 0x000e220000000a00 */
[----:B------:R3:W-:Y:S01]  /*376e0*/  @P3 STG.E.U16 desc[UR10][R50.64], R33 ;  /* 0x0000002132003986 */ /* 0x0007e2000c10150a */
[----:B----4-:R-:W-:Y:S01]  /*376f0*/  ISETP.GT.AND P3, PT, R43, UR6, !P1 ;  /* 0x000000062b007c0c */ /* 0x010fe2000cf64270 */
[C---:B------:R-:W-:Y:S02]  /*37700*/  IMAD.WIDE R52, R31.reuse, 0x2, R8 ;  /* 0x000000021f347825 */ /* 0x040fe400078e0208 */
[----:B------:R-:W4:Y:S02]  /*37710*/  LDL.LU R43, [R1+0x1ac] ;  /* 0x0001ac00012b7983 */ /* 0x000f240000300800 */
[----:B------:R-:W-:Y:S01]  /*37720*/  IMAD.WIDE R54, R31, 0x2, R2 ;  /* 0x000000021f367825 */ /* 0x000fe200078e0202 */
[----:B---3--:R-:W-:Y:S01]  /*37730*/  PRMT R31, R41, 0x7632, R31 ;  /* 0x00007632291f7816 */ /* 0x008fe2000000001f */
[----:B------:R-:W-:Y:S02]  /*37740*/  @P5 STG.E.U16 desc[UR10][R52.64], R41 ;  /* 0x0000002934005986 */ /* 0x000fe4000c10150a */
[----:B------:R-:W-:-:S02]  /*37750*/  IMAD.WIDE R50, R29, 0x2, R24 ;  /* 0x000000021d327825 */ /* 0x000fc400078e0218 */
[----:B------:R-:W-:Y:S01]  /*37760*/  @P2 STG.E.U16 desc[UR10][R54.64], R31 ;  /* 0x0000001f36002986 */ /* 0x000fe2000c10150a */
[----:B------:R-:W3:Y:S03]  /*37770*/  LDC R33, c[0x0][0x39c] ;  /* 0x0000e700ff217b82 */ /* 0x000ee60000000800 */
[----:B--2---:R2:W-:Y:S01]  /*37780*/  @P4 STG.E.U16 desc[UR10][R50.64], R57 ;  /* 0x0000003932004986 */ /* 0x0045e2000c10150a */
[----:B-1----:R-:W-:Y:S02]  /*37790*/  ISETP.GT.AND P4, PT, R27, UR5, !P0 ;  /* 0x000000051b007c0c */ /* 0x002fe4000c784270 */
[----:B------:R-:W-:Y:S02]  /*377a0*/  PRMT R27, R57, 0x7632, R27 ;  /* 0x00007632391b7816 */ /* 0x000fe4000000001b */
[----:B--2---:R-:W2:Y:S01]  /*377b0*/  LDL.LU R57, [R1+0x19c] ;  /* 0x00019c0001397983 */ /* 0x004ea20000300800 */
[----:B------:R-:W-:Y:S01]  /*377c0*/  ISETP.LE.AND P2, PT, R37, UR6, PT ;  /* 0x0000000625007c0c */ /* 0x000fe2000bf43270 */
[----:B------:R-:W-:Y:S01]  /*377d0*/  IMAD.WIDE R52, R29, 0x2, R8 ;  /* 0x000000021d347825 */ /* 0x000fe200078e0208 */
[----:B------:R-:W-:Y:S01]  /*377e0*/  PRMT R31, R56, 0x7632, R31 ;  /* 0x00007632381f7816 */ /* 0x000fe2000000001f */
[----:B------:R-:W3:Y:S01]  /*377f0*/  LDL.LU R39, [R1+0x18c] ;  /* 0x00018c0001277983 */ /* 0x000ee20000300800 */
[----:B------:R-:W-:Y:S01]  /*37800*/  ISETP.LT.AND P5, PT, R19, R40, !P2 ;  /* 0x000000281300720c */ /* 0x000fe200057a1270 */
[C---:B------:R-:W-:Y:S01]  /*37810*/  IMAD.WIDE R54, R29.reuse, 0x2, R2 ;  /* 0x000000021d367825 */ /* 0x040fe200078e0202 */
[----:B------:R-:W-:Y:S01]  /*37820*/  ISETP.LT.AND P2, PT, R58, R46, !P2 ;  /* 0x0000002e3a00720c */ /* 0x000fe20005741270 */
[----:B------:R-:W1:Y:S02]  /*37830*/  LDC.64 R40, c[0x0][0x398] ;  /* 0x0000e600ff287b82 */ /* 0x000e640000000a00 */
[----:B------:R-:W-:-:S05]  /*37840*/  IMAD.WIDE R46, R29, 0x2, R10 ;  /* 0x000000021d2e7825 */ /* 0x000fca00078e020a */
[----:B------:R0:W-:Y:S02]  /*37850*/  @P3 STG.E.U16 desc[UR10][R46.64], R27 ;  /* 0x0000001b2e003986 */ /* 0x0001e4000c10150a */
[----:B0-----:R-:W-:Y:S01]  /*37860*/  ISETP.GT.AND P3, PT, R45, UR5, !P1 ;  /* 0x000000052d007c0c */ /* 0x001fe2000cf64270 */
[----:B------:R-:W0:Y:S01]  /*37870*/  LDC.64 R50, c[0x0][0x398] ;  /* 0x0000e600ff327b82 */ /* 0x000e220000000a00 */
[----:B------:R1:W-:Y:S04]  /*37880*/  @P5 STG.E.U16 desc[UR10][R52.64], R56 ;  /* 0x0000003834005986 */ /* 0x0003e8000c10150a */
[----:B------:R-:W-:Y:S01]  /*37890*/  @P2 STG.E.U16 desc[UR10][R54.64], R31 ;  /* 0x0000001f36002986 */ /* 0x000fe2000c10150a */
[----:B------:R-:W-:Y:S01]  /*378a0*/  ISETP.LE.AND P2, PT, R35, UR5, PT ;  /* 0x0000000523007c0c */ /* 0x000fe2000bf43270 */
[----:B------:R-:W-:-:S03]  /*378b0*/  IMAD.IADD R27, R29, 0x1, R60 ;  /* 0x000000011d1b7824 */ /* 0x000fc600078e023c */
[----:B------:R-:W-:Y:S01]  /*378c0*/  ISETP.LT.AND P5, PT, R19, R48, !P2 ;  /* 0x000000301300720c */ /* 0x000fe200057a1270 */
[----:B-1----:R-:W3:Y:S01]  /*378d0*/  LDL.LU R56, [R1+0xc] ;  /* 0x00000c0001387983 */ /* 0x002ee20000300800 */
[C---:B------:R-:W-:Y:S01]  /*378e0*/  IMAD.WIDE R52, R27.reuse, 0x2, R24 ;  /* 0x000000021b347825 */ /* 0x040fe200078e0218 */
[----:B------:R-:W-:Y:S01]  /*378f0*/  UIADD3 UR5, UPT, UPT, UR4, 0x27, URZ ;  /* 0x0000002704057890 */ /* 0x000fe2000fffe0ff */
[----:B------:R-:W1:Y:S02]  /*37900*/  LDC.64 R48, c[0x0][0x398] ;  /* 0x0000e600ff307b82 */ /* 0x000e640000000a00 */
[----:B------:R-:W-:Y:S01]  /*37910*/  IMAD.WIDE R46, R27, 0x2, R10 ;  /* 0x000000021b2e7825 */ /* 0x000fe200078e020a */
[----:B----4-:R-:W-:Y:S01]  /*37920*/  PRMT R29, R43, 0x7632, R29 ;  /* 0x000076322b1d7816 */ /* 0x010fe2000000001d */
[----:B------:R4:W-:Y:S04]  /*37930*/  @P4 STG.E.U16 desc[UR10][R52.64], R43 ;  /* 0x0000002b34004986 */ /* 0x0009e8000c10150a */
[----:B------:R0:W-:Y:S04]  /*37940*/  @P3 STG.E.U16 desc[UR10][R46.64], R29 ;  /* 0x0000001d2e003986 */ /* 0x0001e8000c10150a */
[----:B----4-:R-:W4:Y:S01]  /*37950*/  LDL.LU R43, [R1+0x1d0] ;  /* 0x0001d000012b7983 */ /* 0x010f220000300800 */
[----:B0-----:R-:W-:Y:S01]  /*37960*/  IMAD.WIDE R46, R27, 0x2, R8 ;  /* 0x000000021b2e7825 */ /* 0x001fe200078e0208 */
[----:B--2---:R-:W-:-:S04]  /*37970*/  PRMT R31, R57, 0x7632, R31 ;  /* 0x00007632391f7816 */ /* 0x004fc8000000001f */
[----:B------:R0:W-:Y:S04]  /*37980*/  @P5 STG.E.U16 desc[UR10][R46.64], R57 ;  /* 0x000000392e005986 */ /* 0x0001e8000c10150a */
[----:B0-----:R-:W2:Y:S01]  /*37990*/  LDL.LU R57, [R1+0x1c0] ;  /* 0x0001c00001397983 */ /* 0x001ea20000300800 */
[----:B------:R-:W-:Y:S02]  /*379a0*/  ISETP.GT.AND P6, PT, R41, UR5, !P0 ;  /* 0x0000000529007c0c */ /* 0x000fe4000c7c4270 */
[----:B------:R-:W0:Y:S01]  /*379b0*/  LDC R41, c[0x0][0x39c] ;  /* 0x0000e700ff297b82 */ /* 0x000e220000000800 */
[----:B------:R-:W-:Y:S02]  /*379c0*/  ISETP.LT.AND P2, PT, R58, R32, !P2 ;  /* 0x000000203a00720c */ /* 0x000fe40005741270 */
[----:B---3--:R-:W-:-:S05]  /*379d0*/  ISETP.LE.AND P3, PT, R33, UR5, PT ;  /* 0x0000000521007c0c */ /* 0x008fca000bf63270 */
[----:B------:R-:W3:Y:S01]  /*379e0*/  LDC.64 R32, c[0x0][0x398] ;  /* 0x0000e600ff207b82 */ /* 0x000ee20000000a00 */
[----:B------:R-:W-:Y:S01]  /*379f0*/  ISETP.LT.AND P5, PT, R19, R34, !P3 ;  /* 0x000000221300720c */ /* 0x000fe20005fa1270 */
[----:B------:R-:W-:Y:S01]  /*37a00*/  IMAD.WIDE R34, R27, 0x2, R2 ;  /* 0x000000021b227825 */ /* 0x000fe200078e0202 */
[----:B------:R-:W-:Y:S01]  /*37a10*/  ISETP.GT.AND P4, PT, R51, UR5, !P1 ;  /* 0x0000000533007c0c */ /* 0x000fe2000cf84270 */
[----:B------:R-:W-:Y:S01]  /*37a20*/  UIADD3 UR5, UPT, UPT, UR4, 0x28, URZ ;  /* 0x0000002804057890 */ /* 0x000fe2000fffe0ff */
[----:B------:R-:W-:Y:S01]  /*37a30*/  ISETP.LT.AND P3, PT, R58, R30, !P3 ;  /* 0x0000001e3a00720c */ /* 0x000fe20005f61270 */
[----:B------:R-:W-:Y:S01]  /*37a40*/  IMAD.IADD R29, R27, 0x1, R60 ;  /* 0x000000011b1d7824 */ /* 0x000fe200078e023c */
[----:B------:R1:W-:Y:S01]  /*37a50*/  @P2 STG.E.U16 desc[UR10][R34.64], R31 ;  /* 0x0000001f22002986 */ /* 0x0003e2000c10150a */
[----:B------:R-:W-:Y:S02]  /*37a60*/  PRMT R27, R39, 0x7632, R27 ;  /* 0x00007632271b7816 */ /* 0x000fe4000000001b */
[----:B------:R-:W-:Y:S01]  /*37a70*/  IMAD.WIDE R46, R29, 0x2, R24 ;  /* 0x000000021d2e7825 */ /* 0x000fe200078e0218 */
[----:B-1----:R-:W-:-:S03]  /*37a80*/  ISETP.GT.AND P2, PT, R49, UR5, !P0 ;  /* 0x0000000531007c0c */ /* 0x002fc6000c744270 */
[C---:B------:R-:W-:Y:S01]  /*37a90*/  IMAD.WIDE R52, R29.reuse, 0x2, R10 ;  /* 0x000000021d347825 */ /* 0x040fe200078e020a */
[----:B------:R-:W1:Y:S03]  /*37aa0*/  LDC.64 R30, c[0x0][0x398] ;  /* 0x0000e600ff1e7b82 */ /* 0x000e660000000a00 */
[----:B------:R-:W-:Y:S01]  /*37ab0*/  IMAD.WIDE R34, R29, 0x2, R8 ;  /* 0x000000021d227825 */ /* 0x000fe200078e0208 */
[----:B------:R0:W-:Y:S02]  /*37ac0*/  @P6 STG.E.U16 desc[UR10][R46.64], R39 ;  /* 0x000000272e006986 */ /* 0x0001e4000c10150a */
[----:B0-----:R-:W-:Y:S02]  /*37ad0*/  ISETP.LE.AND P6, PT, R41, UR5, PT ;  /* 0x0000000529007c0c */ /* 0x001fe4000bfc3270 */
[----:B------:R-:W-:Y:S01]  /*37ae0*/  PRMT R37, R56, 0x7632, R37 ;  /* 0x0000763238257816 */ /* 0x000fe20000000025 */
[----:B------:R0:W-:Y:S01]  /*37af0*/  @P4 STG.E.U16 desc[UR10][R52.64], R27 ;  /* 0x0000001b34004986 */ /* 0x0001e2000c10150a */
[----:B---3--:R-:W-:-:S03]  /*37b00*/  ISETP.GT.AND P4, PT, R33, UR5, !P1 ;  /* 0x0000000521007c0c */ /* 0x008fc6000cf84270 */
[----:B------:R3:W-:Y:S01]  /*37b10*/  @P5 STG.E.U16 desc[UR10][R34.64], R56 ;  /* 0x0000003822005986 */ /* 0x0007e2000c10150a */
[----:B------:R-:W-:Y:S01]  /*37b20*/  ISETP.LT.AND P5, PT, R19, R36, !P6 ;  /* 0x000000241300720c */ /* 0x000fe200077a1270 */
[C---:B------:R-:W-:Y:S01]  /*37b30*/  IMAD.WIDE R46, R29.reuse, 0x2, R2 ;  /* 0x000000021d2e7825 */ /* 0x040fe200078e0202 */
[----:B------:R-:W1:Y:S03]  /*37b40*/  LDC R39, c[0x0][0x39c] ;  /* 0x0000e700ff277b82 */ /* 0x000e660000000800 */
[----:B0-----:R-:W-:Y:S01]  /*37b50*/  IMAD.IADD R27, R29, 0x1, R60 ;  /* 0x000000011d1b7824 */ /* 0x001fe200078e023c */
[----:B---3--:R-:W3:Y:S03]  /*37b60*/  LDL.LU R56, [R1+0x1b0] ;  /* 0x0001b00001387983 */ /* 0x008ee60000300800 */
[----:B------:R-:W-:Y:S01]  /*37b70*/  IMAD.WIDE R52, R27, 0x2, R24 ;  /* 0x000000021b347825 */ /* 0x000fe200078e0218 */
[----:B------:R-:W-:Y:S01]  /*37b80*/  UIADD3 UR5, UPT, UPT, UR4, 0x29, URZ ;  /* 0x0000002904057890 */ /* 0x000fe2000fffe0ff */
[----:B----4-:R-:W-:Y:S01]  /*37b90*/  PRMT R29, R43, 0x7632, R29 ;  /* 0x000076322b1d7816 */ /* 0x010fe2000000001d */
[----:B------:R0:W-:Y:S01]  /*37ba0*/  @P3 STG.E.U16 desc[UR10][R46.64], R37 ;  /* 0x000000252e003986 */ /* 0x0001e2000c10150a */
[----:B------:R-:W4:Y:S03]  /*37bb0*/  LDC.64 R34, c[0x0][0x398] ;  /* 0x0000e600ff227b82 */ /* 0x000f260000000a00 */
[----:B------:R1:W-:Y:S01]  /*37bc0*/  @P2 STG.E.U16 desc[UR10][R52.64], R43 ;  /* 0x0000002b34002986 */ /* 0x0003e2000c10150a */
[----:B------:R-:W-:-:S02]  /*37bd0*/  ISETP.LT.AND P2, PT, R58, R28, !P6 ;  /* 0x0000001c3a00720c */ /* 0x000fc40007741270 */
[----:B-1----:R-:W-:Y:S02]  /*37be0*/  ISETP.GT.AND P6, PT, R31, UR5, !P0 ;  /* 0x000000051f007c0c */ /* 0x002fe4000c7c4270 */
[----:B------:R-:W1:Y:S01]  /*37bf0*/  LDC R33, c[0x0][0x39c] ;  /* 0x0000e700ff217b82 */ /* 0x000e620000000800 */
[----:B0-----:R-:W-:-:S04]  /*37c00*/  IMAD.WIDE R46, R27, 0x2, R10 ;  /* 0x000000021b2e7825 */ /* 0x001fc800078e020a */
[----:B------:R-:W-:Y:S01]  /*37c10*/  IMAD.WIDE R52, R27, 0x2, R8 ;  /* 0x000000021b347825 */ /* 0x000fe200078e0208 */
[----:B------:R0:W-:Y:S02]  /*37c20*/  @P4 STG.E.U16 desc[UR10][R46.64], R29 ;  /* 0x0000001d2e004986 */ /* 0x0001e4000c10150a */
[----:B------:R-:W1:Y:S01]  /*37c30*/  LDC.64 R36, c[0x0][0x398] ;  /* 0x0000e600ff247b82 */ /* 0x000e620000000a00 */
[----:B------:R-:W-:-:S07]  /*37c40*/  ISETP.LE.AND P3, PT, R39, UR5, PT ;  /* 0x0000000527007c0c */ /* 0x000fce000bf63270 */
[----:B0-----:R-:W0:Y:S01]  /*37c50*/  LDC.64 R28, c[0x0][0x398] ;  /* 0x0000e600ff1c7b82 */ /* 0x001e220000000a00 */
[----:B--2---:R2:W-:Y:S01]  /*37c60*/  @P5 STG.E.U16 desc[UR10][R52.64], R57 ;  /* 0x0000003934005986 */ /* 0x0045e2000c10150a */
[----:B------:R-:W-:-:S03]  /*37c70*/  PRMT R31, R57, 0x7632, R31 ;  /* 0x00007632391f7816 */ /* 0x000fc6000000001f */
[----:B--2---:R-:W2:Y:S01]  /*37c80*/  LDL.LU R57, [R1+0x1d4] ;  /* 0x0001d40001397983 */ /* 0x004ea20000300800 */
[----:B------:R-:W-:Y:S01]  /*37c90*/  IMAD.WIDE R46, R27, 0x2, R2 ;  /* 0x000000021b2e7825 */ /* 0x000fe200078e0202 */
[----:B----4-:R-:W-:Y:S02]  /*37ca0*/  ISETP.GT.AND P4, PT, R35, UR5, !P1 ;  /* 0x0000000523007c0c */ /* 0x010fe4000cf84270 */
[----:B------:R-:W4:Y:S01]  /*37cb0*/  LDL.LU R51, [R1+0x1c4] ;  /* 0x0001c40001337983 */ /* 0x000f220000300800 */
[----:B------:R-:W-:Y:S01]  /*37cc0*/  IMAD.IADD R27, R27, 0x1, R60 ;  /* 0x000000011b1b7824 */ /* 0x000fe200078e023c */
[----:B------:R-:W-:Y:S02]  /*37cd0*/  ISETP.LT.AND P5, PT, R19, R38, !P3 ;  /* 0x000000261300720c */ /* 0x000fe40005fa1270 */
[----:B------:R0:W-:Y:S01]  /*37ce0*/  @P2 STG.E.U16 desc[UR10][R46.64], R31 ;  /* 0x0000001f2e002986 */ /* 0x0001e2000c10150a */
[----:B------:R-:W-:Y:S01]  /*37cf0*/  UIADD3 UR5, UPT, UPT, UR4, 0x2a, URZ ;  /* 0x0000002a04057890 */ /* 0x000fe2000fffe0ff */
[C---:B------:R-:W-:Y:S01]  /*37d00*/  IMAD.WIDE R52, R27.reuse, 0x2, R10 ;  /* 0x000000021b347825 */ /* 0x040fe200078e020a */
[----:B------:R-:W-:Y:S01]  /*37d10*/  ISETP.LT.AND P2, PT, R58, R42, !P3 ;  /* 0x0000002a3a00720c */ /* 0x000fe20005f41270 */
[----:B------:R-:W1:Y:S02]  /*37d20*/  LDC.64 R38, c[0x0][0x398] ;  /* 0x0000e600ff267b82 */ /* 0x000e640000000a00 */
[----:B0-----:R-:W-:-:S06]  /*37d30*/  IMAD.WIDE R46, R27, 0x2, R24 ;  /* 0x000000021b2e7825 */ /* 0x001fcc00078e0218 */
[----:B------:R-:W0:Y:S01]  /*37d40*/  LDC.64 R42, c[0x0][0x398] ;  /* 0x0000e600ff2a7b82 */ /* 0x000e220000000a00 */
[----:B------:R-:W-:Y:S01]  /*37d50*/  IMAD.WIDE R54, R27, 0x2, R8 ;  /* 0x000000021b367825 */ /* 0x000fe200078e0208 */
[----:B------:R-:W-:-:S06]  /*37d60*/  UIADD3 UR6, UPT, UPT, UR4, 0x2c, URZ ;  /* 0x0000002c04067890 */ /* 0x000fcc000fffe0ff */
[----:B------:R-:W0:Y:S01]  /*37d70*/  LDC R35, c[0x0][0x39c] ;  /* 0x0000e700ff237b82 */ /* 0x000e220000000800 */
[----:B---3--:R-:W-:Y:S01]  /*37d80*/  PRMT R31, R56, 0x7632, R31 ;  /* 0x00007632381f7816 */ /* 0x008fe2000000001f */
[----:B------:R3:W-:Y:S01]  /*37d90*/  @P6 STG.E.U16 desc[UR10][R46.64], R56 ;  /* 0x000000382e006986 */ /* 0x0007e2000c10150a */
[----:B-1----:R-:W-:Y:S02]  /*37da0*/  ISETP.GT.AND P6, PT, R37, UR5, !P0 ;  /* 0x0000000525007c0c */ /* 0x002fe4000c7c4270 */
[----:B------:R-:W-:Y:S01]  /*37db0*/  ISETP.LE.AND P3, PT, R33, UR5, PT ;  /* 0x0000000521007c0c */ /* 0x000fe2000bf63270 */
[----:B------:R1:W-:Y:S01]  /*37dc0*/  @P4 STG.E.U16 desc[UR10][R52.64], R31 ;  /* 0x0000001f34004986 */ /* 0x0003e2000c10150a */
[----:B------:R-:W-:Y:S01]  /*37dd0*/  ISETP.GT.AND P4, PT, R29, UR5, !P1 ;  /* 0x000000051d007c0c */ /* 0x000fe2000cf84270 */
[C---:B------:R-:W-:Y:S01]  /*37de0*/  IMAD.IADD R29, R27.reuse, 0x1, R60 ;  /* 0x000000011b1d7824 */ /* 0x040fe200078e023c */
[----:B------:R-:W0:Y:S01]  /*37df0*/  LDC R33, c[0x0][0x39c] ;  /* 0x0000e700ff217b82 */ /* 0x000e220000000800 */
[----:B---3--:R-:W3:Y:S01]  /*37e00*/  LDL.LU R56, [R1+0x1b4] ;  /* 0x0001b40001387983 */ /* 0x008ee20000300800 */
[----:B------:R-:W-:-:S06]  /*37e10*/  IMAD.WIDE R46, R27, 0x2, R2 ;  /* 0x000000021b2e7825 */ /* 0x000fcc00078e0202 */
[----:B------:R-:W0:Y:S01]  /*37e20*/  LDC R37, c[0x0][0x39c] ;  /* 0x0000e700ff257b82 */ /* 0x000e220000000800 */
[----:B------:R1:W-:Y:S02]  /*37e30*/  @P5 STG.E.U16 desc[UR10][R54.64], R4 ;  /* 0x0000000436005986 */ /* 0x0003e4000c10150a */
[----:B-1----:R-:W-:Y:S01]  /*37e40*/  IMAD.WIDE R52, R29, 0x2, R24 ;  /* 0x000000021d347825 */ /* 0x002fe200078e0218 */
[----:B------:R-:W-:-:S05]  /*37e50*/  PRMT R4, R4, 0x7632, R4 ;  /* 0x0000763204047816 */ /* 0x000fca0000000004 */
[----:B------:R-:W-:Y:S01]  /*37e60*/  @P2 STG.E.U16 desc[UR10][R46.64], R4 ;  /* 0x000000042e002986 */ /* 0x000fe2000c10150a */
[----:B--2---:R-:W-:-:S03]  /*37e70*/  PRMT R31, R57, 0x7632, R31 ;  /* 0x00007632391f7816 */ /* 0x004fc6000000001f */
[----:B------:R1:W-:Y:S04]  /*37e80*/  @P6 STG.E.U16 desc[UR10][R52.64], R57 ;  /* 0x0000003934006986 */ /* 0x0003e8000c10150a */
[----:B-1----:R-:W2:Y:S01]  /*37e90*/  LDL.LU R57, [R1+0x1d8] ;  /* 0x0001d80001397983 */ /* 0x002ea20000300800 */
[----:B------:R-:W-:Y:S02]  /*37ea0*/  ISETP.LT.AND P5, PT, R19, R26, !P3 ;  /* 0x0000001a1300720c */ /* 0x000fe40005fa1270 */
[----:B------:R-:W1:Y:S01]  /*37eb0*/  LDC.64 R26, c[0x0][0x398] ;  /* 0x0000e600ff1a7b82 */ /* 0x000e620000000a00 */
[----:B------:R-:W-:Y:S01]  /*37ec0*/  UIADD3 UR5, UPT, UPT, UR4, 0x2b, URZ ;  /* 0x0000002b04057890 */ /* 0x000fe2000fffe0ff */
[----:B------:R-:W-:Y:S01]  /*37ed0*/  ISETP.LT.AND P3, PT, R58, R44, !P3 ;  /* 0x0000002c3a00720c */ /* 0x000fe20005f61270 */
[----:B------:R-:W-:-:S04]  /*37ee0*/  IMAD.WIDE R54, R29, 0x2, R10 ;  /* 0x000000021d367825 */ /* 0x000fc800078e020a */
[----:B------:R-:W-:Y:S01]  /*37ef0*/  ISETP.GT.AND P6, PT, R39, UR5, !P0 ;  /* 0x0000000527007c0c */ /* 0x000fe2000c7c4270 */
[----:B------:R-:W-:Y:S01]  /*37f00*/  IMAD.WIDE R46, R29, 0x2, R8 ;  /* 0x000000021d2e7825 */ /* 0x000fe200078e0208 */
[----:B0-----:R-:W-:-:S03]  /*37f10*/  ISETP.LE.AND P2, PT, R33, UR5, PT ;  /* 0x0000000521007c0c */ /* 0x001fc6000bf43270 */
[C---:B------:R-:W-:Y:S01]  /*37f20*/  IMAD.IADD R4, R29.reuse, 0x1, R60 ;  /* 0x000000011d047824 */ /* 0x040fe200078e023c */
[----:B------:R0:W-:Y:S01]  /*37f30*/  @P4 STG.E.U16 desc[UR10][R54.64], R31 ;  /* 0x0000001f36004986 */ /* 0x0001e2000c10150a */
[----:B------:R-:W-:Y:S01]  /*37f40*/  IMAD.WIDE R52, R29, 0x2, R2 ;  /* 0x000000021d347825 */ /* 0x000fe200078e0202 */
[----:B----4-:R-:W-:Y:S01]  /*37f50*/  PRMT R29, R51, 0x7632, R29 ;  /* 0x00007632331d7816 */ /* 0x010fe2000000001d */
[----:B------:R-:W4:Y:S01]  /*37f60*/  LDC.64 R44, c[0x0][0x398] ;  /* 0x0000e600ff2c7b82 */ /* 0x000f220000000a00 */
[----:B------:R0:W-:Y:S01]  /*37f70*/  @P5 STG.E.U16 desc[UR10][R46.64], R51 ;  /* 0x000000332e005986 */ /* 0x0001e2000c10150a */
[----:B------:R-:W-:-:S03]  /*37f80*/  ISETP.GT.AND P5, PT, R43, UR5, !P1 ;  /* 0x000000052b007c0c */ /* 0x000fc6000cfa4270 */
[----:B------:R-:W4:Y:S01]  /*37f90*/  LDL.LU R39, [R1+0x1c8] ;  /* 0x0001c80001277983 */ /* 0x000f220000300800 */
[----:B------:R-:W-:Y:S01]  /*37fa0*/  ISETP.LT.AND P4, PT, R19, R40, !P2 ;  /* 0x000000281300720c */ /* 0x000fe20005781270 */
[----:B0-----:R-:W-:Y:S02]  /*37fb0*/  IMAD.WIDE R54, R4, 0x2, R24 ;  /* 0x0000000204367825 */ /* 0x001fe400078e0218 */
[----:B------:R0:W-:Y:S01]  /*37fc0*/  @P3 STG.E.U16 desc[UR10][R52.64], R29 ;  /* 0x0000001d34003986 */ /* 0x0001e2000c10150a */
[----:B------:R-:W-:Y:S01]  /*37fd0*/  ISETP.LT.AND P2, PT, R58, R50, !P2 ;  /* 0x000000323a00720c */ /* 0x000fe20005741270 */
[----:B------:R-:W2:Y:S01]  /*37fe0*/  LDC.64 R40, c[0x0][0x398] ;  /* 0x0000e600ff287b82 */ /* 0x000ea20000000a00 */
[----:B------:R-:W-:Y:S01]  /*37ff0*/  IMAD.WIDE R50, R4, 0x2, R10 ;  /* 0x0000000204327825 */ /* 0x000fe200078e020a */
[----:B------:R-:W-:-:S06]  /*38000*/  PRMT R31, R5, 0x7632, R31 ;  /* 0x00007632051f7816 */ /* 0x000fcc000000001f */
[----:B------:R-:W2:Y:S01]  /*38010*/  LDC.64 R46, c[0x0][0x398] ;  /* 0x0000e600ff2e7b82 */ /* 0x000ea20000000a00 */
[----:B---3--:R3:W-:Y:S01]  /*38020*/  @P6 STG.E.U16 desc[UR10][R54.64], R56 ;  /* 0x0000003836006986 */ /* 0x0087e2000c10150a */
[----:B0-----:R-:W-:Y:S02]  /*38030*/  PRMT R29, R56, 0x7632, R29 ;  /* 0x00007632381d7816 */ /* 0x001fe4000000001d */
[----:B-1----:R-:W-:Y:S01]  /*38040*/  ISETP.GT.AND P6, PT, R27, UR6, !P0 ;  /* 0x000000061b007c0c */ /* 0x002fe2000c7c4270 */
[C---:B------:R-:W-:Y:S01]  /*38050*/  IMAD.WIDE R52, R4.reuse, 0x2, R8 ;  /* 0x0000000204347825 */ /* 0x040fe200078e0208 */
[----:B---3--:R-:W3:Y:S03]  /*38060*/  LDL.LU R56, [R1+0x1b8] ;  /* 0x0001b80001387983 */ /* 0x008ee60000300800 */
[C---:B------:R-:W-:Y:S02]  /*38070*/  IMAD.IADD R27, R4.reuse, 0x1, R60 ;  /* 0x00000001041b7824 */ /* 0x040fe400078e023c */
[----:B------:R-:W-:Y:S01]  /*38080*/  IMAD.WIDE R54, R4, 0x2, R2 ;  /* 0x0000000204367825 */ /* 0x000fe200078e0202 */
[----:B------:R-:W-:Y:S04]  /*38090*/  @P5 STG.E.U16 desc[UR10][R50.64], R29 ;  /* 0x0000001d32005986 */ /* 0x000fe8000c10150a */
[----:B------:R0:W-:Y:S04]  /*380a0*/  @P4 STG.E.U16 desc[UR10][R52.64], R5 ;  /* 0x0000000534004986 */ /* 0x0001e8000c10150a */
[----:B------:R-:W-:Y:S01]  /*380b0*/  @P2 STG.E.U16 desc[UR10][R54.64], R31 ;  /* 0x0000001f36002986 */ /* 0x000fe2000c10150a */
[----:B0-----:R-:W-:Y:S01]  /*380c0*/  IMAD.WIDE R4, R27, 0x2, R24 ;  /* 0x000000021b047825 */ /* 0x001fe200078e0218 */
[----:B--2---:R-:W-:-:S04]  /*380d0*/  PRMT R29, R57, 0x7632, R29 ;  /* 0x00007632391d7816 */ /* 0x004fc8000000001d */
[----:B------:R0:W-:Y:S04]  /*380e0*/  @P6 STG.E.U16 desc[UR10][R4.64], R57 ;  /* 0x0000003904006986 */ /* 0x0001e8000c10150a */
[----:B0-----:R-:W2:Y:S01]  /*380f0*/  LDL.LU R57, [R1+0x1dc] ;  /* 0x0001dc0001397983 */ /* 0x001ea20000300800 */
[----:B------:R-:W-:Y:S01]  /*38100*/  ISETP.LE.AND P2, PT, R35, UR6, PT ;  /* 0x0000000623007c0c */ /* 0x000fe2000bf43270 */
[----:B------:R-:W0:Y:S01]  /*38110*/  LDC.64 R4, c[0x0][0x398] ;  /* 0x0000e600ff047b82 */ /* 0x000e220000000a00 */
[----:B----4-:R-:W-:Y:S01]  /*38120*/  ISETP.GT.AND P3, PT, R45, UR6, !P1 ;  /* 0x000000062d007c0c */ /* 0x010fe2000cf64270 */
[----:B------:R-:W-:Y:S01]  /*38130*/  UIADD3 UR5, UPT, UPT, UR4, 0x2d, URZ ;  /* 0x0000002d04057890 */ /* 0x000fe2000fffe0ff */
[----:B------:R-:W-:Y:S01]  /*38140*/  ISETP.LT.AND P4, PT, R19, R48, !P2 ;  /* 0x000000301300720c */ /* 0x000fe20005781270 */
[----:B------:R-:W-:Y:S01]  /*38150*/  IMAD.WIDE R50, R27, 0x2, R10 ;  /* 0x000000021b327825 */ /* 0x000fe200078e020a */
[----:B------:R-:W-:Y:S01]  /*38160*/  ISETP.LT.AND P2, PT, R58, R32, !P2 ;  /* 0x000000203a00720c */ /* 0x000fe20005741270 */
[----:B------:R-:W4:Y:S02]  /*38170*/  LDL.LU R43, [R1+0x1cc] ;  /* 0x0001cc00012b7983 */ /* 0x000f240000300800 */
[----:B------:R-:W1:Y:S01]  /*38180*/  LDC.64 R32, c[0x0][0x398] ;  /* 0x0000e600ff207b82 */ /* 0x000e620000000a00 */
[----:B------:R-:W-:Y:S01]  /*38190*/  ISETP.GT.AND P6, PT, R41, UR5, !P0 ;  /* 0x0000000529007c0c */ /* 0x000fe2000c7c4270 */
[----:B------:R-:W-:Y:S01]  /*381a0*/  IMAD.WIDE R48, R27, 0x2, R8 ;  /* 0x000000021b307825 */ /* 0x000fe200078e0208 */
[----:B------:R-:W-:-:S03]  /*381b0*/  ISETP.GT.AND P5, PT, R47, UR5, !P1 ;  /* 0x000000052f007c0c */ /* 0x000fc6000cfa4270 */
[----:B------:R0:W-:Y:S01]  /*381c0*/  @P3 STG.E.U16 desc[UR10][R50.64], R29 ;  /* 0x0000001d32003986 */ /* 0x0001e2000c10150a */
[----:B------:R-:W-:Y:S01]  /*381d0*/  ISETP.LE.AND P3, PT, R37, UR5, PT ;  /* 0x0000000525007c0c */ /* 0x000fe2000bf63270 */
[----:B------:R-:W-:Y:S01]  /*381e0*/  UIADD3 UR5, UPT, UPT, UR4, 0x2e, URZ ;  /* 0x0000002e04057890 */ /* 0x000fe2000fffe0ff */
[----:B------:R-:W1:Y:S01]  /*381f0*/  LDC R35, c[0x0][0x39c] ;  /* 0x0000e700ff237b82 */ /* 0x000e620000000800 */
[----:B------:R0:W-:Y:S01]  /*38200*/  @P4 STG.E.U16 desc[UR10][R48.64], R39 ;  /* 0x0000002730004986 */ /* 0x0001e2000c10150a */
[----:B------:R-:W-:Y:S01]  /*38210*/  ISETP.LT.AND P4, PT, R19, R30, !P3 ;  /* 0x0000001e1300720c */ /* 0x000fe20005f81270 */
[C---:B0-----:R-:W-:Y:S02]  /*38220*/  IMAD.IADD R29, R27.reuse, 0x1, R60 ;  /* 0x000000011b1d7824 */ /* 0x041fe400078e023c */
[----:B------:R-:W-:Y:S01]  /*38230*/  IMAD.WIDE R50, R27, 0x2, R2 ;  /* 0x000000021b327825 */ /* 0x000fe200078e0202 */
[----:B------:R-:W-:Y:S02]  /*38240*/  PRMT R27, R39, 0x7632, R27 ;  /* 0x00007632271b7816 */ /* 0x000fe4000000001b */
[----:B------:R-:W0:Y:S01]  /*38250*/  LDC R39, c[0x0][0x39c] ;  /* 0x0000e700ff277b82 */ /* 0x000e220000000800 */
[----:B------:R-:W-:-:S02]  /*38260*/  IMAD.WIDE R30, R29, 0x2, R24 ;  /* 0x000000021d1e7825 */ /* 0x000fc400078e0218 */
[----:B------:R1:W-:Y:S02]  /*38270*/  @P2 STG.E.U16 desc[UR10][R50.64], R27 ;  /* 0x0000001b32002986 */ /* 0x0003e4000c10150a */
[----:B------:R-:W-:Y:S01]  /*38280*/  IMAD.WIDE R48, R29, 0x2, R10 ;  /* 0x000000021d307825 */ /* 0x000fe200078e020a */
[----:B------:R-:W-:Y:S01]  /*38290*/  ISETP.LT.AND P2, PT, R58, R34, !P3 ;  /* 0x000000223a00720c */ /* 0x000fe20005f41270 */
[----:B---3--:R3:W-:Y:S01]  /*382a0*/  @P6 STG.E.U16 desc[UR10][R30.64], R56 ;  /* 0x000000381e006986 */ /* 0x0087e2000c10150a */
[----:B-1----:R-:W-:Y:S02]  /*382b0*/  ISETP.GT.AND P6, PT, R33, UR5, !P0 ;  /* 0x0000000521007c0c */ /* 0x002fe4000c7c4270 */
[----:B------:R-:W-:Y:S01]  /*382c0*/  PRMT R27, R56, 0x7632, R27 ;  /* 0x00007632381b7816 */ /* 0x000fe2000000001b */
[----:B------:R-:W-:Y:S01]  /*382d0*/  IMAD.WIDE R50, R29, 0x2, R8 ;  /* 0x000000021d327825 */ /* 0x000fe200078e0208 */
[----:B------:R-:W-:Y:S01]  /*382e0*/  ISETP.LE.AND P3, PT, R35, UR5, PT ;  /* 0x0000000523007c0c */ /* 0x000fe2000bf63270 */
[----:B------:R-:W-:Y:S01]  /*382f0*/  UIADD3 UR6, UPT, UPT, UR4, 0x30, URZ ;  /* 0x0000003004067890 */ /* 0x000fe2000fffe0ff */
[----:B---3--:R-:W3:Y:S01]  /*38300*/  LDL.LU R56, [R1+0x1bc] ;  /* 0x0001bc0001387983 */ /* 0x008ee20000300800 */
[----:B------:R-:W1:Y:S03]  /*38310*/  LDC.64 R30, c[0x0][0x398] ;  /* 0x0000e600ff1e7b82 */ /* 0x000e660000000a00 */
[----:B------:R0:W-:Y:S01]  /*38320*/  @P5 STG.E.U16 desc[UR10][R48.64], R27 ;  /* 0x0000001b30005986 */ /* 0x0001e2000c10150a */
[----:B------:R-:W-:Y:S01]  /*38330*/  ISETP.GT.AND P5, PT, R5, UR5, !P1 ;  /* 0x0000000505007c0c */ /* 0x000fe2000cfa4270 */
[----:B------:R-:W-:-:S02]  /*38340*/  IMAD.IADD R5, R29, 0x1, R60 ;  /* 0x000000011d057824 */ /* 0x000fc400078e023c */
[----:B------:R0:W-:Y:S01]  /*38350*/  @P4 STG.E.U16 desc[UR10][R50.64], R6 ;  /* 0x0000000632004986 */ /* 0x0001e2000c10150a */
[----:B------:R-:W1:Y:S01]  /*38360*/  LDC.64 R34, c[0x0][0x398] ;  /* 0x0000e600ff227b82 */ /* 0x000e620000000a00 */
[----:B------:R-:W-:-:S07]  /*38370*/  IMAD.WIDE R52, R5, 0x2, R24 ;  /* 0x0000000205347825 */ /* 0x000fce00078e0218 */
[----:B0-----:R-:W0:Y:S01]  /*38380*/  LDC.64 R48, c[0x0][0x398] ;  /* 0x0000e600ff307b82 */ /* 0x001e220000000a00 */
[----:B------:R-:W-:Y:S01]  /*38390*/  PRMT R6, R6, 0x7632, R6 ;  /* 0x0000763206067816 */ /* 0x000fe20000000006 */
[----:B------:R-:W-:-:S06]  /*383a0*/  IMAD.WIDE R50, R29, 0x2, R2 ;  /* 0x000000021d327825 */ /* 0x000fcc00078e0202 */
[----:B------:R-:W0:Y:S01]  /*383b0*/  LDC R33, c[0x0][0x39c] ;  /* 0x0000e700ff217b82 */ /* 0x000e220000000800 */
[----:B------:R-:W-:Y:S01]  /*383c0*/  @P2 STG.E.U16 desc[UR10][R50.64], R6 ;  /* 0x0000000632002986 */ /* 0x000fe2000c10150a */
[----:B--2---:R-:W-:-:S03]  /*383d0*/  PRMT R27, R57, 0x7632, R27 ;  /* 0x00007632391b7816 */ /* 0x004fc6000000001b */
[----:B------:R2:W-:Y:S04]  /*383e0*/  @P6 STG.E.U16 desc[UR10][R52.64], R57 ;  /* 0x0000003934006986 */ /* 0x0005e8000c10150a */
[----:B--2---:R-:W2:Y:S01]  /*383f0*/  LDL.LU R57, [R1+0x1f0] ;  /* 0x0001f00001397983 */ /* 0x004ea20000300800 */
[----:B------:R-:W-:Y:S02]  /*38400*/  ISETP.LT.AND P4, PT, R19, R36, !P3 ;  /* 0x000000241300720c */ /* 0x000fe40005f81270 */
[----:B------:R-:W0:Y:S01]  /*38410*/  LDC.64 R36, c[0x0][0x398] ;  /* 0x0000e600ff247b82 */ /* 0x000e220000000a00 */
[----:B------:R-:W-:Y:S01]  /*38420*/  ISETP.LT.AND P3, PT, R58, R28, !P3 ;  /* 0x0000001c3a00720c */ /* 0x000fe20005f61270 */
[----:B------:R-:W-:Y:S01]  /*38430*/  UIADD3 UR5, UPT, UPT, UR4, 0x2f, URZ ;  /* 0x0000002f04057890 */ /* 0x000fe2000fffe0ff */
[----:B------:R-:W-:Y:S01]  /*38440*/  IMAD.WIDE R54, R5, 0x2, R10 ;  /* 0x0000000205367825 */ /* 0x000fe200078e020a */
[----:B----4-:R-:W-:Y:S01]  /*38450*/  PRMT R6, R43, 0x7632, R6 ;  /* 0x000076322b067816 */ /* 0x010fe20000000006 */
[----:B------:R-:W4:Y:S02]  /*38460*/  LDL.LU R41, [R1+0x1e0] ;  /* 0x0001e00001297983 */ /* 0x000f240000300800 */
[----:B------:R-:W-:Y:S01]  /*38470*/  IMAD.WIDE R28, R5, 0x2, R8 ;  /* 0x00000002051c7825 */ /* 0x000fe200078e0208 */
[----:B------:R-:W-:-:S03]  /*38480*/  ISETP.LE.AND P2, PT, R39, UR5, PT ;  /* 0x0000000527007c0c */ /* 0x000fc6000bf43270 */
[----:B------:R-:W-:Y:S01]  /*38490*/  IMAD.WIDE R50, R5, 0x2, R2 ;  /* 0x0000000205327825 */ /* 0x000fe200078e0202 */
[----:B------:R0:W-:Y:S01]  /*384a0*/  @P5 STG.E.U16 desc[UR10][R54.64], R27 ;  /* 0x0000001b36005986 */ /* 0x0001e2000c10150a */
[----:B-1----:R-:W-:Y:S02]  /*384b0*/  ISETP.GT.AND P5, PT, R31, UR5, !P0 ;  /* 0x000000051f007c0c */ /* 0x002fe4000c7a4270 */
[----:B------:R-:W-:Y:S01]  /*384c0*/  IMAD.IADD R5, R5, 0x1, R60 ;  /* 0x0000000105057824 */ /* 0x000fe200078e023c */
[----:B------:R1:W-:Y:S01]  /*384d0*/  @P4 STG.E.U16 desc[UR10][R28.64], R43 ;  /* 0x0000002b1c004986 */ /* 0x0003e2000c10150a */
[----:B------:R-:W-:Y:S01]  /*384e0*/  ISETP.GT.AND P4, PT, R35, UR5, !P1 ;  /* 0x0000000523007c0c */ /* 0x000fe2000cf84270 */
[----:B------:R-:W2:Y:S02]  /*384f0*/  LDC R31, c[0x0][0x39c] ;  /* 0x0000e700ff1f7b82 */ /* 0x000ea40000000800 */
[----:B------:R0:W-:Y:S01]  /*38500*/  @P3 STG.E.U16 desc[UR10][R50.64], R6 ;  /* 0x0000000632003986 */ /* 0x0001e2000c10150a */
[----:B------:R-:W-:Y:S01]  /*38510*/  ISETP.LT.AND P3, PT, R19, R38, !P2 ;  /* 0x000000261300720c */ /* 0x000fe20005761270 */
[----:B------:R-:W-:Y:S01]  /*38520*/  IMAD.WIDE R38, R5, 0x2, R24 ;  /* 0x0000000205267825 */ /* 0x000fe200078e0218 */
[----:B------:R-:W-:-:S02]  /*38530*/  ISETP.LT.AND P2, PT, R58, R42, !P2 ;  /* 0x0000002a3a00720c */ /* 0x000fc40005741270 */
[----:B0-----:R-:W-:Y:S01]  /*38540*/  ISETP.GT.AND P6, PT, R37, UR6, !P0 ;  /* 0x0000000625007c0c */ /* 0x001fe2000c7c4270 */
[----:B------:R-:W-:Y:S01]  /*38550*/  IMAD.WIDE R52, R5, 0x2, R2 ;  /* 0x0000000205347825 */ /* 0x000fe200078e0202 */
[----:B------:R-:W-:Y:S01]  /*38560*/  PRMT R27, R7, 0x7632, R27 ;  /* 0x00007632071b7816 */ /* 0x000fe2000000001b */
[----:B-1----:R-:W0:Y:S02]  /*38570*/  LDC.64 R28, c[0x0][0x398] ;  /* 0x0000e600ff1c7b82 */ /* 0x002e240000000a00 */
[----:B------:R-:W-:-:S04]  /*38580*/  IMAD.WIDE R42, R5, 0x2, R10 ;  /* 0x00000002052a7825 */ /* 0x000fc800078e020a */
[C---:B------:R-:W-:Y:S01]  /*38590*/  IMAD.WIDE R50, R5.reuse, 0x2, R8 ;  /* 0x0000000205327825 */ /* 0x040fe200078e0208 */
[----:B---3--:R-:W-:Y:S01]  /*385a0*/  PRMT R6, R56, 0x7632, R6 ;  /* 0x0000763238067816 */ /* 0x008fe20000000006 */
[----:B------:R1:W-:Y:S02]  /*385b0*/  @P5 STG.E.U16 desc[UR10][R38.64], R56 ;  /* 0x0000003826005986 */ /* 0x0003e4000c10150a */
[----:B------:R-:W-:Y:S02]  /*385c0*/  IMAD.IADD R5, R5, 0x1, R60 ;  /* 0x0000000105057824 */ /* 0x000fe400078e023c */
[----:B------:R-:W-:Y:S04]  /*385d0*/  @P4 STG.E.U16 desc[UR10][R42.64], R6 ;  /* 0x000000062a004986 */ /* 0x000fe8000c10150a */
[----:B------:R3:W-:Y:S04]  /*385e0*/  @P3 STG.E.U16 desc[UR10][R50.64], R7 ;  /* 0x0000000732003986 */ /* 0x0007e8000c10150a */
[----:B-1----:R-:W4:Y:S01]  /*385f0*/  LDL.LU R56, [R1+0xd0] ;  /* 0x0000d00001387983 */ /* 0x002f220000300800 */
[----:B------:R-:W1:Y:S03]  /*38600*/  LDC.64 R38, c[0x0][0x398] ;  /* 0x0000e600ff267b82 */ /* 0x000e660000000a00 */
[----:B------:R2:W-:Y:S01]  /*38610*/  @P2 STG.E.U16 desc[UR10][R52.64], R27 ;  /* 0x0000001b34002986 */ /* 0x0005e2000c10150a */
[----:B---3--:R-:W-:Y:S01]  /*38620*/  IMAD.WIDE R6, R5, 0x2, R24 ;  /* 0x0000000205067825 */ /* 0x008fe200078e0218 */
[----:B--2---:R-:W-:-:S04]  /*38630*/  PRMT R27, R57, 0x7632, R27 ;  /* 0x00007632391b7816 */ /* 0x004fc8000000001b */
[----:B------:R2:W-:Y:S04]  /*38640*/  @P6 STG.E.U16 desc[UR10][R6.64], R57 ;  /* 0x0000003906006986 */ /* 0x0005e8000c10150a */
[----:B--2---:R-:W2:Y:S01]  /*38650*/  LDL.LU R57, [R1+0xb0] ;  /* 0x0000b00001397983 */ /* 0x004ea20000300800 */
[----:B------:R-:W-:Y:S01]  /*38660*/  ISETP.GT.AND P5, PT, R49, UR6, !P1 ;  /* 0x0000000631007c0c */ /* 0x000fe2000cfa4270 */
[----:B------:R-:W-:Y:S01]  /*38670*/  IMAD.WIDE R42, R5, 0x2, R10 ;  /* 0x00000002052a7825 */ /* 0x000fe200078e020a */
[----:B------:R-:W-:Y:S01]  /*38680*/  ISETP.LE.AND P2, PT, R33, UR6, PT ;  /* 0x0000000621007c0c */ /* 0x000fe2000bf43270 */
[----:B------:R-:W3:Y:S01]  /*38690*/  LDL.LU R54, [R1+0x1f4] ;  /* 0x0001f40001367983 */ /* 0x000ee20000300800 */
[----:B------:R-:W-:Y:S01]  /*386a0*/  UIADD3 UR5, UPT, UPT, UR4, 0x31, URZ ;  /* 0x0000003104057890 */ /* 0x000fe2000fffe0ff */
[----:B------:R-:W2:Y:S02]  /*386b0*/  LDC.64 R6, c[0x0][0x398] ;  /* 0x0000e600ff067b82 */ /* 0x000ea40000000a00 */
[----:B------:R-:W3:Y:S01]  /*386c0*/  LDL.LU R55, [R1+0x1e4] ;  /* 0x0001e40001377983 */ /* 0x000ee20000300800 */
[----:B------:R-:W-:-:S02]  /*386d0*/  ISETP.LT.AND P4, PT, R19, R26, !P2 ;  /* 0x0000001a1300720c */ /* 0x000fc40005781270 */
[----:B------:R-:W-:-:S03]  /*386e0*/  ISETP.LT.AND P2, PT, R58, R44, !P2 ;  /* 0x0000002c3a00720c */ /* 0x000fc60005741270 */
[----:B------:R1:W-:Y:S01]  /*386f0*/  @P5 STG.E.U16 desc[UR10][R42.64], R27 ;  /* 0x0000001b2a005986 */ /* 0x0003e2000c10150a */
[----:B------:R-:W4:Y:S01]  /*38700*/  LDC R33, c[0x0][0x39c] ;  /* 0x0000e700ff217b82 */ /* 0x000f220000000800 */
[----:B0-----:R-:W-:Y:S02]  /*38710*/  ISETP.GT.AND P6, PT, R29, UR5, !P0 ;  /* 0x000000051d007c0c */ /* 0x001fe4000c7c4270 */
[----:B------:R-:W-:Y:S01]  /*38720*/  ISETP.LE.AND P3, PT, R31, UR5, PT ;  /* 0x000000051f007c0c */ /* 0x000fe2000bf63270 */
[----:B------:R-:W-:-:S04]  /*38730*/  IMAD.IADD R29, R5, 0x1, R60 ;  /* 0x00000001051d7824 */ /* 0x000fc800078e023c */
[----:B-1----:R-:W0:Y:S01]  /*38740*/  LDC.64 R26, c[0x0][0x398] ;  /* 0x0000e600ff1a7b82 */ /* 0x002e220000000a00 */
[----:B------:R-:W-:Y:S01]  /*38750*/  IMAD.WIDE R42, R5, 0x2, R8 ;  /* 0x00000002052a7825 */ /* 0x000fe200078e0208 */
[----:B------:R-:W-:-:S04]  /*38760*/  ISETP.LT.AND P5, PT, R19, R40, !P3 ;  /* 0x000000281300720c */ /* 0x000fc80005fa1270 */
[----:B----4-:R1:W-:Y:S01]  /*38770*/  @P4 STG.E.U16 desc[UR10][R42.64], R41 ;  /* 0x000000292a004986 */ /* 0x0103e2000c10150a */
[----:B------:R-:W-:Y:S01]  /*38780*/  ISETP.GT.AND P4, PT, R39, UR5, !P1 ;  /* 0x0000000527007c0c */ /* 0x000fe2000cf84270 */
[----:B------:R-:W-:Y:S01]  /*38790*/  IMAD.WIDE R44, R5, 0x2, R2 ;  /* 0x00000002052c7825 */ /* 0x000fe200078e0202 */
[----:B------:R-:W-:Y:S01]  /*387a0*/  PRMT R5, R41, 0x7632, R5 ;  /* 0x0000763229057816 */ /* 0x000fe20000000005 */
[----:B------:R-:W4:Y:S02]  /*387b0*/  LDC R31, c[0x0][0x39c] ;  /* 0x0000e700ff1f7b82 */ /* 0x000f240000000800 */
[C---:B------:R-:W-:Y:S01]  /*387c0*/  IMAD.WIDE R50, R29.reuse, 0x2, R24 ;  /* 0x000000021d327825 */ /* 0x040fe200078e0218 */
[----:B------:R-:W-:Y:S01]  /*387d0*/  ISETP.LT.AND P3, PT, R58, R46, !P3 ;  /* 0x0000002e3a00720c */ /* 0x000fe20005f61270 */
[----:B------:R1:W-:Y:S01]  /*387e0*/  @P2 STG.E.U16 desc[UR10][R44.64], R5 ;  /* 0x000000052c002986 */ /* 0x0003e2000c10150a */
[----:B------:R-:W-:Y:S01]  /*387f0*/  UIADD3 UR5, UPT, UPT, UR4, 0x32, URZ ;  /* 0x0000003204057890 */ /* 0x000fe2000fffe0ff */
[----:B------:R-:W-:-:S02]  /*38800*/  IMAD.WIDE R46, R29, 0x2, R8 ;  /* 0x000000021d2e7825 */ /* 0x000fc400078e0208 */
[----:B------:R0:W-:Y:S01]  /*38810*/  @P6 STG.E.U16 desc[UR10][R50.64], R56 ;  /* 0x0000003832006986 */ /* 0x0001e2000c10150a */
[----:B-1----:R-:W1:Y:S01]  /*38820*/  LDC.64 R40, c[0x0][0x398] ;  /* 0x0000e600ff287b82 */ /* 0x002e620000000a00 */
[----:B------:R-:W-:Y:S01]  /*38830*/  PRMT R5, R56, 0x7632, R5 ;  /* 0x0000763238057816 */ /* 0x000fe20000000005 */
[----:B------:R-:W-:-:S06]  /*38840*/  IMAD.WIDE R44, R29, 0x2, R10 ;  /* 0x000000021d2c7825 */ /* 0x000fcc00078e020a */
[----:B------:R-:W1:Y:S01]  /*38850*/  LDC.64 R42, c[0x0][0x398] ;  /* 0x0000e600ff2a7b82 */ /* 0x000e620000000a00 */
[----:B0-----:R-:W4:Y:S04]  /*38860*/  LDL.LU R56, [R1+0xd4] ;  /* 0x0000d40001387983 */ /* 0x001f280000300800 */
[----:B------:R0:W-:Y:S01]  /*38870*/  @P4 STG.E.U16 desc[UR10][R44.64], R5 ;  /* 0x000000052c004986 */ /* 0x0001e2000c10150a */
[----:B------:R-:W-:Y:S02]  /*38880*/  ISETP.LE.AND P6, PT, R33, UR5, PT ;  /* 0x0000000521007c0c */ /* 0x000fe4000bfc3270 */
[----:B------:R-:W-:Y:S01]  /*38890*/  ISETP.GT.AND P4, PT, R27, UR5, !P1 ;  /* 0x000000051b007c0c */ /* 0x000fe2000cf84270 */
[----:B------:R-:W-:Y:S01]  /*388a0*/  IMAD.IADD R27, R29, 0x1, R60 ;  /* 0x000000011d1b7824 */ /* 0x000fe200078e023c */
[----:B------:R-:W-:-:S02]  /*388b0*/  ISETP.LT.AND P2, PT, R19, R32, !P6 ;  /* 0x000000201300720c */ /* 0x000fc40007741270 */
[----:B------:R-:W1:Y:S01]  /*388c0*/  LDC.64 R32, c[0x0][0x398] ;  /* 0x0000e600ff207b82 */ /* 0x000e620000000a00 */
[----:B0-----:R-:W-:-:S04]  /*388d0*/  IMAD.WIDE R44, R29, 0x2, R2 ;  /* 0x000000021d2c7825 */ /* 0x001fc800078e0202 */
[----:B------:R-:W-:-:S04]  /*388e0*/  IMAD.WIDE R50, R27, 0x2, R10 ;  /* 0x000000021b327825 */ /* 0x000fc800078e020a */
[----:B------:R-:W-:Y:S01]  /*388f0*/  IMAD.WIDE R52, R27, 0x2, R8 ;  /* 0x000000021b347825 */ /* 0x000fe200078e0208 */
[----:B--2---:R0:W-:Y:S01]  /*38900*/  @P5 STG.E.U16 desc[UR10][R46.64], R57 ;  /* 0x000000392e005986 */ /* 0x0041e2000c10150a */
[----:B------:R-:W-:Y:S02]  /*38910*/  ISETP.GT.AND P5, PT, R7, UR5, !P0 ;  /* 0x0000000507007c0c */ /* 0x000fe4000c7a4270 */
[----:B------:R-:W-:Y:S02]  /*38920*/  PRMT R5, R57, 0x7632, R5 ;  /* 0x0000763239057816 */ /* 0x000fe40000000005 */
[----:B0-----:R-:W2:Y:S01]  /*38930*/  LDL.LU R57, [R1+0xb4] ;  /* 0x0000b40001397983 */ /* 0x001ea20000300800 */
[----:B------:R-:W-:Y:S01]  /*38940*/  IMAD.WIDE R46, R27, 0x2, R24 ;  /* 0x000000021b2e7825 */ /* 0x000fe200078e0218 */
[----:B---3--:R-:W-:Y:S02]  /*38950*/  PRMT R7, R54, 0x7632, R7 ;  /* 0x0000763236077816 */ /* 0x008fe40000000007 */
[----:B------:R-:W-:Y:S05]  /*38960*/  @P3 STG.E.U16 desc[UR10][R44.64], R5 ;  /* 0x000000052c003986 */ /* 0x000fea000c10150a */
[----:B------:R0:W-:Y:S01]  /*38970*/  @P5 STG.E.U16 desc[UR10][R46.64], R54 ;  /* 0x000000362e005986 */ /* 0x0001e2000c10150a */
[----:B------:R-:W-:-:S03]  /*38980*/  PRMT R29, R55, 0x7632, R29 ;  /* 0x00007632371d7816 */ /* 0x000fc6000000001d */
[----:B------:R-:W-:Y:S04]  /*38990*/  @P4 STG.E.U16 desc[UR10][R50.64], R7 ;  /* 0x0000000732004986 */ /* 0x000fe8000c10150a */
[----:B0-----:R-:W3:Y:S04]  /*389a0*/  LDL.LU R54, [R1+0x1f8] ;  /* 0x0001f80001367983 */ /* 0x001ee80000300800 */
[----:B------:R0:W-:Y:S04]  /*389b0*/  @P2 STG.E.U16 desc[UR10][R52.64], R55 ;  /* 0x0000003734002986 */ /* 0x0001e8000c10150a */
[----:B0-----:R-:W3:Y:S01]  /*389c0*/  LDL.LU R55, [R1+0x1e8] ;  /* 0x0001e80001377983 */ /* 0x001ee20000300800 */
[----:B------:R-:W-:Y:S01]  /*389d0*/  UIADD3 UR5, UPT, UPT, UR4, 0x33, URZ ;  /* 0x0000003304057890 */ /* 0x000fe2000fffe0ff */
[----:B------:R-:W-:-:S02]  /*389e0*/  ISETP.LT.AND P6, PT, R58, R4, !P6 ;  /* 0x000000043a00720c */ /* 0x000fc400077c1270 */
[----:B------:R-:W0:Y:S03]  /*389f0*/  LDC.64 R4, c[0x0][0x398] ;  /* 0x0000e600ff047b82 */ /* 0x000e260000000a00 */
[----:B-1----:R-:W-:Y:S02]  /*38a00*/  ISETP.GT.AND P4, PT, R41, UR5, !P0 ;  /* 0x0000000529007c0c */ /* 0x002fe4000c784270 */
[----:B------:R-:W-:Y:S02]  /*38a10*/  ISETP.GT.AND P2, PT, R43, UR5, !P1 ;  /* 0x000000052b007c0c */ /* 0x000fe4000cf44270 */
[----:B----4-:R-:W-:Y:S01]  /*38a20*/  ISETP.LE.AND P5, PT, R31, UR5, PT ;  /* 0x000000051f007c0c */ /* 0x010fe2000bfa3270 */
[C---:B------:R-:W-:Y:S02]  /*38a30*/  IMAD.IADD R7, R27.reuse, 0x1, R60 ;  /* 0x000000011b077824 */ /* 0x040fe400078e023c */
[----:B------:R-:W-:Y:S01]  /*38a40*/  IMAD.WIDE R44, R27, 0x2, R2 ;  /* 0x000000021b2c7825 */ /* 0x000fe200078e0202 */
[----:B------:R-:W-:Y:S01]  /*38a50*/  ISETP.LT.AND P3, PT, R19, R30, !P5 ;  /* 0x0000001e1300720c */ /* 0x000fe20006f61270 */
[----:B------:R-:W-:Y:S01]  /*38a60*/  UIADD3 UR5, UPT, UPT, UR4, 0x34, URZ ;  /* 0x0000003404057890 */ /* 0x000fe2000fffe0ff */
[----:B------:R-:W-:Y:S01]  /*38a70*/  ISETP.LT.AND P5, PT, R58, R34, !P5 ;  /* 0x000000223a00720c */ /* 0x000fe20006fa1270 */
[----:B------:R-:W-:Y:S01]  /*38a80*/  IMAD.WIDE R30, R7, 0x2, R24 ;  /* 0x00000002071e7825 */ /* 0x000fe200078e0218 */
[----:B------:R-:W-:-:S03]  /*38a90*/  PRMT R27, R56, 0x7632, R27 ;  /* 0x00007632381b7816 */ /* 0x000fc6000000001b */
[----:B------:R-:W-:Y:S01]  /*38aa0*/  IMAD.WIDE R46, R7, 0x2, R10 ;  /* 0x00000002072e7825 */ /* 0x000fe200078e020a */
[----:B------:R1:W-:Y:S01]  /*38ab0*/  @P6 STG.E.U16 desc[UR10][R44.64], R29 ;  /* 0x0000001d2c006986 */ /* 0x0003e2000c10150a */
[----:B------:R-:W-:Y:S01]  /*38ac0*/  UIADD3 UR6, UPT, UPT, UR4, 0x35, URZ ;  /* 0x0000003504067890 */ /* 0x000fe2000fffe0ff */
[----:B------:R-:W4:Y:S02]  /*38ad0*/  LDC.64 R34, c[0x0][0x398] ;  /* 0x0000e600ff227b82 */ /* 0x000f240000000a00 */
[----:B------:R1:W-:Y:S04]  /*38ae0*/  @P4 STG.E.U16 desc[UR10][R30.64], R56 ;  /* 0x000000381e004986 */ /* 0x0003e8000c10150a */
[----:B------:R1:W-:Y:S01]  /*38af0*/  @P2 STG.E.U16 desc[UR10][R46.64], R27 ;  /* 0x0000001b2e002986 */ /* 0x0003e2000c10150a */
[----:B------:R-:W-:Y:S01]  /*38b00*/  ISETP.GT.AND P2, PT, R33, UR5, !P0 ;  /* 0x0000000521007c0c */ /* 0x000fe2000c744270 */
[----:B-1----:R-:W-:Y:S01]  /*38b10*/  IMAD.WIDE R44, R7, 0x2, R8 ;  /* 0x00000002072c7825 */ /* 0x002fe200078e0208 */
[----:B------:R-:W-:Y:S01]  /*38b20*/  ISETP.LE.AND P6, PT, R59, UR5, PT ;  /* 0x000000053b007c0c */ /* 0x000fe2000bfc3270 */
[----:B------:R-:W4:Y:S01]  /*38b30*/  LDL.LU R56, [R1+0xd8] ;  /* 0x0000d80001387983 */ /* 0x000f220000300800 */
[----:B------:R-:W1:Y:S01]  /*38b40*/  LDC.64 R30, c[0x0][0x398] ;  /* 0x0000e600ff1e7b82 */ /* 0x000e620000000a00 */
[----:B------:R-:W-:Y:S01]  /*38b50*/  IMAD.WIDE R46, R7, 0x2, R2 ;  /* 0x00000002072e7825 */ /* 0x000fe200078e0202 */
[----:B0-----:R-:W-:-:S03]  /*38b60*/  ISETP.GT.AND P4, PT, R5, UR5, !P1 ;  /* 0x0000000505007c0c */ /* 0x001fc6000cf84270 */
[----:B------:R-:W-:Y:S01]  /*38b70*/  IMAD.IADD R7, R7, 0x1, R60 ;  /* 0x0000000107077824 */ /* 0x000fe200078e023c */
[----:B--2---:R-:W-:Y:S01]  /*38b80*/  PRMT R27, R57, 0x7632, R27 ;  /* 0x00007632391b7816 */ /* 0x004fe2000000001b */
[----:B------:R0:W-:Y:S01]  /*38b90*/  @P3 STG.E.U16 desc[UR10][R44.64], R57 ;  /* 0x000000392c003986 */ /* 0x0001e2000c10150a */
[----:B------:R-:W-:-:S03]  /*38ba0*/  ISETP.LE.AND P3, PT, R21, UR6, PT ;  /* 0x0000000615007c0c */ /* 0x000fc6000bf63270 */
[----:B------:R-:W2:Y:S04]  /*38bb0*/  LDL.LU R21, [R1+0x138c] ;  /* 0x00138c0001157983 */ /* 0x000ea80000300800 */
[----:B------:R1:W-:Y:S01]  /*38bc0*/  @P5 STG.E.U16 desc[UR10][R46.64], R27 ;  /* 0x0000001b2e005986 */ /* 0x0003e2000c10150a */
[----:B------:R-:W-:Y:S01]  /*38bd0*/  ISETP.LT.AND P5, PT, R19, R36, !P6 ;  /* 0x000000241300720c */ /* 0x000fe200077a1270 */
[C---:B------:R-:W-:Y:S02]  /*38be0*/  IMAD.WIDE R36, R7.reuse, 0x2, R24 ;  /* 0x0000000207247825 */ /* 0x040fe400078e0218 */
[----:B0-----:R-:W2:Y:S01]  /*38bf0*/  LDL.LU R57, [R1+0xb8] ;  /* 0x0000b80001397983 */ /* 0x001ea20000300800 */
[----:B------:R-:W-:Y:S01]  /*38c00*/  ISETP.LT.AND P6, PT, R58, R48, !P6 ;  /* 0x000000303a00720c */ /* 0x000fe200077c1270 */
[----:B------:R-:W-:Y:S01]  /*38c10*/  IMAD.WIDE R48, R7, 0x2, R10 ;  /* 0x0000000207307825 */ /* 0x000fe200078e020a */
[----:B------:R-:W0:Y:S01]  /*38c20*/  LDC.64 R44, c[0x0][0x398] ;  /* 0x0000e600ff2c7b82 */ /* 0x000e220000000a00 */
[----:B---3--:R3:W-:Y:S01]  /*38c30*/  @P2 STG.E.U16 desc[UR10][R36.64], R54 ;  /* 0x0000003624002986 */ /* 0x0087e2000c10150a */
[----:B------:R-:W-:-:S02]  /*38c40*/  PRMT R5, R54, 0x7632, R5 ;  /* 0x0000763236057816 */ /* 0x000fc40000000005 */
[----:B------:R-:W-:Y:S01]  /*38c50*/  ISETP.LT.AND P2, PT, R19, R28, !P3 ;  /* 0x0000001c1300720c */ /* 0x000fe20005f41270 */
[----:B------:R-:W-:-:S03]  /*38c60*/  IMAD.WIDE R28, R7, 0x2, R8 ;  /* 0x00000002071c7825 */ /* 0x000fc600078e0208 */
[----:B-1----:R-:W1:Y:S01]  /*38c70*/  LDC.64 R46, c[0x0][0x398] ;  /* 0x0000e600ff2e7b82 */ /* 0x002e620000000a00 */
[----:B------:R3:W-:Y:S04]  /*38c80*/  @P4 STG.E.U16 desc[UR10][R48.64], R5 ;  /* 0x0000000530004986 */ /* 0x0007e8000c10150a */
[----:B---3--:R-:W3:Y:S04]  /*38c90*/  LDL.LU R54, [R1+0x1fc] ;  /* 0x0001fc0001367983 */ /* 0x008ee80000300800 */
[----:B------:R4:W-:Y:S01]  /*38ca0*/  @P5 STG.E.U16 desc[UR10][R28.64], R55 ;  /* 0x000000371c005986 */ /* 0x0009e2000c10150a */
[----:B------:R-:W-:Y:S01]  /*38cb0*/  PRMT R5, R55, 0x7632, R5 ;  /* 0x0000763237057816 */ /* 0x000fe20000000005 */
[----:B------:R-:W-:Y:S01]  /*38cc0*/  IMAD.WIDE R36, R7, 0x2, R2 ;  /* 0x0000000207247825 */ /* 0x000fe200078e0202 */
[----:B------:R-:W-:Y:S01]  /*38cd0*/  UIADD3 UR5, UPT, UPT, UR4, 0x36, URZ ;  /* 0x0000003604057890 */ /* 0x000fe2000fffe0ff */
[----:B------:R-:W-:Y:S01]  /*38ce0*/  ISETP.LT.AND P3, PT, R58, R38, !P3 ;  /* 0x000000263a00720c */ /* 0x000fe20005f61270 */
[----:B------:R-:W2:Y:S01]  /*38cf0*/  LDC.64 R48, c[0x0][0x398] ;  /* 0x0000e600ff307b82 */ /* 0x000ea20000000a00 */
[----:B----4-:R-:W4:Y:S01]  /*38d00*/  LDL.LU R55, [R1+0x1ec] ;  /* 0x0001ec0001377983 */ /* 0x010f220000300800 */
[----:B------:R-:W-:Y:S01]  /*38d10*/  ISETP.GT.AND P4, PT, R35, UR6, !P0 ;  /* 0x0000000623007c0c */ /* 0x000fe2000c784270 */
[----:B------:R-:W-:Y:S01]  /*38d20*/  IMAD.IADD R7, R7, 0x1, R60 ;  /* 0x0000000107077824 */ /* 0x000fe200078e023c */
[----:B------:R-:W-:Y:S01]  /*38d30*/  ISETP.GT.AND P5, PT, R31, UR6, !P1 ;  /* 0x000000061f007c0c */ /* 0x000fe2000cfa4270 */
[----:B------:R0:W-:Y:S03]  /*38d40*/  @P6 STG.E.U16 desc[UR10][R36.64], R5 ;  /* 0x0000000524006986 */ /* 0x0001e6000c10150a */
[----:B------:R-:W2:Y:S01]  /*38d50*/  LDC.64 R28, c[0x0][0x398] ;  /* 0x0000e600ff1c7b82 */ /* 0x000ea20000000a00 */
[----:B------:R-:W-:Y:S01]  /*38d60*/  IMAD.WIDE R50, R7, 0x2, R10 ;  /* 0x0000000207327825 */ /* 0x000fe200078e020a */
[----:B------:R-:W-:-:S02]  /*38d70*/  ISETP.LE.AND P6, PT, R22, UR5, PT ;  /* 0x0000000516007c0c */ /* 0x000fc4000bfc3270 */
[----:B------:R-:W4:Y:S01]  /*38d80*/  LDL.LU R22, [R1+0x1388] ;  /* 0x0013880001167983 */ /* 0x000f220000300800 */
[----:B0-----:R-:W-:Y:S01]  /*38d90*/  IMAD.WIDE R36, R7, 0x2, R24 ;  /* 0x0000000207247825 */ /* 0x001fe200078e0218 */
[----:B------:R-:W-:-:S04]  /*38da0*/  PRMT R5, R56, 0x7632, R5 ;  /* 0x0000763238057816 */ /* 0x000fc80000000005 */
[----:B------:R0:W-:Y:S01]  /*38db0*/  @P4 STG.E.U16 desc[UR10][R36.64], R56 ;  /* 0x0000003824004986 */ /* 0x0001e2000c10150a */
[----:B------:R-:W-:-:S03]  /*38dc0*/  ISETP.GT.AND P4, PT, R45, UR5, !P0 ;  /* 0x000000052d007c0c */ /* 0x000fc6000c784270 */
[----:B------:R0:W-:Y:S01]  /*38dd0*/  @P5 STG.E.U16 desc[UR10][R50.64], R5 ;  /* 0x0000000532005986 */ /* 0x0001e2000c10150a */
[----:B-1----:R-:W-:Y:S01]  /*38de0*/  ISETP.GT.AND P5, PT, R47, UR5, !P1 ;  /* 0x000000052f007c0c */ /* 0x002fe2000cfa4270 */
[C---:B0-----:R-:W-:Y:S02]  /*38df0*/  IMAD.WIDE R36, R7.reuse, 0x2, R8 ;  /* 0x0000000207247825 */ /* 0x041fe400078e0208 */
[----:B------:R-:W4:Y:S02]  /*38e00*/  LDL.LU R56, [R1+0xdc] ;  /* 0x0000dc0001387983 */ /* 0x000f240000300800 */
[----:B------:R-:W-:-:S04]  /*38e10*/  IMAD.IADD R5, R7, 0x1, R60 ;  /* 0x0000000107057824 */ /* 0x000fc800078e023c */
[C---:B------:R-:W-:Y:S01]  /*38e20*/  IMAD.WIDE R38, R5.reuse, 0x2, R24 ;  /* 0x0000000205267825 */ /* 0x040fe200078e0218 */
[----:B------:R-:W-:Y:S02]  /*38e30*/  UIADD3 UR5, UPT, UPT, UR4, 0x37, URZ ;  /* 0x0000003704057890 */ /* 0x000fe4000fffe0ff */
[----:B------:R-:W-:Y:S01]  /*38e40*/  UIADD3 UR6, UPT, UPT, UR4, 0x38, URZ ;  /* 0x0000003804067890 */ /* 0x000fe2000fffe0ff */
[----:B------:R-:W-:Y:S01]  /*38e50*/  IMAD.WIDE R50, R5, 0x2, R10 ;  /* 0x0000000205327825 */ /* 0x000fe200078e020a */
[----:B--2---:R0:W-:Y:S01]  /*38e60*/  @P2 STG.E.U16 desc[UR10][R36.64], R57 ;  /* 0x0000003924002986 */ /* 0x0041e2000c10150a */
[----:B------:R-:W-:Y:S02]  /*38e70*/  ISETP.LT.AND P2, PT, R19, R6, !P6 ;  /* 0x000000061300720c */ /* 0x000fe40007741270 */
[----:B------:R-:W-:Y:S01]  /*38e80*/  PRMT R31, R57, 0x7632, R31 ;  /* 0x00007632391f7816 */ /* 0x000fe2000000001f */
[----:B0-----:R-:W-:Y:S01]  /*38e90*/  IMAD.WIDE R36, R7, 0x2, R2 ;  /* 0x0000000207247825 */ /* 0x001fe200078e0202 */
[----:B------:R-:W2:Y:S01]  /*38ea0*/  LDL.LU R57, [R1+0xbc] ;  /* 0x0000bc0001397983 */ /* 0x000ea20000300800 */
[----:B---3--:R-:W-:-:S03]  /*38eb0*/  PRMT R33, R54, 0x7632, R33 ;  /* 0x0000763236217816 */ /* 0x008fc60000000021 */
[----:B------:R-:W-:Y:S01]  /*38ec0*/  @P3 STG.E.U16 desc[UR10][R36.64], R31 ;  /* 0x0000001f24003986 */ /* 0x000fe2000c10150a */
[----:B------:R-:W-:Y:S01]  /*38ed0*/  ISETP.LT.AND P6, PT, R58, R26, !P6 ;  /* 0x0000001a3a00720c */ /* 0x000fe200077c1270 */
[----:B------:R-:W0:Y:S02]  /*38ee0*/  LDC.64 R6, c[0x0][0x398] ;  /* 0x0000e600ff067b82 */ /* 0x000e240000000a00 */
[----:B------:R1:W-:Y:S01]  /*38ef0*/  @P4 STG.E.U16 desc[UR10][R38.64], R54 ;  /* 0x0000003626004986 */ /* 0x0003e2000c10150a */
[----:B------:R-:W-:-:S03]  /*38f00*/  ISETP.LE.AND P3, PT, R16, UR5, PT ;  /* 0x0000000510007c0c */ /* 0x000fc6000bf63270 */
[----:B------:R-:W-:Y:S02]  /*38f10*/  @P5 STG.E.U16 desc[UR10][R50.64], R33 ;  /* 0x0000002132005986 */ /* 0x000fe4000c10150a */
[----:B------:R-:W3:Y:S02]  /*38f20*/  LDC.64 R26, c[0x0][0x398] ;  /* 0x0000e600ff1a7b82 */ /* 0x000ee40000000a00 */
[----:B------:R-:W2:Y:S01]  /*38f30*/  LDL.LU R16, [R1+0x1384] ;  /* 0x0013840001107983 */ /* 0x000ea20000300800 */
[----:B-1----:R-:W-:-:S05]  /*38f40*/  IMAD.WIDE R38, R5, 0x2, R8 ;  /* 0x0000000205267825 */ /* 0x002fca00078e0208 */
[----:B----4-:R-:W-:Y:S01]  /*38f50*/  @P2 STG.E.U16 desc[UR10][R38.64], R55 ;  /* 0x0000003726002986 */ /* 0x010fe2000c10150a */
[----:B------:R-:W-:-:S03]  /*38f60*/  ISETP.LE.AND P2, PT, R12, UR6, PT ;  /* 0x000000060c007c0c */ /* 0x000fc6000bf43270 */
[----:B------:R-:W4:Y:S01]  /*38f70*/  LDL.LU R12, [R1+0x1380] ;  /* 0x00138000010c7983 */ /* 0x000f220000300800 */
[----:B------:R-:W-:Y:S01]  /*38f80*/  ISETP.GT.AND P5, PT, R49, UR5, !P0 ;  /* 0x0000000531007c0c */ /* 0x000fe2000c7a4270 */
[----:B------:R-:W-:Y:S01]  /*38f90*/  IMAD.WIDE R36, R5, 0x2, R2 ;  /* 0x0000000205247825 */ /* 0x000fe200078e0202 */
[----:B------:R-:W-:Y:S02]  /*38fa0*/  ISETP.GT.AND P4, PT, R29, UR5, !P1 ;  /* 0x000000051d007c0c */ /* 0x000fe4000cf84270 */
[----:B------:R-:W-:Y:S01]  /*38fb0*/  PRMT R29, R55, 0x7632, R29 ;  /* 0x00007632371d7816 */ /* 0x000fe2000000001d */
[----:B------:R-:W-:-:S04]  /*38fc0*/  IMAD.IADD R5, R5, 0x1, R60 ;  /* 0x0000000105057824 */ /* 0x000fc800078e023c */
[----:B------:R1:W-:Y:S01]  /*38fd0*/  @P6 STG.E.U16 desc[UR10][R36.64], R29 ;  /* 0x0000001d24006986 */ /* 0x0003e2000c10150a */
[----:B------:R-:W-:Y:S02]  /*38fe0*/  ISETP.LT.AND P6, PT, R19, R40, !P3 ;  /* 0x000000281300720c */ /* 0x000fe40005fc1270 */
[----:B------:R-:W0:Y:S01]  /*38ff0*/  LDC.64 R40, c[0x0][0x398] ;  /* 0x0000e600ff287b82 */ /* 0x000e220000000a00 */
[----:B-1----:R-:W-:Y:S01]  /*39000*/  IMAD.WIDE R36, R5, 0x2, R24 ;  /* 0x0000000205247825 */ /* 0x002fe200078e0218 */
[----:B------:R-:W-:-:S03]  /*39010*/  ISETP.LT.AND P3, PT, R58, R42, !P3 ;  /* 0x0000002a3a00720c */ /* 0x000fc60005f61270 */
[----:B------:R-:W-:Y:S01]  /*39020*/  IMAD.WIDE R38, R5, 0x2, R10 ;  /* 0x0000000205267825 */ /* 0x000fe200078e020a */
[----:B------:R-:W-:Y:S01]  /*39030*/  @P5 STG.E.U16 desc[UR10][R36.64], R56 ;  /* 0x0000003824005986 */ /* 0x000fe2000c10150a */
[----:B------:R-:W-:Y:S02]  /*39040*/  ISETP.LT.AND P5, PT, R19, R32, !P2 ;  /* 0x000000201300720c */ /* 0x000fe400057a1270 */
[----:B------:R-:W1:Y:S01]  /*39050*/  LDC.64 R32, c[0x0][0x398] ;  /* 0x0000e600ff207b82 */ /* 0x000e620000000a00 */
[----:B------:R-:W-:Y:S01]  /*39060*/  PRMT R31, R56, 0x7632, R31 ;  /* 0x00007632381f7816 */ /* 0x000fe2000000001f */
[----:B------:R-:W-:-:S04]  /*39070*/  IMAD.WIDE R42, R5, 0x2, R8 ;  /* 0x00000002052a7825 */ /* 0x000fc800078e0208 */
[----:B------:R-:W-:Y:S01]  /*39080*/  @P4 STG.E.U16 desc[UR10][R38.64], R31 ;  /* 0x0000001f26004986 */ /* 0x000fe2000c10150a */
[----:B---3--:R-:W-:Y:S01]  /*39090*/  ISETP.GT.AND P4, PT, R27, UR6, !P0 ;  /* 0x000000061b007c0c */ /* 0x008fe2000c784270 */
[C---:B------:R-:W-:Y:S02]  /*390a0*/  IMAD.WIDE R50, R5.reuse, 0x2, R2 ;  /* 0x0000000205327825 */ /* 0x040fe400078e0202 */
[----:B------:R3:W0:Y:S01]  /*390b0*/  LDS.128 R36, [R0] ;  /* 0x0000000000247984 */ /* 0x0006220000000c00 */
[----:B------:R-:W-:Y:S01]  /*390c0*/  ISETP.LT.AND P2, PT, R58, R4, !P2 ;  /* 0x000000043a00720c */ /* 0x000fe20005741270 */
[----:B------:R-:W-:Y:S01]  /*390d0*/  UIADD3 UR5, UPT, UPT, UR4, 0x39, URZ ;  /* 0x0000003904057890 */ /* 0x000fe2000fffe0ff */
[----:B---3--:R-:W-:Y:S02]  /*390e0*/  IMAD.IADD R0, R5, 0x1, R60 ;  /* 0x0000000105007824 */ /* 0x008fe400078e023c */
[----:B------:R-:W3:Y:S02]  /*390f0*/  LDC.64 R4, c[0x0][0x398] ;  /* 0x0000e600ff047b82 */ /* 0x000ee40000000a00 */
[----:B------:R-:W-:-:S04]  /*39100*/  IMAD.WIDE R52, R0, 0x2, R10 ;  /* 0x0000000200347825 */ /* 0x000fc800078e020a */
[----:B------:R-:W-:Y:S01]  /*39110*/  IMAD.WIDE R54, R0, 0x2, R8 ;  /* 0x0000000200367825 */ /* 0x000fe200078e0208 */
[----:B--2---:R2:W-:Y:S01]  /*39120*/  @P6 STG.E.U16 desc[UR10][R42.64], R57 ;  /* 0x000000392a006986 */ /* 0x0045e2000c10150a */
[----:B0-----:R-:W-:Y:S02]  /*39130*/  ISETP.GT.AND P6, PT, R7, UR6, !P1 ;  /* 0x0000000607007c0c */ /* 0x001fe4000cfc4270 */
[----:B------:R-:W-:-:S05]  /*39140*/  PRMT R29, R57, 0x7632, R29 ;  /* 0x00007632391d7816 */ /* 0x000fca000000001d */
[----:B------:R0:W-:Y:S01]  /*39150*/  @P3 STG.E.U16 desc[UR10][R50.64], R29 ;  /* 0x0000001d32003986 */ /* 0x0001e2000c10150a */
[----:B------:R-:W-:-:S03]  /*39160*/  ISETP.LE.AND P3, PT, R17, UR5, PT ;  /* 0x0000000511007c0c */ /* 0x000fc6000bf63270 */
[----:B------:R-:W3:Y:S01]  /*39170*/  LDL.LU R17, [R1+0x137c] ;  /* 0x00137c0001117983 */ /* 0x000ee20000300800 */
[----:B--2---:R-:W2:Y:S01]  /*39180*/  LDC.64 R42, c[0x0][0x398] ;  /* 0x0000e600ff2a7b82 */ /* 0x004ea20000000a00 */
[----:B0-----:R-:W-:Y:S01]  /*39190*/  IMAD.WIDE R50, R0, 0x2, R24 ;  /* 0x0000000200327825 */ /* 0x001fe200078e0218 */
[----:B------:R-:W-:Y:S02]  /*391a0*/  PRMT R29, R16, 0x7632, R29 ;  /* 0x00007632101d7816 */ /* 0x000fe4000000001d */
[----:B----4-:R-:W-:Y:S02]  /*391b0*/  PRMT R27, R12, 0x7632, R27 ;  /* 0x000076320c1b7816 */ /* 0x010fe4000000001b */
[----:B------:R0:W-:Y:S04]  /*391c0*/  @P4 STG.E.U16 desc[UR10][R50.64], R12 ;  /* 0x0000000c32004986 */ /* 0x0001e8000c10150a */
[----:B------:R-:W-:Y:S01]  /*391d0*/  @P6 STG.E.U16 desc[UR10][R52.64], R27 ;  /* 0x0000001b34006986 */ /* 0x000fe2000c10150a */
[----:B-1----:R-:W-:Y:S01]  /*391e0*/  ISETP.GT.AND P6, PT, R33, UR5, !P1 ;  /* 0x0000000521007c0c */ /* 0x002fe2000cfc4270 */
[----:B0-----:R-:W-:-:S02]  /*391f0*/  IMAD.WIDE R50, R0, 0x2, R2 ;  /* 0x0000000200327825 */ /* 0x001fc400078e0202 */
[----:B------:R0:W-:Y:S01]  /*39200*/  @P5 STG.E.U16 desc[UR10][R54.64], R16 ;  /* 0x0000001036005986 */ /* 0x0001e2000c10150a */
[----:B------:R-:W-:Y:S01]  /*39210*/  ISETP.GT.AND P5, PT, R41, UR5, !P0 ;  /* 0x0000000529007c0c */ /* 0x000fe2000c7a4270 */
[----:B------:R-:W-:Y:S01]  /*39220*/  UIADD3 UR5, UPT, UPT, UR4, 0x3a, URZ ;  /* 0x0000003a04057890 */ /* 0x000fe2000fffe0ff */
[----:B------:R-:W-:Y:S01]  /*39230*/  ISETP.LT.AND P4, PT, R19, R34, !P3 ;  /* 0x000000221300720c */ /* 0x000fe20005f81270 */
[----:B------:R-:W-:Y:S01]  /*39240*/  @P2 STG.E.U16 desc[UR10][R50.64], R29 ;  /* 0x0000001d32002986 */ /* 0x000fe2000c10150a */
[----:B------:R-:W-:Y:S01]  /*39250*/  IMAD.IADD R7, R0, 0x1, R60 ;  /* 0x0000000100077824 */ /* 0x000fe200078e023c */
[----:B------:R-:W-:Y:S01]  /*39260*/  PRMT R12, R36, 0x7632, R12 ;  /* 0x00007632240c7816 */ /* 0x000fe2000000000c */
[----:B------:R-:W-:Y:S01]  /*39270*/  UIADD3 UR6, UPT, UPT, UR4, 0x3b, URZ ;  /* 0x0000003b04067890 */ /* 0x000fe2000fffe0ff */
[----:B------:R-:W-:Y:S01]  /*39280*/  ISETP.LE.AND P2, PT, R13, UR5, PT ;  /* 0x000000050d007c0c */ /* 0x000fe2000bf43270 */
[----:B------:R-:W1:Y:S01]  /*39290*/  LDC.64 R34, c[0x0][0x398] ;  /* 0x0000e600ff227b82 */ /* 0x000e620000000a00 */
[----:B------:R-:W4:Y:S01]  /*392a0*/  LDL.LU R13, [R1+0x1378] ;  /* 0x00137800010d7983 */ /* 0x000f220000300800 */
[----:B------:R-:W-:Y:S01]  /*392b0*/  ISETP.LT.AND P3, PT, R58, R30, !P3 ;  /* 0x0000001e3a00720c */ /* 0x000fe20005f61270 */
[----:B0-----:R-:W-:Y:S01]  /*392c0*/  IMAD.WIDE R54, R7, 0x2, R24 ;  /* 0x0000000207367825 */ /* 0x001fe200078e0218 */
[----:B------:R-:W-:-:S03]  /*392d0*/  PRMT R0, R20, 0x7632, R0 ;  /* 0x0000763214007816 */ /* 0x000fc60000000000 */
[C---:B------:R-:W-:Y:S01]  /*392e0*/  IMAD.WIDE R56, R7.reuse, 0x2, R10 ;  /* 0x0000000207387825 */ /* 0x040fe200078e020a */
[----:B------:R-:W-:Y:S01]  /*392f0*/  @P5 STG.E.U16 desc[UR10][R54.64], R20 ;  /* 0x0000001436005986 */ /* 0x000fe2000c10150a */
[----:B------:R-:W0:Y:S02]  /*39300*/  LDC.64 R52, c[0x0][0x398] ;  /* 0x0000e600ff347b82 */ /* 0x000e240000000a00 */
[----:B------:R-:W-:Y:S01]  /*39310*/  IMAD.WIDE R30, R7, 0x2, R8 ;  /* 0x00000002071e7825 */ /* 0x000fe200078e0208 */
[----:B------:R3:W-:Y:S04]  /*39320*/  @P6 STG.E.U16 desc[UR10][R56.64], R0 ;  /* 0x0000000038006986 */ /* 0x0007e8000c10150a */
[----:B------:R3:W-:Y:S02]  /*39330*/  @P4 STG.E.U16 desc[UR10][R30.64], R36 ;  /* 0x000000241e004986 */ /* 0x0007e4000c10150a */
[----:B---3--:R-:W-:Y:S01]  /*39340*/  ISETP.GT.AND P5, PT, R5, UR5, !P0 ;  /* 0x0000000505007c0c */ /* 0x008fe2000c7a4270 */
[----:B------:R-:W3:Y:S01]  /*39350*/  LDC R33, c[0x0][0x39c] ;  /* 0x0000e700ff217b82 */ /* 0x000ee20000000800 */
[----:B--2---:R-:W-:Y:S01]  /*39360*/  ISETP.GT.AND P6, PT, R43, UR5, !P1 ;  /* 0x000000052b007c0c */ /* 0x004fe2000cfc4270 */
[----:B------:R-:W-:-:S06]  /*39370*/  IMAD.IADD R5, R7, 0x1, R60 ;  /* 0x0000000107057824 */ /* 0x000fcc00078e023c */
[----:B------:R-:W2:Y:S01]  /*39380*/  LDC R0, c[0x0][0x39c] ;  /* 0x0000e700ff007b82 */ /* 0x000ea20000000800 */
[----:B------:R-:W-:-:S05]  /*39390*/  IMAD.WIDE R30, R7, 0x2, R2 ;  /* 0x00000002071e7825 */ /* 0x000fca00078e0202 */
[----:B------:R1:W-:Y:S01]  /*393a0*/  @P3 STG.E.U16 desc[UR10][R30.64], R12 ;  /* 0x0000000c1e003986 */ /* 0x0003e2000c10150a */
[----:B------:R-:W-:Y:S01]  /*393b0*/  ISETP.LT.AND P3, PT, R19, R44, !P2 ;  /* 0x0000002c1300720c */ /* 0x000fe20005761270 */
[C---:B------:R-:W-:Y:S01]  /*393c0*/  IMAD.WIDE R50, R5.reuse, 0x2, R24 ;  /* 0x0000000205327825 */ /* 0x040fe200078e0218 */
[----:B------:R-:W-:Y:S01]  /*393d0*/  ISETP.LT.AND P2, PT, R58, R46, !P2 ;  /* 0x0000002e3a00720c */ /* 0x000fe20005741270 */
[----:B------:R-:W-:Y:S01]  /*393e0*/  UIADD3 UR5, UPT, UPT, UR4, 0x3c, URZ ;  /* 0x0000003c04057890 */ /* 0x000fe2000fffe0ff */
[----:B------:R-:W-:Y:S01]  /*393f0*/  ISETP.LE.AND P4, PT, R18, UR6, PT ;  /* 0x0000000612007c0c */ /* 0x000fe2000bf83270 */
[C---:B------:R-:W-:Y:S01]  /*39400*/  IMAD.WIDE R54, R5.reuse, 0x2, R10 ;  /* 0x0000000205367825 */ /* 0x040fe200078e020a */
[----:B------:R-:W2:Y:S01]  /*39410*/  LDL.LU R18, [R1+0x1374] ;  /* 0x0013740001127983 */ /* 0x000ea20000300800 */
[----:B------:R-:W0:Y:S02]  /*39420*/  LDC R7, c[0x0][0x39c] ;  /* 0x0000e700ff077b82 */ /* 0x000e240000000800 */
[----:B------:R-:W-:-:S04]  /*39430*/  IMAD.WIDE R44, R5, 0x2, R8 ;  /* 0x00000002052c7825 */ /* 0x000fc800078e0208 */
[----:B-1----:R-:W-:Y:S01]  /*39440*/  IMAD.WIDE R30, R5, 0x2, R2 ;  /* 0x00000002051e7825 */ /* 0x002fe200078e0202 */
[----:B------:R-:W-:Y:S02]  /*39450*/  PRMT R16, R17, 0x7632, R16 ;  /* 0x0000763211107816 */ /* 0x000fe40000000010 */
[----:B----4-:R-:W-:Y:S01]  /*39460*/  PRMT R27, R13, 0x7632, R27 ;  /* 0x000076320d1b7816 */ /* 0x010fe2000000001b */
[----:B------:R-:W-:Y:S04]  /*39470*/  @P5 STG.E.U16 desc[UR10][R50.64], R13 ;  /* 0x0000000d32005986 */ /* 0x000fe8000c10150a */
[----:B------:R-:W-:Y:S04]  /*39480*/  @P6 STG.E.U16 desc[UR10][R54.64], R27 ;  /* 0x0000001b36006986 */ /* 0x000fe8000c10150a */
[----:B------:R-:W-:Y:S04]  /*39490*/  @P3 STG.E.U16 desc[UR10][R44.64], R17 ;  /* 0x000000112c003986 */ /* 0x000fe8000c10150a */
[----:B------:R1:W-:Y:S01]  /*394a0*/  @P2 STG.E.U16 desc[UR10][R30.64], R16 ;  /* 0x000000101e002986 */ /* 0x0003e2000c10150a */
[----:B------:R-:W-:-:S03]  /*394b0*/  ISETP.LE.AND P2, PT, R14, UR5, PT ;  /* 0x000000050e007c0c */ /* 0x000fc6000bf43270 */
[----:B------:R-:W4:Y:S01]  /*394c0*/  LDL.LU R14, [R1+0x1370] ;  /* 0x00137000010e7983 */ /* 0x000f220000300800 */
[----:B------:R-:W-:Y:S02]  /*394d0*/  ISETP.GT.AND P6, PT, R35, UR6, !P0 ;  /* 0x0000000623007c0c */ /* 0x000fe4000c7c4270 */
[----:B0-----:R-:W-:Y:S02]  /*394e0*/  ISETP.GT.AND P5, PT, R53, UR6, !P1 ;  /* 0x0000000635007c0c */ /* 0x001fe4000cfa4270 */
[----:B------:R-:W-:Y:S01]  /*394f0*/  ISETP.LT.AND P3, PT, R19, R48, !P4 ;  /* 0x000000301300720c */ /* 0x000fe20006761270 */
[----:B------:R-:W-:Y:S01]  /*39500*/  IMAD.IADD R5, R5, 0x1, R60 ;  /* 0x0000000105057824 */ /* 0x000fe200078e023c */
[----:B------:R-:W-:Y:S01]  /*39510*/  PRMT R20, R21, 0x7632, R20 ;  /* 0x0000763215147816 */ /* 0x000fe20000000014 */
[----:B-1----:R-:W0:Y:S01]  /*39520*/  LDC R30, c[0x0][0x39c] ;  /* 0x0000e700ff1e7b82 */ /* 0x002e220000000800 */
[----:B------:R-:W-:Y:S01]  /*39530*/  ISETP.LT.AND P4, PT, R58, R28, !P4 ;  /* 0x0000001c3a00720c */ /* 0x000fe20006781270 */
[----:B------:R-:W-:-:S04]  /*39540*/  IMAD.WIDE R12, R5, 0x2, R24 ;  /* 0x00000002050c7825 */ /* 0x000fc800078e0218 */
[C---:B------:R-:W-:Y:S01]  /*39550*/  IMAD.WIDE R46, R5.reuse, 0x2, R10 ;  /* 0x00000002052e7825 */ /* 0x040fe200078e020a */
[----:B------:R1:W-:Y:S03]  /*39560*/  @P6 STG.E.U16 desc[UR10][R12.64], R21 ;  /* 0x000000150c006986 */ /* 0x0003e6000c10150a */
[----:B------:R-:W-:Y:S01]  /*39570*/  IMAD.WIDE R28, R5, 0x2, R8 ;  /* 0x00000002051c7825 */ /* 0x000fe200078e0208 */
[----:B------:R-:W-:Y:S01]  /*39580*/  @P5 STG.E.U16 desc[UR10][R46.64], R20 ;  /* 0x000000142e005986 */ /* 0x000fe2000c10150a */
[----:B------:R-:W-:-:S03]  /*39590*/  ISETP.GT.AND P5, PT, R7, UR5, !P1 ;  /* 0x0000000507007c0c */ /* 0x000fc6000cfa4270 */
[----:B------:R3:W-:Y:S01]  /*395a0*/  @P3 STG.E.U16 desc[UR10][R28.64], R37 ;  /* 0x000000251c003986 */ /* 0x0007e2000c10150a */
[----:B--2---:R-:W-:Y:S01]  /*395b0*/  ISETP.GT.AND P3, PT, R0, UR5, !P0 ;  /* 0x0000000500007c0c */ /* 0x004fe2000c764270 */
[----:B------:R-:W-:Y:S01]  /*395c0*/  IMAD.WIDE R16, R5, 0x2, R2 ;  /* 0x0000000205107825 */ /* 0x000fe200078e0202 */
[----:B------:R-:W-:Y:S01]  /*395d0*/  ISETP.LT.AND P6, PT, R19, R26, !P2 ;  /* 0x0000001a1300720c */ /* 0x000fe200057c1270 */
[----:B------:R-:W2:Y:S01]  /*395e0*/  LDC R0, c[0x0][0x39c] ;  /* 0x0000e700ff007b82 */ /* 0x000ea20000000800 */
[----:B-1----:R-:W-:Y:S01]  /*395f0*/  PRMT R13, R37, 0x7632, R13 ;  /* 0x00007632250d7816 */ /* 0x002fe2000000000d */
[----:B------:R-:W-:Y:S01]  /*39600*/  IMAD.IADD R5, R5, 0x1, R60 ;  /* 0x0000000105057824 */ /* 0x000fe200078e023c */
[----:B------:R-:W-:Y:S01]  /*39610*/  ISETP.LT.AND P2, PT, R58, R6, !P2 ;  /* 0x000000063a00720c */ /* 0x000fe20005741270 */
[----:B------:R-:W-:Y:S02]  /*39620*/  UIADD3 UR6, UPT, UPT, UR4, 0x3d, URZ ;  /* 0x0000003d04067890 */ /* 0x000fe4000fffe0ff */
[----:B------:R1:W-:Y:S01]  /*39630*/  @P4 STG.E.U16 desc[UR10][R16.64], R13 ;  /* 0x0000000d10004986 */ /* 0x0003e2000c10150a */
[C---:B------:R-:W-:Y:S01]  /*39640*/  IMAD.WIDE R6, R5.reuse, 0x2, R24 ;  /* 0x0000000205067825 */ /* 0x040fe200078e0218 */
[----:B------:R-:W-:Y:S01]  /*39650*/  PRMT R31, R18, 0x7632, R31 ;  /* 0x00007632121f7816 */ /* 0x000fe2000000001f */
[----:B---3--:R-:W3:Y:S02]  /*39660*/  LDC R28, c[0x0][0x39c] ;  /* 0x0000e700ff1c7b82 */ /* 0x008ee40000000800 */
[----:B------:R-:W-:-:S06]  /*39670*/  IMAD.WIDE R20, R5, 0x2, R8 ;  /* 0x0000000205147825 */ /* 0x000fcc00078e0208 */
[----:B------:R-:W0:Y:S01]  /*39680*/  LDC R29, c[0x0][0x39c] ;  /* 0x0000e700ff1d7b82 */ /* 0x000e220000000800 */
[----:B-1----:R-:W-:Y:S01]  /*39690*/  IMAD.WIDE R12, R5, 0x2, R10 ;  /* 0x00000002050c7825 */ /* 0x002fe200078e020a */
[----:B------:R-:W-:Y:S01]  /*396a0*/  ISETP.LE.AND P4, PT, R23, UR6, PT ;  /* 0x0000000617007c0c */ /* 0x000fe2000bf83270 */
[----:B------:R-:W-:Y:S01]  /*396b0*/  UIADD3 UR5, UPT, UPT, UR4, 0x3e, URZ ;  /* 0x0000003e04057890 */ /* 0x000fe2000fffe0ff */
[----:B------:R-:W3:Y:S01]  /*396c0*/  LDL.LU R23, [R1+0x136c] ;  /* 0x00136c0001177983 */ /* 0x000ee20000300800 */
[----:B------:R-:W-:-:S04]  /*396d0*/  IMAD.WIDE R26, R5, 0x2, R2 ;  /* 0x00000002051a7825 */ /* 0x000fc800078e0202 */
[----:B------:R-:W-:Y:S01]  /*396e0*/  IMAD.IADD R5, R5, 0x1, R60 ;  /* 0x0000000105057824 */ /* 0x000fe200078e023c */
[----:B------:R-:W-:Y:S01]  /*396f0*/  UIADD3 UR4, UPT, UPT, UR4, 0x3f, URZ ;  /* 0x0000003f04047890 */ /* 0x000fe2000fffe0ff */
[----:B----4-:R-:W-:Y:S01]  /*39700*/  PRMT R17, R14, 0x7632, R17 ;  /* 0x000076320e117816 */ /* 0x010fe20000000011 */
[----:B------:R1:W-:Y:S04]  /*39710*/  @P3 STG.E.U16 desc[UR10][R6.64], R14 ;  /* 0x0000000e06003986 */ /* 0x0003e8000c10150a */
[----:B------:R4:W-:Y:S01]  /*39720*/  @P5 STG.E.U16 desc[UR10][R12.64], R17 ;  /* 0x000000110c005986 */ /* 0x0009e2000c10150a */
[----:B0-----:R-:W-:-:S03]  /*39730*/  ISETP.GT.AND P5, PT, R30, UR6, !P1 ;  /* 0x000000061e007c0c */ /* 0x001fc6000cfa4270 */
[----:B------:R0:W-:Y:S01]  /*39740*/  @P6 STG.E.U16 desc[UR10][R20.64], R18 ;  /* 0x0000001214006986 */ /* 0x0001e2000c10150a */
[----:B------:R-:W-:Y:S02]  /*39750*/  ISETP.GT.AND P6, PT, R33, UR6, !P0 ;  /* 0x0000000621007c0c */ /* 0x000fe4000c7c4270 */
[----:B------:R-:W-:Y:S01]  /*39760*/  ISETP.LT.AND P3, PT, R19, R40, !P4 ;  /* 0x000000281300720c */ /* 0x000fe20006761270 */
[C---:B-1----:R-:W-:Y:S01]  /*39770*/  IMAD.WIDE R6, R5.reuse, 0x2, R24 ;  /* 0x0000000205067825 */ /* 0x042fe200078e0218 */
[----:B------:R-:W-:Y:S01]  /*39780*/  ISETP.LT.AND P4, PT, R58, R32, !P4 ;  /* 0x000000203a00720c */ /* 0x000fe20006781270 */
[----:B------:R-:W-:Y:S01]  /*39790*/  @P2 STG.E.U16 desc[UR10][R26.64], R31 ;  /* 0x0000001f1a002986 */ /* 0x000fe2000c10150a */
[----:B------:R-:W1:Y:S01]  /*397a0*/  LDC R14, c[0x0][0x39c] ;  /* 0x0000e700ff0e7b82 */ /* 0x000e620000000800 */
[----:B----4-:R-:W-:Y:S01]  /*397b0*/  IMAD.WIDE R12, R5, 0x2, R10 ;  /* 0x00000002050c7825 */ /* 0x010fe200078e020a */
[----:B------:R-:W-:Y:S02]  /*397c0*/  PRMT R17, R22, 0x7632, R17 ;  /* 0x0000763216117816 */ /* 0x000fe40000000011 */
[----:B------:R-:W-:-:S02]  /*397d0*/  ISETP.LE.AND P2, PT, R15, UR5, PT ;  /* 0x000000050f007c0c */ /* 0x000fc4000bf43270 */
[----:B------:R-:W4:Y:S01]  /*397e0*/  LDL.LU R15, [R1+0x1368] ;  /* 0x00136800010f7983 */ /* 0x000f220000300800 */
[----:B0-----:R-:W-:-:S03]  /*397f0*/  IMAD.WIDE R20, R5, 0x2, R2 ;  /* 0x0000000205147825 */ /* 0x001fc600078e0202 */
[----:B------:R-:W-:Y:S01]  /*39800*/  @P6 STG.E.U16 desc[UR10][R6.64], R22 ;  /* 0x0000001606006986 */ /* 0x000fe2000c10150a */
[----:B--2---:R-:W-:-:S03]  /*39810*/  ISETP.GT.AND P6, PT, R0, UR5, !P0 ;  /* 0x0000000500007c0c */ /* 0x004fc6000c7c4270 */
[----:B------:R0:W-:Y:S01]  /*39820*/  @P5 STG.E.U16 desc[UR10][R12.64], R17 ;  /* 0x000000110c005986 */ /* 0x0001e2000c10150a */
[----:B------:R-:W-:Y:S02]  /*39830*/  PRMT R0, R38, 0x7632, R0 ;  /* 0x0000763226007816 */ /* 0x000fe40000000000 */
[----:B------:R-:W-:Y:S01]  /*39840*/  ISETP.LE.AND P5, PT, R61, UR4, PT ;  /* 0x000000043d007c0c */ /* 0x000fe2000bfa3270 */
[----:B0-----:R-:W-:-:S05]  /*39850*/  IMAD.WIDE R16, R5, 0x2, R8 ;  /* 0x0000000205107825 */ /* 0x001fca00078e0208 */
[----:B------:R0:W-:Y:S01]  /*39860*/  @P3 STG.E.U16 desc[UR10][R16.64], R38 ;  /* 0x0000002610003986 */ /* 0x0001e2000c10150a */
[----:B------:R-:W-:-:S03]  /*39870*/  ISETP.LT.AND P3, PT, R19, R4, !P2 ;  /* 0x000000041300720c */ /* 0x000fc60005761270 */
[----:B------:R-:W-:Y:S01]  /*39880*/  @P4 STG.E.U16 desc[UR10][R20.64], R0 ;  /* 0x0000000014004986 */ /* 0x000fe2000c10150a */
[----:B------:R-:W-:-:S03]  /*39890*/  ISETP.LT.AND P4, PT, R19, R34, !P5 ;  /* 0x000000221300720c */ /* 0x000fc60006f81270 */
[----:B------:R-:W2:Y:S01]  /*398a0*/  LDL.LU R19, [R1+0x1364] ;  /* 0x0013640001137983 */ /* 0x000ea20000300800 */
[----:B------:R-:W-:-:S04]  /*398b0*/  IMAD.IADD R27, R5, 0x1, R60 ;  /* 0x00000001051b7824 */ /* 0x000fc800078e023c */
[----:B------:R-:W-:Y:S01]  /*398c0*/  IMAD.WIDE R4, R27, 0x2, R24 ;  /* 0x000000021b047825 */ /* 0x000fe200078e0218 */
[C---:B------:R-:W-:Y:S02]  /*398d0*/  ISETP.LT.AND P2, PT, R58.reuse, R42, !P2 ;  /* 0x0000002a3a00720c */ /* 0x040fe40005741270 */
[----:B------:R-:W-:Y:S01]  /*398e0*/  ISETP.GT.AND P0, PT, R29, UR4, !P0 ;  /* 0x000000041d007c0c */ /* 0x000fe2000c704270 */
[C---:B------:R-:W-:Y:S01]  /*398f0*/  IMAD.IADD R29, R27.reuse, 0x1, R60 ;  /* 0x000000011b1d7824 */ /* 0x040fe200078e023c */
[----:B------:R-:W-:Y:S01]  /*39900*/  ISETP.LT.AND P5, PT, R58, R52, !P5 ;  /* 0x000000343a00720c */ /* 0x000fe20006fa1270 */
[----:B------:R-:W-:-:S04]  /*39910*/  IMAD.WIDE R6, R27, 0x2, R10 ;  /* 0x000000021b067825 */ /* 0x000fc800078e020a */
[----:B------:R-:W-:-:S04]  /*39920*/  IMAD.WIDE R12, R27, 0x2, R8 ;  /* 0x000000021b0c7825 */ /* 0x000fc800078e0208 */
[----:B0-----:R-:W-:-:S04]  /*39930*/  IMAD.WIDE R16, R27, 0x2, R2 ;  /* 0x000000021b107825 */ /* 0x001fc800078e0202 */
[----:B------:R-:W-:-:S04]  /*39940*/  IMAD.WIDE R24, R29, 0x2, R24 ;  /* 0x000000021d187825 */ /* 0x000fc800078e0218 */
[----:B------:R-:W-:-:S04]  /*39950*/  IMAD.WIDE R10, R29, 0x2, R10 ;  /* 0x000000021d0a7825 */ /* 0x000fc800078e020a */
[----:B------:R-:W-:-:S04]  /*39960*/  IMAD.WIDE R8, R29, 0x2, R8 ;  /* 0x000000021d087825 */ /* 0x000fc800078e0208 */
[----:B------:R-:W-:Y:S01]  /*39970*/  IMAD.WIDE R2, R29, 0x2, R2 ;  /* 0x000000021d027825 */ /* 0x000fe200078e0202 */
[----:B----4-:R0:W-:Y:S01]  /*39980*/  @P6 STG.E.U16 desc[UR10][R4.64], R15 ;  /* 0x0000000f04006986 */ /* 0x0101e2000c10150a */
[----:B---3--:R-:W-:Y:S02]  /*39990*/  ISETP.GT.AND P6, PT, R28, UR5, !P1 ;  /* 0x000000051c007c0c */ /* 0x008fe4000cfc4270 */
[----:B-1----:R-:W-:Y:S02]  /*399a0*/  ISETP.GT.AND P1, PT, R14, UR4, !P1 ;  /* 0x000000040e007c0c */ /* 0x002fe4000cf24270 */
[----:B------:R-:W-:Y:S02]  /*399b0*/  PRMT R18, R15, 0x7632, R18 ;  /* 0x000076320f127816 */ /* 0x000fe40000000012 */
[----:B0-----:R-:W-:-:S07]  /*399c0*/  PRMT R5, R23, 0x7632, R5 ;  /* 0x0000763217057816 */ /* 0x001fce0000000005 */
[----:B------:R0:W-:Y:S01]  /*399d0*/  @P6 STG.E.U16 desc[UR10][R6.64], R18 ;  /* 0x0000001206006986 */ /* 0x0001e2000c10150a */
[----:B--2---:R-:W-:-:S03]  /*399e0*/  PRMT R0, R19, 0x7632, R0 ;  /* 0x0000763213007816 */ /* 0x004fc60000000000 */
[----:B------:R0:W-:Y:S04]  /*399f0*/  @P3 STG.E.U16 desc[UR10][R12.64], R19 ;  /* 0x000000130c003986 */ /* 0x0001e8000c10150a */
[----:B------:R0:W-:Y:S04]  /*39a00*/  @P2 STG.E.U16 desc[UR10][R16.64], R0 ;  /* 0x0000000010002986 */ /* 0x0001e8000c10150a */
[----:B------:R0:W-:Y:S04]  /*39a10*/  @P0 STG.E.U16 desc[UR10][R24.64], R23 ;  /* 0x0000001718000986 */ /* 0x0001e8000c10150a */
[----:B------:R0:W-:Y:S04]  /*39a20*/  @P1 STG.E.U16 desc[UR10][R10.64], R5 ;  /* 0x000000050a001986 */ /* 0x0001e8000c10150a */
[----:B------:R0:W-:Y:S01]  /*39a30*/  @P4 STG.E.U16 desc[UR10][R8.64], R39 ;  /* 0x0000002708004986 */ /* 0x0001e2000c10150a */
[----:B------:R-:W-:Y:S05]  /*39a40*/  @!P5 EXIT ;  /* 0x000000000000d94d */ /* 0x000fea0003800000 */
[----:B0-----:R-:W-:-:S05]  /*39a50*/  PRMT R39, R39, 0x7632, R39 ;  /* 0x0000763227277816 */ /* 0x001fca0000000027 */
[----:B------:R-:W-:Y:S01]  /*39a60*/  STG.E.U16 desc[UR10][R2.64], R39 ;  /* 0x0000002702007986 */ /* 0x000fe2000c10150a */
[----:B------:R-:W-:Y:S05]  /*39a70*/  EXIT ;  /* 0x000000000000794d */ /* 0x000fea0003800000 */
.L_x_2:
[----:B------:R-:W-:-:S00]  /*39a80*/  BRA `(.L_x_2) ;  /* 0xfffffffc00fc7947 */ /* 0x000fc0000383ffff */
[----:B------:R-:W-:-:S00]  /*39a90*/  NOP ;  /* 0x0000000000007918 */ /* 0x000fc00000000000 */
        /* <DEDUP_REMOVED lines=14> */
.L_x_3:


//--------------------- .nv.shared.matmul_kernel  --------------------------
	.section	.nv.shared.matmul_kernel,"aw",@nobits
	.sectionflags	@""
	.align	16
	.zero		1024


//--------------------- .nv.shared.reserved.0     --------------------------
	.section	.nv.shared.reserved.0,"aw",@nobits
	.weak		__nv_reservedSMEM_offset_0_alias
	.size		__nv_reservedSMEM_offset_0_alias, 0, 64
	.other		__nv_reservedSMEM_offset_0_alias,@"STO_CUDA_RESERVED_SHARED STV_DEFAULT"
__nv_reservedSMEM_offset_0_alias:
	.zero		0
	.zero		64


//--------------------- .nv.constant0.matmul_kernel --------------------------
	.section	.nv.constant0.matmul_kernel,"a",@progbits
	.sectionflags	@""
	.align	4
.nv.constant0.matmul_kernel:
	.zero		976


//--------------------- SYMBOLS --------------------------

	.type		.nv.reservedSmem.offset0,@object
	.size		.nv.reservedSmem.offset0,0x4
	.type		.nv.reservedSmem.cap,@object
	.size		.nv.reservedSmem.cap,0x4
